	.target	sm_100a

	.elftype	@"ET_EXEC"


//--------------------- .note.nv.tkinfo           --------------------------
	.section	.note.nv.tkinfo,"",@"SHT_NOTE"
	.sectionflags	@"SHF_NOTE_NV_TKINFO"
	.tkinfo
        /*0018*/ 	.word	0x00000002
        /*0030*/ 	.string	""
        /*0030*/ 	.string	"ptxas"
        /*0030*/ 	.string	"Cuda compilation tools, release 13.0, V13.0.88"
        /*0030*/ 	.string	"Build cuda_13.0.r13.0/compiler.36424714_0"
        /*0030*/ 	.string	"-arch sm_100a -m 64 "



//--------------------- .note.nv.cuinfo           --------------------------
	.section	.note.nv.cuinfo,"",@"SHT_NOTE"
	.sectionflags	@"SHF_NOTE_NV_CUINFO"
        /*0018*/ 	.short	0x0002
        /*001a*/ 	.short	0x0064
        /*001c*/ 	.short	0x0082
	.zero		2


//--------------------- .nv.info                  --------------------------
	.section	.nv.info,"",@"SHT_CUDA_INFO"
	.align	4


	//----- nvinfo : EIATTR_REGCOUNT
	.align		4
        /*0000*/ 	.byte	0x04, 0x2f
        /*0002*/ 	.short	(.L_34 - .L_33)
	.align		4
.L_33:
        /*0004*/ 	.word	index@(_ZN7cutlass13device_kernelINS_4fmha6kernel36Sm100FmhaFwdKernelTmaWarpspecializedIN4cute5tupleIJiiiNS5_IJNS5_IJiiEEEiEEEEEENS1_10collective38Sm100FmhaFwdMainloopTmaWarpspecializedINS_10bfloat16_tEffNS5_IJNS4_1CILi256EEENSC_ILi128EEESD_EEENS5_IJiNSC_ILi1EEES7_EEENS5_IJiSG_NS5_IJNS5_IJNSC_ILi0EEEiEEEiEEEEEESL_NS9_6NoMaskENS5_IJNSC_ILi2EEESG_SG_EEENSC_ILb0EEEEENS9_38Sm100FmhaFwdEpilogueTmaWarpspecializedINS_6half_tEfNS5_IJSE_SD_SE_EEESH_NS5_IJSG_S7_EEESP_EENS2_23IndividualTileSchedulerENS2_41Sm100FmhaCtxKernelWarpspecializedScheduleEEEEEvNT_6ParamsE)
        /*0008*/ 	.word	0x00000080


	//----- nvinfo : EIATTR_FRAME_SIZE
	.align		4
.L_34:
        /*000c*/ 	.byte	0x04, 0x11
        /*000e*/ 	.short	(.L_36 - .L_35)
	.align		4
.L_35:
        /*0010*/ 	.word	index@($__internal_3_$__cuda_sm3x_div_rn_noftz_f32_slowpath)
        /*0014*/ 	.word	0x000000c8


	//----- nvinfo : EIATTR_FRAME_SIZE
	.align		4
.L_36:
        /*0018*/ 	.byte	0x04, 0x11
        /*001a*/ 	.short	(.L_38 - .L_37)
	.align		4
.L_37:
        /*001c*/ 	.word	index@($__internal_2_$__cuda_sm10x_tcgen05_guardrail_trap_unallocated_columns_being_dealloced)
        /*0020*/ 	.word	0x000000c8


	//----- nvinfo : EIATTR_FRAME_SIZE
	.align		4
.L_38:
        /*0024*/ 	.byte	0x04, 0x11
        /*0026*/ 	.short	(.L_40 - .L_39)
	.align		4
.L_39:
        /*0028*/ 	.word	index@($__internal_1_$__cuda_sm10x_tcgen05_guardrail_trap_phase_invalid_during_alloc)
        /*002c*/ 	.word	0x000000c8


	//----- nvinfo : EIATTR_FRAME_SIZE
	.align		4
.L_40:
        /*0030*/ 	.byte	0x04, 0x11
        /*0032*/ 	.short	(.L_42 - .L_41)
	.align		4
.L_41:
        /*0034*/ 	.word	index@($__internal_0_$__cuda_sm10x_tcgen05_guardrail_trap_col_being_dealloced_not_returned_by_alloc)
        /*0038*/ 	.word	0x000000c8


	//----- nvinfo : EIATTR_FRAME_SIZE
	.align		4
.L_42:
        /*003c*/ 	.byte	0x04, 0x11
        /*003e*/ 	.short	(.L_44 - .L_43)
	.align		4
.L_43:
        /*0040*/ 	.word	index@(_ZN7cutlass13device_kernelINS_4fmha6kernel36Sm100FmhaFwdKernelTmaWarpspecializedIN4cute5tupleIJiiiNS5_IJNS5_IJiiEEEiEEEEEENS1_10collective38Sm100FmhaFwdMainloopTmaWarpspecializedINS_10bfloat16_tEffNS5_IJNS4_1CILi256EEENSC_ILi128EEESD_EEENS5_IJiNSC_ILi1EEES7_EEENS5_IJiSG_NS5_IJNS5_IJNSC_ILi0EEEiEEEiEEEEEESL_NS9_6NoMaskENS5_IJNSC_ILi2EEESG_SG_EEENSC_ILb0EEEEENS9_38Sm100FmhaFwdEpilogueTmaWarpspecializedINS_6half_tEfNS5_IJSE_SD_SE_EEESH_NS5_IJSG_S7_EEESP_EENS2_23IndividualTileSchedulerENS2_41Sm100FmhaCtxKernelWarpspecializedScheduleEEEEEvNT_6ParamsE)
        /*0044*/ 	.word	0x000000c8


	//----- nvinfo : EIATTR_MIN_STACK_SIZE
	.align		4
.L_44:
        /*0048*/ 	.byte	0x04, 0x12
        /*004a*/ 	.short	(.L_46 - .L_45)
	.align		4
.L_45:
        /*004c*/ 	.word	index@(_ZN7cutlass13device_kernelINS_4fmha6kernel36Sm100FmhaFwdKernelTmaWarpspecializedIN4cute5tupleIJiiiNS5_IJNS5_IJiiEEEiEEEEEENS1_10collective38Sm100FmhaFwdMainloopTmaWarpspecializedINS_10bfloat16_tEffNS5_IJNS4_1CILi256EEENSC_ILi128EEESD_EEENS5_IJiNSC_ILi1EEES7_EEENS5_IJiSG_NS5_IJNS5_IJNSC_ILi0EEEiEEEiEEEEEESL_NS9_6NoMaskENS5_IJNSC_ILi2EEESG_SG_EEENSC_ILb0EEEEENS9_38Sm100FmhaFwdEpilogueTmaWarpspecializedINS_6half_tEfNS5_IJSE_SD_SE_EEESH_NS5_IJSG_S7_EEESP_EENS2_23IndividualTileSchedulerENS2_41Sm100FmhaCtxKernelWarpspecializedScheduleEEEEEvNT_6ParamsE)
        /*0050*/ 	.word	0x000000c8
.L_46:


//--------------------- .nv.compat                --------------------------
	.section	.nv.compat,"",@"SHT_CUDA_COMPAT_INFO"
	.align	4
        /*0000*/ 	.byte	0x02, 0x09, 0x01, 0x00, 0x02, 0x02, 0x02, 0x00, 0x02, 0x05, 0x05, 0x00, 0x03, 0x07, 0x01, 0x01
        /*0010*/ 	.byte	0x02, 0x03, 0x01, 0x00, 0x02, 0x06, 0x01, 0x00, 0x04, 0x0b, 0x08, 0x00, 0x01, 0x00, 0x00, 0x00
        /*0020*/ 	.byte	0x00, 0x00, 0x00, 0x00


//--------------------- .nv.info._ZN7cutlass13device_kernelINS_4fmha6kernel36Sm100FmhaFwdKernelTmaWarpspecializedIN4cute5tupleIJiiiNS5_IJNS5_IJiiEEEiEEEEEENS1_10collective38Sm100FmhaFwdMainloopTmaWarpspecializedINS_10bfloat16_tEffNS5_IJNS4_1CILi256EEENSC_ILi128EEESD_EEENS5_IJiNSC_ILi1EEES7_EEENS5_IJiSG_NS5_IJNS5_IJNSC_ILi0EEEiEEEiEEEEEESL_NS9_6NoMaskENS5_IJNSC_ILi2EEESG_SG_EEENSC_ILb0EEEEENS9_38Sm100FmhaFwdEpilogueTmaWarpspecializedINS_6half_tEfNS5_IJSE_SD_SE_EEESH_NS5_IJSG_S7_EEESP_EENS2_23IndividualTileSchedulerENS2_41Sm100FmhaCtxKernelWarpspecializedScheduleEEEEEvNT_6ParamsE --------------------------
	.section	.nv.info._ZN7cutlass13device_kernelINS_4fmha6kernel36Sm100FmhaFwdKernelTmaWarpspecializedIN4cute5tupleIJiiiNS5_IJNS5_IJiiEEEiEEEEEENS1_10collective38Sm100FmhaFwdMainloopTmaWarpspecializedINS_10bfloat16_tEffNS5_IJNS4_1CILi256EEENSC_ILi128EEESD_EEENS5_IJiNSC_ILi1EEES7_EEENS5_IJiSG_NS5_IJNS5_IJNSC_ILi0EEEiEEEiEEEEEESL_NS9_6NoMaskENS5_IJNSC_ILi2EEESG_SG_EEENSC_ILb0EEEEENS9_38Sm100FmhaFwdEpilogueTmaWarpspecializedINS_6half_tEfNS5_IJSE_SD_SE_EEESH_NS5_IJSG_S7_EEESP_EENS2_23IndividualTileSchedulerENS2_41Sm100FmhaCtxKernelWarpspecializedScheduleEEEEEvNT_6ParamsE,"",@"SHT_CUDA_INFO"
	.sectionflags	@""
	.align	4


	//----- nvinfo : EIATTR_CUDA_API_VERSION
	.align		4
        /*0000*/ 	.byte	0x04, 0x37
        /*0002*/ 	.short	(.L_48 - .L_47)
.L_47:
        /*0004*/ 	.word	0x00000082


	//----- nvinfo : EIATTR_KPARAM_INFO
	.align		4
.L_48:
        /*0008*/ 	.byte	0x04, 0x17
        /*000a*/ 	.short	(.L_50 - .L_49)
.L_49:
        /*000c*/ 	.word	0x00000000
        /*0010*/ 	.short	0x0000
        /*0012*/ 	.short	0x0000
        /*0014*/ 	.byte	0x00, 0xf0, 0x01, 0x18


	//----- nvinfo : EIATTR_AT_ENTRY_FRAGMENTS
	.align		4
.L_50:
        /*0018*/ 	.byte	0x04, 0x4f
        /*001a*/ 	.short	(.L_52 - .L_51)


	//   ....[0]....
.L_51:
        /*001c*/ 	.word	0x00000006


	//----- nvinfo : EIATTR_RESERVED_SMEM_USED
	.align		4
.L_52:
        /*0020*/ 	.byte	0x01, 0x41
	.zero		2


	//----- nvinfo : EIATTR_SPARSE_MMA_MASK
	.align		4
        /*0024*/ 	.byte	0x03, 0x50
        /*0026*/ 	.short	0x0000


	//----- nvinfo : EIATTR_TCGEN05_1CTA_USED
	.align		4
        /*0028*/ 	.byte	0x01, 0x51
	.zero		2


	//----- nvinfo : EIATTR_MAXREG_COUNT
	.align		4
        /*002c*/ 	.byte	0x03, 0x1b
        /*002e*/ 	.short	0x0080


	//----- nvinfo : EIATTR_NUM_BARRIERS
	.align		4
        /*0030*/ 	.byte	0x02, 0x4c
        /*0032*/ 	.byte	0x01
	.zero		1


	//----- nvinfo : EIATTR_EXTERNS
	.align		4
        /*0034*/ 	.byte	0x04, 0x0f
        /*0036*/ 	.short	(.L_54 - .L_53)


	//   ....[0]....
	.align		4
.L_53:
        /*0038*/ 	.word	index@(vprintf)


	//   ....[1]....
	.align		4
        /*003c*/ 	.word	index@(__assertfail)


	//----- nvinfo : EIATTR_ANNOTATIONS
	.align		4
.L_54:
        /*0040*/ 	.byte	0x04, 0x55
        /*0042*/ 	.short	(.L_56 - .L_55)


	//   ....[0]....
.L_55:
        /*0044*/ 	.word	0x00000001
        /*0048*/ 	.byte	0xf0, 0xa7, 0x00, 0x00, 0x01, 0x00, 0x00, 0x00, 0x80, 0xc4, 0x00, 0x00, 0x01, 0x00, 0x00, 0x00
        /* <DEDUP_REMOVED lines=48> */
        /*0358*/ 	.byte	0x30, 0x41, 0x02, 0x00, 0x01, 0x00, 0x00, 0x00, 0x40, 0x41, 0x02, 0x00


	//----- nvinfo : EIATTR_MERCURY_ISA_VERSION
	.align		4
.L_56:
        /*0364*/ 	.byte	0x03, 0x5f
        /*0366*/ 	.short	0x0101


	//----- nvinfo : EIATTR_INT_WARP_WIDE_INSTR_OFFSETS
	.align		4
        /*0368*/ 	.byte	0x04, 0x31
        /*036a*/ 	.short	(.L_58 - .L_57)


	//   ....[0]....
.L_57:
        /*036c*/ 	.word	0x000252f0


	//   ....[1]....
        /*0370*/ 	.word	0x00025310


	//   ....[2]....
        /*0374*/ 	.word	0x00025340


	//----- nvinfo : EIATTR_COOP_GROUP_MASK_REGIDS
	.align		4
.L_58:
        /*0378*/ 	.byte	0x04, 0x29
        /*037a*/ 	.short	(.L_60 - .L_59)


	//   ....[0]....
.L_59:
        /*037c*/ 	.word	0xffffffff


	//   ....[1]....
        /*0380*/ 	.word	0xffffffff


	//   ....[2]....
        /*0384*/ 	.word	0xffffffff


	//   ....[3]....
        /*0388*/ 	.word	0xffffffff


	//   ....[4]....
        /*038c*/ 	.word	0xffffffff


	//   ....[5]....
        /*0390*/ 	.word	0xffffffff


	//   ....[6]....
        /*0394*/ 	.word	0xffffffff


	//   ....[7]....
        /*0398*/ 	.word	0xffffffff


	//   ....[8]....
        /*039c*/ 	.word	0xffffffff


	//   ....[9]....
        /*03a0*/ 	.word	0xffffffff


	//   ....[10]....
        /*03a4*/ 	.word	0xffffffff


	//   ....[11]....
        /*03a8*/ 	.word	0xffffffff


	//   ....[12]....
        /*03ac*/ 	.word	0xffffffff


	//   ....[13]....
        /*03b0*/ 	.word	0xffffffff


	//   ....[14]....
        /*03b4*/ 	.word	0xffffffff


	//   ....[15]....
        /*03b8*/ 	.word	0xffffffff


	//   ....[16]....
        /*03bc*/ 	.word	0xffffffff


	//   ....[17]....
        /*03c0*/ 	.word	0xffffffff


	//----- nvinfo : EIATTR_COOP_GROUP_INSTR_OFFSETS
	.align		4
.L_60:
        /*03c4*/ 	.byte	0x04, 0x28
        /*03c6*/ 	.short	(.L_62 - .L_61)


	//   ....[0]....
.L_61:
        /*03c8*/ 	.word	0x00000110


	//   ....[1]....
        /*03cc*/ 	.word	0x000008d0


	//   ....[2]....
        /*03d0*/ 	.word	0x00000b00


	//   ....[3]....
        /*03d4*/ 	.word	0x00000c30


	//   ....[4]....
        /*03d8*/ 	.word	0x00000d70


	//   ....[5]....
        /*03dc*/ 	.word	0x00001030


	//   ....[6]....
        /*03e0*/ 	.word	0x00001220


	//   ....[7]....
        /*03e4*/ 	.word	0x00001310


	//   ....[8]....
        /*03e8*/ 	.word	0x00001470


	//   ....[9]....
        /*03ec*/ 	.word	0x000015d0


	//   ....[10]....
        /*03f0*/ 	.word	0x000017e0


	//   ....[11]....
        /*03f4*/ 	.word	0x000019f0


	//   ....[12]....
        /*03f8*/ 	.word	0x00001a20


	//   ....[13]....
        /*03fc*/ 	.word	0x0000dd10


	//   ....[14]....
        /*0400*/ 	.word	0x00010f60


	//   ....[15]....
        /*0404*/ 	.word	0x0001b5e0


	//   ....[16]....
        /*0408*/ 	.word	0x000251f0


	//   ....[17]....
        /*040c*/ 	.word	0x00025410


	//----- nvinfo : EIATTR_REG_RECONFIG
	.align		4
.L_62:
        /*0410*/ 	.byte	0x01, 0x54
	.zero		2


	//----- nvinfo : EIATTR_VRC_CTA_INIT_COUNT
	.align		4
        /*0414*/ 	.byte	0x02, 0x4a
        /*0416*/ 	.byte	0x80
	.zero		1


	//----- nvinfo : EIATTR_SYSCALL_OFFSETS
	.align		4
        /*0418*/ 	.byte	0x04, 0x46
        /*041a*/ 	.short	(.L_64 - .L_63)


	//   ....[0]....
.L_63:
        /*041c*/ 	.word	0x00005a40


	//   ....[1]....
        /*0420*/ 	.word	0x00005b00


	//   ....[2]....
        /*0424*/ 	.word	0x00005b70


	//   ....[3]....
        /*0428*/ 	.word	0x00005be0


	//   ....[4]....
        /*042c*/ 	.word	0x00005c50


	//   ....[5]....
        /*0430*/ 	.word	0x00005cf0


	//   ....[6]....
        /*0434*/ 	.word	0x00005db0


	//   ....[7]....
        /*0438*/ 	.word	0x00005e50


	//   ....[8]....
        /*043c*/ 	.word	0x00005ef0


	//   ....[9]....
        /*0440*/ 	.word	0x00005f90


	//   ....[10]....
        /*0444*/ 	.word	0x00006000


	//   ....[11]....
        /*0448*/ 	.word	0x000060a0


	//   ....[12]....
        /*044c*/ 	.word	0x00006140


	//   ....[13]....
        /*0450*/ 	.word	0x000061b0


	//   ....[14]....
        /*0454*/ 	.word	0x00006250


	//   ....[15]....
        /*0458*/ 	.word	0x000062f0


	//   ....[16]....
        /*045c*/ 	.word	0x00006390


	//   ....[17]....
        /*0460*/ 	.word	0x00006430


	//   ....[18]....
        /*0464*/ 	.word	0x000064a0


	//   ....[19]....
        /*0468*/ 	.word	0x00006540


	//   ....[20]....
        /*046c*/ 	.word	0x000065e0


	//   ....[21]....
        /*0470*/ 	.word	0x00006650


	//   ....[22]....
        /*0474*/ 	.word	0x000066f0


	//   ....[23]....
        /*0478*/ 	.word	0x00006790


	//   ....[24]....
        /*047c*/ 	.word	0x00006830


	//   ....[25]....
        /*0480*/ 	.word	0x000068d0


	//   ....[26]....
        /*0484*/ 	.word	0x00006940


	//   ....[27]....
        /*0488*/ 	.word	0x000069e0


	//   ....[28]....
        /*048c*/ 	.word	0x00006a80


	//   ....[29]....
        /*0490*/ 	.word	0x00006af0


	//   ....[30]....
        /*0494*/ 	.word	0x00006b90


	//   ....[31]....
        /*0498*/ 	.word	0x00006c30


	//   ....[32]....
        /*049c*/ 	.word	0x00006cd0


	//   ....[33]....
        /*04a0*/ 	.word	0x00006d70


	//   ....[34]....
        /*04a4*/ 	.word	0x00006e10


	//   ....[35]....
        /*04a8*/ 	.word	0x00006eb0


	//   ....[36]....
        /*04ac*/ 	.word	0x00006f20


	//   ....[37]....
        /*04b0*/ 	.word	0x00006fc0


	//   ....[38]....
        /*04b4*/ 	.word	0x00007060


	//   ....[39]....
        /*04b8*/ 	.word	0x000070d0


	//   ....[40]....
        /*04bc*/ 	.word	0x00007170


	//   ....[41]....
        /*04c0*/ 	.word	0x00007210


	//   ....[42]....
        /*04c4*/ 	.word	0x000072b0


	//   ....[43]....
        /*04c8*/ 	.word	0x00007350


	//   ....[44]....
        /*04cc*/ 	.word	0x000073c0


	//   ....[45]....
        /*04d0*/ 	.word	0x00007460


	//   ....[46]....
        /*04d4*/ 	.word	0x00007500


	//   ....[47]....
        /*04d8*/ 	.word	0x00007570


	//   ....[48]....
        /*04dc*/ 	.word	0x00007610


	//   ....[49]....
        /*04e0*/ 	.word	0x000076b0


	//   ....[50]....
        /*04e4*/ 	.word	0x00007750


	//   ....[51]....
        /*04e8*/ 	.word	0x000077f0


	//   ....[52]....
        /*04ec*/ 	.word	0x00007860


	//   ....[53]....
        /*04f0*/ 	.word	0x000078f0


	//   ....[54]....
        /*04f4*/ 	.word	0x00007990


	//   ....[55]....
        /*04f8*/ 	.word	0x00007a00


	//   ....[56]....
        /*04fc*/ 	.word	0x00007aa0


	//   ....[57]....
        /*0500*/ 	.word	0x00007b40


	//   ....[58]....
        /*0504*/ 	.word	0x00007be0


	//   ....[59]....
        /*0508*/ 	.word	0x00007c80


	//   ....[60]....
        /*050c*/ 	.word	0x0000de50


	//   ....[61]....
        /*0510*/ 	.word	0x0000dfb0


	//   ....[62]....
        /*0514*/ 	.word	0x0000e190


	//   ....[63]....
        /*0518*/ 	.word	0x0000e2f0


	//   ....[64]....
        /*051c*/ 	.word	0x0000e4d0


	//   ....[65]....
        /*0520*/ 	.word	0x0000e630


	//   ....[66]....
        /*0524*/ 	.word	0x0000e810


	//   ....[67]....
        /*0528*/ 	.word	0x0000e970


	//   ....[68]....
        /*052c*/ 	.word	0x0000eb50


	//   ....[69]....
        /*0530*/ 	.word	0x0000ecb0


	//   ....[70]....
        /*0534*/ 	.word	0x0000ee90


	//   ....[71]....
        /*0538*/ 	.word	0x0000eff0


	//   ....[72]....
        /*053c*/ 	.word	0x0000f1d0


	//   ....[73]....
        /*0540*/ 	.word	0x0000f330


	//   ....[74]....
        /*0544*/ 	.word	0x0000f510


	//   ....[75]....
        /*0548*/ 	.word	0x0000f660


	//   ....[76]....
        /*054c*/ 	.word	0x0000f820


	//   ....[77]....
        /*0550*/ 	.word	0x0000f970


	//   ....[78]....
        /*0554*/ 	.word	0x0000faa0


	//   ....[79]....
        /*0558*/ 	.word	0x0000fbf0


	//   ....[80]....
        /*055c*/ 	.word	0x0000fd20


	//   ....[81]....
        /*0560*/ 	.word	0x0000fe70


	//   ....[82]....
        /*0564*/ 	.word	0x0000ffa0


	//   ....[83]....
        /*0568*/ 	.word	0x000100f0


	//   ....[84]....
        /*056c*/ 	.word	0x00010220


	//   ....[85]....
        /*0570*/ 	.word	0x00010370


	//   ....[86]....
        /*0574*/ 	.word	0x000104a0


	//   ....[87]....
        /*0578*/ 	.word	0x00010600


	//   ....[88]....
        /*057c*/ 	.word	0x00010730


	//   ....[89]....
        /*0580*/ 	.word	0x00010890


	//   ....[90]....
        /*0584*/ 	.word	0x000109c0


	//   ....[91]....
        /*0588*/ 	.word	0x00010b10


	//   ....[92]....
        /*058c*/ 	.word	0x00010de0


	//   ....[93]....
        /*0590*/ 	.word	0x00011090


	//   ....[94]....
        /*0594*/ 	.word	0x000111e0


	//   ....[95]....
        /*0598*/ 	.word	0x000113c0


	//   ....[96]....
        /*059c*/ 	.word	0x00011510


	//   ....[97]....
        /*05a0*/ 	.word	0x000116f0


	//   ....[98]....
        /*05a4*/ 	.word	0x00011840


	//   ....[99]....
        /*05a8*/ 	.word	0x00011a20


	//   ....[100]....
        /*05ac*/ 	.word	0x00011b70


	//   ....[101]....
        /*05b0*/ 	.word	0x00011d50


	//   ....[102]....
        /*05b4*/ 	.word	0x00011ea0


	//   ....[103]....
        /*05b8*/ 	.word	0x00012080


	//   ....[104]....
        /*05bc*/ 	.word	0x000121e0


	//   ....[105]....
        /*05c0*/ 	.word	0x000123c0


	//   ....[106]....
        /*05c4*/ 	.word	0x00012520


	//   ....[107]....
        /*05c8*/ 	.word	0x00012700


	//   ....[108]....
        /*05cc*/ 	.word	0x00012860


	//   ....[109]....
        /*05d0*/ 	.word	0x00012a20


	//   ....[110]....
        /*05d4*/ 	.word	0x00012b80


	//   ....[111]....
        /*05d8*/ 	.word	0x00012cb0


	//   ....[112]....
        /*05dc*/ 	.word	0x00012e10


	//   ....[113]....
        /*05e0*/ 	.word	0x00012f40


	//   ....[114]....
        /*05e4*/ 	.word	0x000130a0


	//   ....[115]....
        /*05e8*/ 	.word	0x000131d0


	//   ....[116]....
        /*05ec*/ 	.word	0x00013330


	//   ....[117]....
        /*05f0*/ 	.word	0x00013460


	//   ....[118]....
        /*05f4*/ 	.word	0x000135c0


	//   ....[119]....
        /*05f8*/ 	.word	0x000136f0


	//   ....[120]....
        /*05fc*/ 	.word	0x00013850


	//   ....[121]....
        /*0600*/ 	.word	0x00013980


	//   ....[122]....
        /*0604*/ 	.word	0x00013ae0


	//   ....[123]....
        /*0608*/ 	.word	0x00013c10


	//   ....[124]....
        /*060c*/ 	.word	0x00013d60


	//   ....[125]....
        /*0610*/ 	.word	0x00014390


	//   ....[126]....
        /*0614*/ 	.word	0x000146d0


	//   ....[127]....
        /*0618*/ 	.word	0x000149e0


	//   ....[128]....
        /*061c*/ 	.word	0x00014cf0


	//   ....[129]....
        /*0620*/ 	.word	0x00015000


	//   ....[130]....
        /*0624*/ 	.word	0x00015310


	//   ....[131]....
        /*0628*/ 	.word	0x00015620


	//   ....[132]....
        /*062c*/ 	.word	0x00015930


	//   ....[133]....
        /*0630*/ 	.word	0x00015c40


	//   ....[134]....
        /*0634*/ 	.word	0x00015f50


	//   ....[135]....
        /*0638*/ 	.word	0x00016260


	//   ....[136]....
        /*063c*/ 	.word	0x00016570


	//   ....[137]....
        /*0640*/ 	.word	0x00016880


	//   ....[138]....
        /*0644*/ 	.word	0x00016b90


	//   ....[139]....
        /*0648*/ 	.word	0x00016ea0


	//   ....[140]....
        /*064c*/ 	.word	0x000171b0


	//   ....[141]....
        /*0650*/ 	.word	0x00017ab0


	//   ....[142]....
        /*0654*/ 	.word	0x00017e10


	//   ....[143]....
        /*0658*/ 	.word	0x00018100


	//   ....[144]....
        /*065c*/ 	.word	0x000183f0


	//   ....[145]....
        /*0660*/ 	.word	0x000186e0


	//   ....[146]....
        /*0664*/ 	.word	0x000189d0


	//   ....[147]....
        /*0668*/ 	.word	0x00018cc0


	//   ....[148]....
        /*066c*/ 	.word	0x00018fb0


	//   ....[149]....
        /*0670*/ 	.word	0x000192a0


	//   ....[150]....
        /*0674*/ 	.word	0x000195b0


	//   ....[151]....
        /*0678*/ 	.word	0x000198c0


	//   ....[152]....
        /*067c*/ 	.word	0x00019bd0


	//   ....[153]....
        /*0680*/ 	.word	0x00019ee0


	//   ....[154]....
        /*0684*/ 	.word	0x0001a1f0


	//   ....[155]....
        /*0688*/ 	.word	0x0001a500


	//   ....[156]....
        /*068c*/ 	.word	0x0001a810


	//   ....[157]....
        /*0690*/ 	.word	0x0001ab20


	//   ....[158]....
        /*0694*/ 	.word	0x0001b820


	//   ....[159]....
        /*0698*/ 	.word	0x0001b990


	//   ....[160]....
        /*069c*/ 	.word	0x0001bb00


	//   ....[161]....
        /*06a0*/ 	.word	0x0001bc70


	//   ....[162]....
        /*06a4*/ 	.word	0x0001c200


	//   ....[163]....
        /*06a8*/ 	.word	0x0001ecf0


	//   ....[164]....
        /*06ac*/ 	.word	0x0001eff0


	//   ....[165]....
        /*06b0*/ 	.word	0x0001f9f0


	//----- nvinfo : EIATTR_MBARRIER_INSTR_OFFSETS
	.align		4
.L_64:
        /*06b4*/ 	.byte	0x04, 0x39
        /*06b6*/ 	.short	(.L_66 - .L_65)


	//   ....[0]....
.L_65:
        /*06b8*/ 	.word	0x000009b0
        /*06bc*/ 	.word	0x000000ff
        /*06c0*/ 	.word	0x00050000
        /*06c4*/ 	.short	0x0100
        /*06c6*/ 	.byte	0x04
	.zero		1


	//   ....[1]....
        /*06c8*/ 	.word	0x000009c0
        /*06cc*/ 	.word	0x000000ff
        /*06d0*/ 	.word	0x00050010
        /*06d4*/ 	.short	0x0100
        /*06d6*/ 	.byte	0x04
	.zero		1


	//   ....[2]....
        /*06d8*/ 	.word	0x000009d0
        /*06dc*/ 	.word	0x000000ff
        /*06e0*/ 	.word	0x00050008
        /*06e4*/ 	.short	0x0100
        /*06e6*/ 	.byte	0x04
	.zero		1


	//   ....[3]....
        /*06e8*/ 	.word	0x000009e0
        /*06ec*/ 	.word	0x000000ff
        /*06f0*/ 	.word	0x00050018
        /*06f4*/ 	.short	0x0100
        /*06f6*/ 	.byte	0x04
	.zero		1


	//   ....[4]....
        /*06f8*/ 	.word	0x00000bc0
        /*06fc*/ 	.word	0x000000ff
        /*0700*/ 	.word	0x00050020
        /*0704*/ 	.short	0x0100
        /*0706*/ 	.byte	0x04
	.zero		1


	//   ....[5]....
        /*0708*/ 	.word	0x00000bd0
        /*070c*/ 	.word	0x000000ff
        /*0710*/ 	.word	0x00050038
        /*0714*/ 	.short	0x0100
        /*0716*/ 	.byte	0x04
	.zero		1


	//   ....[6]....
        /*0718*/ 	.word	0x00000be0
        /*071c*/ 	.word	0x000000ff
        /*0720*/ 	.word	0x00050028
        /*0724*/ 	.short	0x0100
        /*0726*/ 	.byte	0x04
	.zero		1


	//   ....[7]....
        /*0728*/ 	.word	0x00000bf0
        /*072c*/ 	.word	0x000000ff
        /*0730*/ 	.word	0x00050040
        /*0734*/ 	.short	0x0100
        /*0736*/ 	.byte	0x04
	.zero		1


	//   ....[8]....
        /*0738*/ 	.word	0x00000c00
        /*073c*/ 	.word	0x000000ff
        /*0740*/ 	.word	0x00050030
        /*0744*/ 	.short	0x0100
        /*0746*/ 	.byte	0x04
	.zero		1


	//   ....[9]....
        /*0748*/ 	.word	0x00000c10
        /*074c*/ 	.word	0x000000ff
        /*0750*/ 	.word	0x00050048
        /*0754*/ 	.short	0x0100
        /*0756*/ 	.byte	0x04
	.zero		1


	//   ....[10]....
        /*0758*/ 	.word	0x00000d40
        /*075c*/ 	.word	0x000000ff
        /*0760*/ 	.word	0x00050050
        /*0764*/ 	.short	0x0100
        /*0766*/ 	.byte	0x04
	.zero		1


	//   ....[11]....
        /*0768*/ 	.word	0x00000d50
        /*076c*/ 	.word	0x000000ff
        /*0770*/ 	.word	0x00050058
        /*0774*/ 	.short	0x0100
        /*0776*/ 	.byte	0x04
	.zero		1


	//   ....[12]....
        /*0778*/ 	.word	0x00000f00
        /*077c*/ 	.word	0x000000ff
        /*0780*/ 	.word	0x00050060
        /*0784*/ 	.short	0x0100
        /*0786*/ 	.byte	0x04
	.zero		1


	//   ....[13]....
        /*0788*/ 	.word	0x00000f10
        /*078c*/ 	.word	0x000000ff
        /*0790*/ 	.word	0x00050068
        /*0794*/ 	.short	0x0100
        /*0796*/ 	.byte	0x04
	.zero		1


	//   ....[14]....
        /*0798*/ 	.word	0x000010f0
        /*079c*/ 	.word	0x000000ff
        /*07a0*/ 	.word	0x00050070
        /*07a4*/ 	.short	0x0100
        /*07a6*/ 	.byte	0x04
	.zero		1


	//   ....[15]....
        /*07a8*/ 	.word	0x00001100
        /*07ac*/ 	.word	0x000000ff
        /*07b0*/ 	.word	0x00050078
        /*07b4*/ 	.short	0x0100
        /*07b6*/ 	.byte	0x04
	.zero		1


	//   ....[16]....
        /*07b8*/ 	.word	0x000012e0
        /*07bc*/ 	.word	0x000000ff
        /*07c0*/ 	.word	0x00050080
        /*07c4*/ 	.short	0x0100
        /*07c6*/ 	.byte	0x04
	.zero		1


	//   ....[17]....
        /*07c8*/ 	.word	0x000012f0
        /*07cc*/ 	.word	0x000000ff
        /*07d0*/ 	.word	0x00050088
        /*07d4*/ 	.short	0x0100
        /*07d6*/ 	.byte	0x04
	.zero		1


	//   ....[18]....
        /*07d8*/ 	.word	0x00001420
        /*07dc*/ 	.word	0x000000ff
        /*07e0*/ 	.word	0x00050090
        /*07e4*/ 	.short	0x0100
        /*07e6*/ 	.byte	0x04
	.zero		1


	//   ....[19]....
        /*07e8*/ 	.word	0x00001430
        /*07ec*/ 	.word	0x000000ff
        /*07f0*/ 	.word	0x000500a0
        /*07f4*/ 	.short	0x0100
        /*07f6*/ 	.byte	0x04
	.zero		1


	//   ....[20]....
        /*07f8*/ 	.word	0x00001440
        /*07fc*/ 	.word	0x000000ff
        /*0800*/ 	.word	0x00050098
        /*0804*/ 	.short	0x0100
        /*0806*/ 	.byte	0x04
	.zero		1


	//   ....[21]....
        /*0808*/ 	.word	0x00001450
        /*080c*/ 	.word	0x000000ff
        /*0810*/ 	.word	0x000500a8
        /*0814*/ 	.short	0x0100
        /*0816*/ 	.byte	0x04
	.zero		1


	//   ....[22]....
        /*0818*/ 	.word	0x00001580
        /*081c*/ 	.word	0x000000ff
        /*0820*/ 	.word	0x000500b0
        /*0824*/ 	.short	0x0100
        /*0826*/ 	.byte	0x04
	.zero		1


	//   ....[23]....
        /*0828*/ 	.word	0x00001590
        /*082c*/ 	.word	0x000000ff
        /*0830*/ 	.word	0x000500c0
        /*0834*/ 	.short	0x0100
        /*0836*/ 	.byte	0x04
	.zero		1


	//   ....[24]....
        /*0838*/ 	.word	0x000015a0
        /*083c*/ 	.word	0x000000ff
        /*0840*/ 	.word	0x000500b8
        /*0844*/ 	.short	0x0100
        /*0846*/ 	.byte	0x04
	.zero		1


	//   ....[25]....
        /*0848*/ 	.word	0x000015b0
        /*084c*/ 	.word	0x000000ff
        /*0850*/ 	.word	0x000500c8
        /*0854*/ 	.short	0x0100
        /*0856*/ 	.byte	0x04
	.zero		1


	//   ....[26]....
        /*0858*/ 	.word	0x000016a0
        /*085c*/ 	.word	0x000000ff
        /*0860*/ 	.word	0x000500d0
        /*0864*/ 	.short	0x0100
        /*0866*/ 	.byte	0x04
	.zero		1


	//   ....[27]....
        /*0868*/ 	.word	0x000016b0
        /*086c*/ 	.word	0x000000ff
        /*0870*/ 	.word	0x000500d8
        /*0874*/ 	.short	0x0100
        /*0876*/ 	.byte	0x04
	.zero		1


	//   ....[28]....
        /*0878*/ 	.word	0x00001b20
        /*087c*/ 	.word	0x000000ff
        /*0880*/ 	.word	0x00050000
        /*0884*/ 	.short	0x010a
        /*0886*/ 	.byte	0x14
	.zero		1


	//   ....[29]....
        /*0888*/ 	.word	0x00001b60
        /*088c*/ 	.word	0x000000ff
        /*0890*/ 	.word	0x00050020
        /*0894*/ 	.short	0x010a
        /*0896*/ 	.byte	0x14
	.zero		1


	//   ....[30]....
        /*0898*/ 	.word	0x00001c20
        /*089c*/ 	.word	0x000000ff
        /*08a0*/ 	.word	0x00050058
        /*08a4*/ 	.short	0x010a
        /*08a6*/ 	.byte	0x14
	.zero		1


	//   ....[31]....
        /*08a8*/ 	.word	0x00002370
        /*08ac*/ 	.word	0x000000ff
        /*08b0*/ 	.word	0x00050008
        /*08b4*/ 	.short	0x010a
        /*08b6*/ 	.byte	0x14
	.zero		1


	//   ....[32]....
        /*08b8*/ 	.word	0x000023f0
        /*08bc*/ 	.word	0x000000ff
        /*08c0*/ 	.word	0x00050068
        /*08c4*/ 	.short	0x010a
        /*08c6*/ 	.byte	0x14
	.zero		1


	//   ....[33]....
        /*08c8*/ 	.word	0x00002b90
        /*08cc*/ 	.word	0x000000ff
        /*08d0*/ 	.word	0x00050028
        /*08d4*/ 	.short	0x010a
        /*08d6*/ 	.byte	0x14
	.zero		1


	//   ....[34]....
        /*08d8*/ 	.word	0x00002bd0
        /*08dc*/ 	.word	0x000000ff
        /*08e0*/ 	.word	0x000500a0
        /*08e4*/ 	.short	0x010a
        /*08e6*/ 	.byte	0x14
	.zero		1


	//   ....[35]....
        /*08e8*/ 	.word	0x00002c10
        /*08ec*/ 	.word	0x000000ff
        /*08f0*/ 	.word	0x00050058
        /*08f4*/ 	.short	0x010a
        /*08f6*/ 	.byte	0x14
	.zero		1


	//   ....[36]....
        /*08f8*/ 	.word	0x00003290
        /*08fc*/ 	.word	0x000000ff
        /*0900*/ 	.word	0x00050020
        /*0904*/ 	.short	0x010a
        /*0906*/ 	.byte	0x05
	.zero		1


	//   ....[37]....
        /*0908*/ 	.word	0x00003b60
        /*090c*/ 	.word	0x000000ff
        /*0910*/ 	.word	0x000500a8
        /*0914*/ 	.short	0x010a
        /*0916*/ 	.byte	0x26
	.zero		1


	//   ....[38]....
        /*0918*/ 	.word	0x00003be0
        /*091c*/ 	.word	0x000000ff
        /*0920*/ 	.word	0x00050068
        /*0924*/ 	.short	0x010a
        /*0926*/ 	.byte	0x26
	.zero		1


	//   ....[39]....
        /*0928*/ 	.word	0x00004990
        /*092c*/ 	.word	0x000000ff
        /*0930*/ 	.word	0x00050020
        /*0934*/ 	.short	0x010a
        /*0936*/ 	.byte	0x04
	.zero		1


	//   ....[40]....
        /*0938*/ 	.word	0x000049e0
        /*093c*/ 	.word	0x000000ff
        /*0940*/ 	.word	0x000500a0
        /*0944*/ 	.short	0x010a
        /*0946*/ 	.byte	0x26
	.zero		1


	//   ....[41]....
        /*0948*/ 	.word	0x00004a50
        /*094c*/ 	.word	0x000000ff
        /*0950*/ 	.word	0x00050058
        /*0954*/ 	.short	0x010a
        /*0956*/ 	.byte	0x26
	.zero		1


	//   ....[42]....
        /*0958*/ 	.word	0x00005150
        /*095c*/ 	.word	0x000000ff
        /*0960*/ 	.word	0x000500a8
        /*0964*/ 	.short	0x010a
        /*0966*/ 	.byte	0x15
	.zero		1


	//   ....[43]....
        /*0968*/ 	.word	0x000051c0
        /*096c*/ 	.word	0x000000ff
        /*0970*/ 	.word	0x00050068
        /*0974*/ 	.short	0x010a
        /*0976*/ 	.byte	0x15
	.zero		1


	//   ....[44]....
        /*0978*/ 	.word	0x000058a0
        /*097c*/ 	.word	0x00000011
        /*0980*/ 	.word	0x000500c0
        /*0984*/ 	.short	0x010a
        /*0986*/ 	.byte	0xff
	.zero		1


	//   ....[45]....
        /*0988*/ 	.word	0x0000a7d0
        /*098c*/ 	.word	0x00000011
        /*0990*/ 	.word	0x000500b0
        /*0994*/ 	.short	0x0101
        /*0996*/ 	.byte	0xff
	.zero		1


	//   ....[46]....
        /*0998*/ 	.word	0x0000d3b0
        /*099c*/ 	.word	0x00000011
        /*09a0*/ 	.word	0x000500c8
        /*09a4*/ 	.short	0x010a
        /*09a6*/ 	.byte	0xff
	.zero		1


	//   ....[47]....
        /*09a8*/ 	.word	0x0000d6b0
        /*09ac*/ 	.word	0x00000011
        /*09b0*/ 	.word	0x000500b8
        /*09b4*/ 	.short	0x0101
        /*09b6*/ 	.byte	0xff
	.zero		1


	//   ....[48]....
        /*09b8*/ 	.word	0x0000d770
        /*09bc*/ 	.word	0x000000ff
        /*09c0*/ 	.word	0x00050070
        /*09c4*/ 	.short	0x010a
        /*09c6*/ 	.byte	0x24
	.zero		1


	//   ....[49]....
        /*09c8*/ 	.word	0x0000d7f0
        /*09cc*/ 	.word	0x000000ff
        /*09d0*/ 	.word	0x00000000
        /*09d4*/ 	.short	0x0101
        /*09d6*/ 	.byte	0x05
	.zero		1


	//   ....[50]....
        /*09d8*/ 	.word	0x0000d820
        /*09dc*/ 	.word	0x000000ff
        /*09e0*/ 	.word	0x00050080
        /*09e4*/ 	.short	0x010a
        /*09e6*/ 	.byte	0x24
	.zero		1


	//   ....[51]....
        /*09e8*/ 	.word	0x0000db90
        /*09ec*/ 	.word	0x000000ff
        /*09f0*/ 	.word	0x00050070
        /*09f4*/ 	.short	0x010a
        /*09f6*/ 	.byte	0x24
	.zero		1


	//   ....[52]....
        /*09f8*/ 	.word	0x0000dcf0
        /*09fc*/ 	.word	0x000000ff
        /*0a00*/ 	.word	0x00050090
        /*0a04*/ 	.short	0x010a
        /*0a06*/ 	.byte	0x24
	.zero		1


	//   ....[53]....
        /*0a08*/ 	.word	0x00010bc0
        /*0a0c*/ 	.word	0x000000ff
        /*0a10*/ 	.word	0x00000000
        /*0a14*/ 	.short	0x0101
        /*0a16*/ 	.byte	0x04
	.zero		1


	//   ....[54]....
        /*0a18*/ 	.word	0x00010c40
        /*0a1c*/ 	.word	0x000000ff
        /*0a20*/ 	.word	0x00000000
        /*0a24*/ 	.short	0x0101
        /*0a26*/ 	.byte	0x04
	.zero		1


	//   ....[55]....
        /*0a28*/ 	.word	0x00010cb0
        /*0a2c*/ 	.word	0x000000ff
        /*0a30*/ 	.word	0x00050080
        /*0a34*/ 	.short	0x010a
        /*0a36*/ 	.byte	0x24
	.zero		1


	//   ....[56]....
        /*0a38*/ 	.word	0x00010f40
        /*0a3c*/ 	.word	0x000000ff
        /*0a40*/ 	.word	0x00050098
        /*0a44*/ 	.short	0x010a
        /*0a46*/ 	.byte	0x24
	.zero		1


	//   ....[57]....
        /*0a48*/ 	.word	0x00013df0
        /*0a4c*/ 	.word	0x000000ff
        /*0a50*/ 	.word	0x00000000
        /*0a54*/ 	.short	0x0101
        /*0a56*/ 	.byte	0x05
	.zero		1


	//   ....[58]....
        /*0a58*/ 	.word	0x00013e90
        /*0a5c*/ 	.word	0x000000ff
        /*0a60*/ 	.word	0x00000000
        /*0a64*/ 	.short	0x0101
        /*0a66*/ 	.byte	0x04
	.zero		1


	//   ....[59]....
        /*0a68*/ 	.word	0x00013f40
        /*0a6c*/ 	.word	0x00000000
        /*0a70*/ 	.word	0x00000000
        /*0a74*/ 	.short	0x0101
        /*0a76*/ 	.byte	0xff
	.zero		1


	//   ....[60]....
        /*0a78*/ 	.word	0x00013f90
        /*0a7c*/ 	.word	0x00000017
        /*0a80*/ 	.word	0x00050070
        /*0a84*/ 	.short	0x010a
        /*0a86*/ 	.byte	0xff
	.zero		1


	//   ....[61]....
        /*0a88*/ 	.word	0x00014000
        /*0a8c*/ 	.word	0x000000ff
        /*0a90*/ 	.word	0x00000000
        /*0a94*/ 	.short	0x0101
        /*0a96*/ 	.byte	0x05
	.zero		1


	//   ....[62]....
        /*0a98*/ 	.word	0x00014060
        /*0a9c*/ 	.word	0x00000017
        /*0aa0*/ 	.word	0x00050090
        /*0aa4*/ 	.short	0x010a
        /*0aa6*/ 	.byte	0xff
	.zero		1


	//   ....[63]....
        /*0aa8*/ 	.word	0x000140e0
        /*0aac*/ 	.word	0x00000017
        /*0ab0*/ 	.word	0x000500c0
        /*0ab4*/ 	.short	0x010a
        /*0ab6*/ 	.byte	0xff
	.zero		1


	//   ....[64]....
        /*0ab8*/ 	.word	0x000178d0
        /*0abc*/ 	.word	0x00000000
        /*0ac0*/ 	.word	0x00000000
        /*0ac4*/ 	.short	0x0101
        /*0ac6*/ 	.byte	0xff
	.zero		1


	//   ....[65]....
        /*0ac8*/ 	.word	0x00017900
        /*0acc*/ 	.word	0x00000017
        /*0ad0*/ 	.word	0x000500b0
        /*0ad4*/ 	.short	0x0101
        /*0ad6*/ 	.byte	0xff
	.zero		1


	//   ....[66]....
        /*0ad8*/ 	.word	0x00017980
        /*0adc*/ 	.word	0x00000017
        /*0ae0*/ 	.word	0x00050080
        /*0ae4*/ 	.short	0x010a
        /*0ae6*/ 	.byte	0xff
	.zero		1


	//   ....[67]....
        /*0ae8*/ 	.word	0x00017b40
        /*0aec*/ 	.word	0x00000025
        /*0af0*/ 	.word	0x00000000
        /*0af4*/ 	.short	0x0101
        /*0af6*/ 	.byte	0xff
	.zero		1


	//   ....[68]....
        /*0af8*/ 	.word	0x00017b90
        /*0afc*/ 	.word	0x00000017
        /*0b00*/ 	.word	0x00050098
        /*0b04*/ 	.short	0x010a
        /*0b06*/ 	.byte	0xff
	.zero		1


	//   ....[69]....
        /*0b08*/ 	.word	0x00017c10
        /*0b0c*/ 	.word	0x00000017
        /*0b10*/ 	.word	0x000500c8
        /*0b14*/ 	.short	0x010a
        /*0b16*/ 	.byte	0xff
	.zero		1


	//   ....[70]....
        /*0b18*/ 	.word	0x0001b220
        /*0b1c*/ 	.word	0x00000003
        /*0b20*/ 	.word	0x00000000
        /*0b24*/ 	.short	0x0101
        /*0b26*/ 	.byte	0xff
	.zero		1


	//   ....[71]....
        /*0b28*/ 	.word	0x0001b250
        /*0b2c*/ 	.word	0x00000017
        /*0b30*/ 	.word	0x000500b8
        /*0b34*/ 	.short	0x0101
        /*0b36*/ 	.byte	0xff
	.zero		1


	//   ....[72]....
        /*0b38*/ 	.word	0x0001b3f0
        /*0b3c*/ 	.word	0x000000ff
        /*0b40*/ 	.word	0x00000000
        /*0b44*/ 	.short	0x010a
        /*0b46*/ 	.byte	0x05
	.zero		1


	//   ....[73]....
        /*0b48*/ 	.word	0x0001b700
        /*0b4c*/ 	.word	0x000000ff
        /*0b50*/ 	.word	0x00000000
        /*0b54*/ 	.short	0x010a
        /*0b56*/ 	.byte	0x04
	.zero		1


	//   ....[74]....
        /*0b58*/ 	.word	0x0001c310
        /*0b5c*/ 	.word	0x000000ff
        /*0b60*/ 	.word	0x00000000
        /*0b64*/ 	.short	0x0101
        /*0b66*/ 	.byte	0x04
	.zero		1


	//   ....[75]....
        /*0b68*/ 	.word	0x0001c390
        /*0b6c*/ 	.word	0x000000ff
        /*0b70*/ 	.word	0x00000000
        /*0b74*/ 	.short	0x010a
        /*0b76*/ 	.byte	0x31
	.zero		1


	//   ....[76]....
        /*0b78*/ 	.word	0x0001c650
        /*0b7c*/ 	.word	0x000000ff
        /*0b80*/ 	.word	0x00000000
        /*0b84*/ 	.short	0x0101
        /*0b86*/ 	.byte	0x32
	.zero		1


	//   ....[77]....
        /*0b88*/ 	.word	0x0001f110
        /*0b8c*/ 	.word	0x000000ff
        /*0b90*/ 	.word	0x00000000
        /*0b94*/ 	.short	0x0101
        /*0b96*/ 	.byte	0x04
	.zero		1


	//   ....[78]....
        /*0b98*/ 	.word	0x0001f270
        /*0b9c*/ 	.word	0x000000ff
        /*0ba0*/ 	.word	0x00000000
        /*0ba4*/ 	.short	0x010a
        /*0ba6*/ 	.byte	0x04
	.zero		1


	//   ....[79]....
        /*0ba8*/ 	.word	0x0001f8d0
        /*0bac*/ 	.word	0x000000ff
        /*0bb0*/ 	.word	0x00000000
        /*0bb4*/ 	.short	0x010a
        /*0bb6*/ 	.byte	0x04
	.zero		1


	//   ....[80]....
        /*0bb8*/ 	.word	0x0001fb60
        /*0bbc*/ 	.word	0x000000ff
        /*0bc0*/ 	.word	0x00000000
        /*0bc4*/ 	.short	0x0101
        /*0bc6*/ 	.byte	0x04
	.zero		1


	//   ....[81]....
        /*0bc8*/ 	.word	0x0001fc00
        /*0bcc*/ 	.word	0x000000ff
        /*0bd0*/ 	.word	0x00000000
        /*0bd4*/ 	.short	0x010a
        /*0bd6*/ 	.byte	0x04
	.zero		1


	//   ....[82]....
        /*0bd8*/ 	.word	0x0001fcc0
        /*0bdc*/ 	.word	0x000000ff
        /*0be0*/ 	.word	0x00000000
        /*0be4*/ 	.short	0x0101
        /*0be6*/ 	.byte	0x04
	.zero		1


	//   ....[83]....
        /*0be8*/ 	.word	0x00020050
        /*0bec*/ 	.word	0x000000ff
        /*0bf0*/ 	.word	0x00050010
        /*0bf4*/ 	.short	0x010a
        /*0bf6*/ 	.byte	0x08
	.zero		1


	//   ....[84]....
        /*0bf8*/ 	.word	0x00020370
        /*0bfc*/ 	.word	0x000000ff
        /*0c00*/ 	.word	0x00050038
        /*0c04*/ 	.short	0x010a
        /*0c06*/ 	.byte	0x08
	.zero		1


	//   ....[85]....
        /*0c08*/ 	.word	0x00020670
        /*0c0c*/ 	.word	0x000000ff
        /*0c10*/ 	.word	0x00050018
        /*0c14*/ 	.short	0x010a
        /*0c16*/ 	.byte	0x08
	.zero		1


	//   ....[86]....
        /*0c18*/ 	.word	0x000209b0
        /*0c1c*/ 	.word	0x000000ff
        /*0c20*/ 	.word	0x00050040
        /*0c24*/ 	.short	0x010a
        /*0c26*/ 	.byte	0x08
	.zero		1


	//   ....[87]....
        /*0c28*/ 	.word	0x00020e30
        /*0c2c*/ 	.word	0x000000ff
        /*0c30*/ 	.word	0x00050038
        /*0c34*/ 	.short	0x010a
        /*0c36*/ 	.byte	0x31
	.zero		1


	//   ....[88]....
        /*0c38*/ 	.word	0x00021160
        /*0c3c*/ 	.word	0x000000ff
        /*0c40*/ 	.word	0x00050038
        /*0c44*/ 	.short	0x010a
        /*0c46*/ 	.byte	0x31
	.zero		1


	//   ....[89]....
        /*0c48*/ 	.word	0x00021490
        /*0c4c*/ 	.word	0x000000ff
        /*0c50*/ 	.word	0x00050038
        /*0c54*/ 	.short	0x010a
        /*0c56*/ 	.byte	0x29
	.zero		1


	//   ....[90]....
        /*0c58*/ 	.word	0x000217d0
        /*0c5c*/ 	.word	0x000000ff
        /*0c60*/ 	.word	0x00050038
        /*0c64*/ 	.short	0x010a
        /*0c66*/ 	.byte	0x29
	.zero		1


	//   ....[91]....
        /*0c68*/ 	.word	0x00021ba0
        /*0c6c*/ 	.word	0x000000ff
        /*0c70*/ 	.word	0x00050038
        /*0c74*/ 	.short	0x010a
        /*0c76*/ 	.byte	0x29
	.zero		1


	//   ....[92]....
        /*0c78*/ 	.word	0x00021ee0
        /*0c7c*/ 	.word	0x000000ff
        /*0c80*/ 	.word	0x00050038
        /*0c84*/ 	.short	0x010a
        /*0c86*/ 	.byte	0x21
	.zero		1


	//   ....[93]....
        /*0c88*/ 	.word	0x00022430
        /*0c8c*/ 	.word	0x000000ff
        /*0c90*/ 	.word	0x000500b0
        /*0c94*/ 	.short	0x010a
        /*0c96*/ 	.byte	0x28
	.zero		1


	//   ....[94]....
        /*0c98*/ 	.word	0x00023710
        /*0c9c*/ 	.word	0x000000ff
        /*0ca0*/ 	.word	0x000500b8
        /*0ca4*/ 	.short	0x010a
        /*0ca6*/ 	.byte	0x28
	.zero		1


	//   ....[95]....
        /*0ca8*/ 	.word	0x00025130
        /*0cac*/ 	.word	0x000000ff
        /*0cb0*/ 	.word	0x00000000
        /*0cb4*/ 	.short	0x0101
        /*0cb6*/ 	.byte	0x04
	.zero		1


	//   ....[96]....
        /*0cb8*/ 	.word	0x000251b0
        /*0cbc*/ 	.word	0x000000ff
        /*0cc0*/ 	.word	0x00000000
        /*0cc4*/ 	.short	0x0101
        /*0cc6*/ 	.byte	0x04
	.zero		1


	//   ....[97]....
        /*0cc8*/ 	.word	0x00025440
        /*0ccc*/ 	.word	0x00000003
        /*0cd0*/ 	.word	0x00050000
        /*0cd4*/ 	.short	0x010a
        /*0cd6*/ 	.byte	0xff
	.zero		1


	//   ....[98]....
        /*0cd8*/ 	.word	0x000254a0
        /*0cdc*/ 	.word	0x00000003
        /*0ce0*/ 	.word	0x00050020
        /*0ce4*/ 	.short	0x010a
        /*0ce6*/ 	.byte	0xff
	.zero		1


	//   ....[99]....
        /*0ce8*/ 	.word	0x00025500
        /*0cec*/ 	.word	0x00000004
        /*0cf0*/ 	.word	0x00050058
        /*0cf4*/ 	.short	0x010a
        /*0cf6*/ 	.byte	0xff
	.zero		1


	//   ....[100]....
        /*0cf8*/ 	.word	0x00025560
        /*0cfc*/ 	.word	0x00000003
        /*0d00*/ 	.word	0x00050008
        /*0d04*/ 	.short	0x010a
        /*0d06*/ 	.byte	0xff
	.zero		1


	//   ....[101]....
        /*0d08*/ 	.word	0x000255c0
        /*0d0c*/ 	.word	0x00000008
        /*0d10*/ 	.word	0x00050068
        /*0d14*/ 	.short	0x010a
        /*0d16*/ 	.byte	0xff
	.zero		1


	//   ....[102]....
        /*0d18*/ 	.word	0x00025620
        /*0d1c*/ 	.word	0x00000003
        /*0d20*/ 	.word	0x00050028
        /*0d24*/ 	.short	0x010a
        /*0d26*/ 	.byte	0xff
	.zero		1


	//   ....[103]....
        /*0d28*/ 	.word	0x00025680
        /*0d2c*/ 	.word	0x00000000
        /*0d30*/ 	.word	0x000500a0
        /*0d34*/ 	.short	0x010a
        /*0d36*/ 	.byte	0xff
	.zero		1


	//   ....[104]....
        /*0d38*/ 	.word	0x000256e0
        /*0d3c*/ 	.word	0x00000003
        /*0d40*/ 	.word	0x00050058
        /*0d44*/ 	.short	0x010a
        /*0d46*/ 	.byte	0xff
	.zero		1


	//   ....[105]....
        /*0d48*/ 	.word	0x00025740
        /*0d4c*/ 	.word	0x00000004
        /*0d50*/ 	.word	0x00050020
        /*0d54*/ 	.short	0x010a
        /*0d56*/ 	.byte	0xff
	.zero		1


	//   ....[106]....
        /*0d58*/ 	.word	0x000257a0
        /*0d5c*/ 	.word	0x00000002
        /*0d60*/ 	.word	0x000500a8
        /*0d64*/ 	.short	0x010a
        /*0d66*/ 	.byte	0xff
	.zero		1


	//   ....[107]....
        /*0d68*/ 	.word	0x00025800
        /*0d6c*/ 	.word	0x00000003
        /*0d70*/ 	.word	0x00050068
        /*0d74*/ 	.short	0x010a
        /*0d76*/ 	.byte	0xff
	.zero		1


	//   ....[108]....
        /*0d78*/ 	.word	0x00025860
        /*0d7c*/ 	.word	0x00000002
        /*0d80*/ 	.word	0x00050020
        /*0d84*/ 	.short	0x010a
        /*0d86*/ 	.byte	0xff
	.zero		1


	//   ....[109]....
        /*0d88*/ 	.word	0x000258c0
        /*0d8c*/ 	.word	0x00000002
        /*0d90*/ 	.word	0x000500a0
        /*0d94*/ 	.short	0x010a
        /*0d96*/ 	.byte	0xff
	.zero		1


	//   ....[110]....
        /*0d98*/ 	.word	0x00025920
        /*0d9c*/ 	.word	0x00000003
        /*0da0*/ 	.word	0x00050058
        /*0da4*/ 	.short	0x010a
        /*0da6*/ 	.byte	0xff
	.zero		1


	//   ....[111]....
        /*0da8*/ 	.word	0x00025980
        /*0dac*/ 	.word	0x00000002
        /*0db0*/ 	.word	0x000500a8
        /*0db4*/ 	.short	0x010a
        /*0db6*/ 	.byte	0xff
	.zero		1


	//   ....[112]....
        /*0db8*/ 	.word	0x000259e0
        /*0dbc*/ 	.word	0x00000002
        /*0dc0*/ 	.word	0x00050068
        /*0dc4*/ 	.short	0x010a
        /*0dc6*/ 	.byte	0xff
	.zero		1


	//   ....[113]....
        /*0dc8*/ 	.word	0x00025a30
        /*0dcc*/ 	.word	0x00000011
        /*0dd0*/ 	.word	0x000500c0
        /*0dd4*/ 	.short	0x010a
        /*0dd6*/ 	.byte	0xff
	.zero		1


	//   ....[114]....
        /*0dd8*/ 	.word	0x00025a80
        /*0ddc*/ 	.word	0x00000011
        /*0de0*/ 	.word	0x000500c8
        /*0de4*/ 	.short	0x010a
        /*0de6*/ 	.byte	0xff
	.zero		1


	//   ....[115]....
        /*0de8*/ 	.word	0x00025ae0
        /*0dec*/ 	.word	0x00000000
        /*0df0*/ 	.word	0x00050070
        /*0df4*/ 	.short	0x010a
        /*0df6*/ 	.byte	0xff
	.zero		1


	//   ....[116]....
        /*0df8*/ 	.word	0x00025b40
        /*0dfc*/ 	.word	0x00000000
        /*0e00*/ 	.word	0x00050080
        /*0e04*/ 	.short	0x010a
        /*0e06*/ 	.byte	0xff
	.zero		1


	//   ....[117]....
        /*0e08*/ 	.word	0x00025ba0
        /*0e0c*/ 	.word	0x00000000
        /*0e10*/ 	.word	0x00050070
        /*0e14*/ 	.short	0x010a
        /*0e16*/ 	.byte	0xff
	.zero		1


	//   ....[118]....
        /*0e18*/ 	.word	0x00025c00
        /*0e1c*/ 	.word	0x00000000
        /*0e20*/ 	.word	0x00050090
        /*0e24*/ 	.short	0x010a
        /*0e26*/ 	.byte	0xff
	.zero		1


	//   ....[119]....
        /*0e28*/ 	.word	0x00025c60
        /*0e2c*/ 	.word	0x00000000
        /*0e30*/ 	.word	0x00050080
        /*0e34*/ 	.short	0x010a
        /*0e36*/ 	.byte	0xff
	.zero		1


	//   ....[120]....
        /*0e38*/ 	.word	0x00025cc0
        /*0e3c*/ 	.word	0x00000000
        /*0e40*/ 	.word	0x00050098
        /*0e44*/ 	.short	0x010a
        /*0e46*/ 	.byte	0xff
	.zero		1


	//   ....[121]....
        /*0e48*/ 	.word	0x00025d10
        /*0e4c*/ 	.word	0x00000017
        /*0e50*/ 	.word	0x00050070
        /*0e54*/ 	.short	0x010a
        /*0e56*/ 	.byte	0xff
	.zero		1


	//   ....[122]....
        /*0e58*/ 	.word	0x00025d60
        /*0e5c*/ 	.word	0x00000017
        /*0e60*/ 	.word	0x00050090
        /*0e64*/ 	.short	0x010a
        /*0e66*/ 	.byte	0xff
	.zero		1


	//   ....[123]....
        /*0e68*/ 	.word	0x00025db0
        /*0e6c*/ 	.word	0x00000017
        /*0e70*/ 	.word	0x000500c0
        /*0e74*/ 	.short	0x010a
        /*0e76*/ 	.byte	0xff
	.zero		1


	//   ....[124]....
        /*0e78*/ 	.word	0x00025e00
        /*0e7c*/ 	.word	0x00000017
        /*0e80*/ 	.word	0x00050080
        /*0e84*/ 	.short	0x010a
        /*0e86*/ 	.byte	0xff
	.zero		1


	//   ....[125]....
        /*0e88*/ 	.word	0x00025e50
        /*0e8c*/ 	.word	0x00000017
        /*0e90*/ 	.word	0x00050098
        /*0e94*/ 	.short	0x010a
        /*0e96*/ 	.byte	0xff
	.zero		1


	//   ....[126]....
        /*0e98*/ 	.word	0x00025ea0
        /*0e9c*/ 	.word	0x00000017
        /*0ea0*/ 	.word	0x000500c8
        /*0ea4*/ 	.short	0x010a
        /*0ea6*/ 	.byte	0xff
	.zero		1


	//   ....[127]....
        /*0ea8*/ 	.word	0x00025f00
        /*0eac*/ 	.word	0x00000000
        /*0eb0*/ 	.word	0x00000000
        /*0eb4*/ 	.short	0x010a
        /*0eb6*/ 	.byte	0xff
	.zero		1


	//   ....[128]....
        /*0eb8*/ 	.word	0x00025f60
        /*0ebc*/ 	.word	0x00000000
        /*0ec0*/ 	.word	0x00000000
        /*0ec4*/ 	.short	0x010a
        /*0ec6*/ 	.byte	0xff
	.zero		1


	//   ....[129]....
        /*0ec8*/ 	.word	0x00025fc0
        /*0ecc*/ 	.word	0x00000004
        /*0ed0*/ 	.word	0x00000000
        /*0ed4*/ 	.short	0x010a
        /*0ed6*/ 	.byte	0xff
	.zero		1


	//   ....[130]....
        /*0ed8*/ 	.word	0x00026020
        /*0edc*/ 	.word	0x00000005
        /*0ee0*/ 	.word	0x00000000
        /*0ee4*/ 	.short	0x010a
        /*0ee6*/ 	.byte	0xff
	.zero		1


	//   ....[131]....
        /*0ee8*/ 	.word	0x00026080
        /*0eec*/ 	.word	0x00000003
        /*0ef0*/ 	.word	0x00000000
        /*0ef4*/ 	.short	0x010a
        /*0ef6*/ 	.byte	0xff
	.zero		1


	//   ....[132]....
        /*0ef8*/ 	.word	0x000260e0
        /*0efc*/ 	.word	0x00000000
        /*0f00*/ 	.word	0x00000000
        /*0f04*/ 	.short	0x010a
        /*0f06*/ 	.byte	0xff
	.zero		1


	//   ....[133]....
        /*0f08*/ 	.word	0x00026140
        /*0f0c*/ 	.word	0x00000000
        /*0f10*/ 	.word	0x00050010
        /*0f14*/ 	.short	0x010a
        /*0f16*/ 	.byte	0xff
	.zero		1


	//   ....[134]....
        /*0f18*/ 	.word	0x000261a0
        /*0f1c*/ 	.word	0x00000000
        /*0f20*/ 	.word	0x00050038
        /*0f24*/ 	.short	0x010a
        /*0f26*/ 	.byte	0xff
	.zero		1


	//   ....[135]....
        /*0f28*/ 	.word	0x00026200
        /*0f2c*/ 	.word	0x00000000
        /*0f30*/ 	.word	0x00050018
        /*0f34*/ 	.short	0x010a
        /*0f36*/ 	.byte	0xff
	.zero		1


	//   ....[136]....
        /*0f38*/ 	.word	0x00026260
        /*0f3c*/ 	.word	0x00000000
        /*0f40*/ 	.word	0x00050040
        /*0f44*/ 	.short	0x010a
        /*0f46*/ 	.byte	0xff
	.zero		1


	//   ....[137]....
        /*0f48*/ 	.word	0x000262c0
        /*0f4c*/ 	.word	0x00000000
        /*0f50*/ 	.word	0x00050038
        /*0f54*/ 	.short	0x010a
        /*0f56*/ 	.byte	0xff
	.zero		1


	//   ....[138]....
        /*0f58*/ 	.word	0x00026320
        /*0f5c*/ 	.word	0x00000000
        /*0f60*/ 	.word	0x00050038
        /*0f64*/ 	.short	0x010a
        /*0f66*/ 	.byte	0xff
	.zero		1


	//   ....[139]....
        /*0f68*/ 	.word	0x00026380
        /*0f6c*/ 	.word	0x00000000
        /*0f70*/ 	.word	0x00050038
        /*0f74*/ 	.short	0x010a
        /*0f76*/ 	.byte	0xff
	.zero		1


	//   ....[140]....
        /*0f78*/ 	.word	0x000263e0
        /*0f7c*/ 	.word	0x00000000
        /*0f80*/ 	.word	0x00050038
        /*0f84*/ 	.short	0x010a
        /*0f86*/ 	.byte	0xff
	.zero		1


	//   ....[141]....
        /*0f88*/ 	.word	0x00026440
        /*0f8c*/ 	.word	0x00000000
        /*0f90*/ 	.word	0x00050038
        /*0f94*/ 	.short	0x010a
        /*0f96*/ 	.byte	0xff
	.zero		1


	//   ....[142]....
        /*0f98*/ 	.word	0x000264a0
        /*0f9c*/ 	.word	0x00000000
        /*0fa0*/ 	.word	0x00050038
        /*0fa4*/ 	.short	0x010a
        /*0fa6*/ 	.byte	0xff
	.zero		1


	//   ....[143]....
        /*0fa8*/ 	.word	0x00026500
        /*0fac*/ 	.word	0x00000003
        /*0fb0*/ 	.word	0x000500b0
        /*0fb4*/ 	.short	0x010a
        /*0fb6*/ 	.byte	0xff
	.zero		1


	//   ....[144]....
        /*0fb8*/ 	.word	0x00026560
        /*0fbc*/ 	.word	0x00000003
        /*0fc0*/ 	.word	0x000500b8
        /*0fc4*/ 	.short	0x010a
        /*0fc6*/ 	.byte	0xff
	.zero		1


	//----- nvinfo : EIATTR_NUM_MBARRIERS
	.align		4
.L_66:
        /*0fc8*/ 	.byte	0x03, 0x38
        /*0fca*/ 	.short	0x001c


	//----- nvinfo : EIATTR_EXIT_INSTR_OFFSETS
	.align		4
        /*0fcc*/ 	.byte	0x04, 0x1c
        /*0fce*/ 	.short	(.L_68 - .L_67)


	//   ....[0]....
.L_67:
        /*0fd0*/ 	.word	0x000017b0


	//   ....[1]....
        /*0fd4*/ 	.word	0x00001a30


	//   ....[2]....
        /*0fd8*/ 	.word	0x00005710


	//   ....[3]....
        /*0fdc*/ 	.word	0x00005750


	//   ....[4]....
        /*0fe0*/ 	.word	0x000057c0


	//   ....[5]....
        /*0fe4*/ 	.word	0x0000d6c0


	//   ....[6]....
        /*0fe8*/ 	.word	0x0001b260


	//   ....[7]....
        /*0fec*/ 	.word	0x0001b300


	//   ....[8]....
        /*0ff0*/ 	.word	0x0001fcd0


	//   ....[9]....
        /*0ff4*/ 	.word	0x0001fd60


	//   ....[10]....
        /*0ff8*/ 	.word	0x0001fe00


	//   ....[11]....
        /*0ffc*/ 	.word	0x00020c70


	//   ....[12]....
        /*1000*/ 	.word	0x00021b30


	//   ....[13]....
        /*1004*/ 	.word	0x00021f70


	//   ....[14]....
        /*1008*/ 	.word	0x000221a0


	//   ....[15]....
        /*100c*/ 	.word	0x00022210


	//   ....[16]....
        /*1010*/ 	.word	0x00025420


	//----- nvinfo : EIATTR_INDIRECT_BRANCH_TARGETS
	.align		4
.L_68:
        /*1014*/ 	.byte	0x04, 0x34
        /*1016*/ 	.short	(.L_70 - .L_69)


	//   ....[0]....
.L_69:
        /*1018*/ 	.word	.L_x_495@srel
        /*101c*/ 	.short	0x0
        /*101e*/ 	.short	0x0
        /*1020*/ 	.word	0x3
        /*1024*/ 	.word	.L_x_496@srel
        /*1028*/ 	.word	.L_x_497@srel
        /*102c*/ 	.word	.L_x_498@srel


	//----- nvinfo : EIATTR_MAX_THREADS
	.align		4
.L_70:
        /*1030*/ 	.byte	0x04, 0x05
        /*1032*/ 	.short	(.L_72 - .L_71)
.L_71:
        /*1034*/ 	.word	0x00000200
        /*1038*/ 	.word	0x00000001
        /*103c*/ 	.word	0x00000001


	//----- nvinfo : EIATTR_CRS_STACK_SIZE
	.align		4
.L_72:
        /*1040*/ 	.byte	0x04, 0x1e
        /*1042*/ 	.short	(.L_74 - .L_73)
.L_73:
        /*1044*/ 	.word	0x00000000


	//----- nvinfo : EIATTR_CBANK_PARAM_SIZE
	.align		4
.L_74:
        /*1048*/ 	.byte	0x03, 0x19
        /*104a*/ 	.short	0x0600


	//----- nvinfo : EIATTR_PARAM_CBANK
	.align		4
        /*104c*/ 	.byte	0x04, 0x0a
        /*104e*/ 	.short	(.L_76 - .L_75)
	.align		4
.L_75:
        /*1050*/ 	.word	index@(.nv.constant0._ZN7cutlass13device_kernelINS_4fmha6kernel36Sm100FmhaFwdKernelTmaWarpspecializedIN4cute5tupleIJiiiNS5_IJNS5_IJiiEEEiEEEEEENS1_10collective38Sm100FmhaFwdMainloopTmaWarpspecializedINS_10bfloat16_tEffNS5_IJNS4_1CILi256EEENSC_ILi128EEESD_EEENS5_IJiNSC_ILi1EEES7_EEENS5_IJiSG_NS5_IJNS5_IJNSC_ILi0EEEiEEEiEEEEEESL_NS9_6NoMaskENS5_IJNSC_ILi2EEESG_SG_EEENSC_ILb0EEEEENS9_38Sm100FmhaFwdEpilogueTmaWarpspecializedINS_6half_tEfNS5_IJSE_SD_SE_EEESH_NS5_IJSG_S7_EEESP_EENS2_23IndividualTileSchedulerENS2_41Sm100FmhaCtxKernelWarpspecializedScheduleEEEEEvNT_6ParamsE)
        /*1054*/ 	.short	0x0380
        /*1056*/ 	.short	0x0600


	//----- nvinfo : EIATTR_SW_WAR
	.align		4
.L_76:
        /*1058*/ 	.byte	0x04, 0x36
        /*105a*/ 	.short	(.L_78 - .L_77)
.L_77:
        /*105c*/ 	.word	0x00000008
.L_78:


//--------------------- .nv.callgraph             --------------------------
	.section	.nv.callgraph,"",@"SHT_CUDA_CALLGRAPH"
	.align	4
	.sectionentsize	8
	.align		4
        /*0000*/ 	.word	0x00000000
	.align		4
        /*0004*/ 	.word	0xffffffff
	.align		4
        /*0008*/ 	.word	index@(_ZN7cutlass13device_kernelINS_4fmha6kernel36Sm100FmhaFwdKernelTmaWarpspecializedIN4cute5tupleIJiiiNS5_IJNS5_IJiiEEEiEEEEEENS1_10collective38Sm100FmhaFwdMainloopTmaWarpspecializedINS_10bfloat16_tEffNS5_IJNS4_1CILi256EEENSC_ILi128EEESD_EEENS5_IJiNSC_ILi1EEES7_EEENS5_IJiSG_NS5_IJNS5_IJNSC_ILi0EEEiEEEiEEEEEESL_NS9_6NoMaskENS5_IJNSC_ILi2EEESG_SG_EEENSC_ILb0EEEEENS9_38Sm100FmhaFwdEpilogueTmaWarpspecializedINS_6half_tEfNS5_IJSE_SD_SE_EEESH_NS5_IJSG_S7_EEESP_EENS2_23IndividualTileSchedulerENS2_41Sm100FmhaCtxKernelWarpspecializedScheduleEEEEEvNT_6ParamsE)
	.align		4
        /*000c*/ 	.word	index@(__assertfail)
	.align		4
        /*0010*/ 	.word	index@(_ZN7cutlass13device_kernelINS_4fmha6kernel36Sm100FmhaFwdKernelTmaWarpspecializedIN4cute5tupleIJiiiNS5_IJNS5_IJiiEEEiEEEEEENS1_10collective38Sm100FmhaFwdMainloopTmaWarpspecializedINS_10bfloat16_tEffNS5_IJNS4_1CILi256EEENSC_ILi128EEESD_EEENS5_IJiNSC_ILi1EEES7_EEENS5_IJiSG_NS5_IJNS5_IJNSC_ILi0EEEiEEEiEEEEEESL_NS9_6NoMaskENS5_IJNSC_ILi2EEESG_SG_EEENSC_ILb0EEEEENS9_38Sm100FmhaFwdEpilogueTmaWarpspecializedINS_6half_tEfNS5_IJSE_SD_SE_EEESH_NS5_IJSG_S7_EEESP_EENS2_23IndividualTileSchedulerENS2_41Sm100FmhaCtxKernelWarpspecializedScheduleEEEEEvNT_6ParamsE)
	.align		4
        /*0014*/ 	.word	index@(vprintf)
	.align		4
        /*0018*/ 	.word	0x00000000
	.align		4
        /*001c*/ 	.word	0xfffffffe
	.align		4
        /*0020*/ 	.word	0x00000000
	.align		4
        /*0024*/ 	.word	0xfffffffd
	.align		4
        /*0028*/ 	.word	0x00000000
	.align		4
        /*002c*/ 	.word	0xfffffffc


//--------------------- .nv.constant4             --------------------------
	.section	.nv.constant4,"a",@progbits
	.align	8
	.align		8
.nv.constant4:
        /*0000*/ 	.dword	vprintf
	.align		8
        /*0008*/ 	.dword	__assertfail
	.align		8
        /*0010*/ 	.dword	__unnamed_1
	.align		8
        /*0018*/ 	.dword	__unnamed_2
	.align		8
        /*0020*/ 	.dword	__unnamed_3
	.align		8
        /*0028*/ 	.dword	__unnamed_4
	.align		8
        /*0030*/ 	.dword	__unnamed_5
	.align		8
        /*0038*/ 	.dword	__unnamed_6
	.align		8
        /*0040*/ 	.dword	__unnamed_7
	.align		8
        /*0048*/ 	.dword	_ZN39_INTERNAL_db9a1bc4_4_k_cu_3c7c4809_33394cuda3std3__45__cpo5beginE
	.align		8
        /*0050*/ 	.dword	_ZN39_INTERNAL_db9a1bc4_4_k_cu_3c7c4809_33394cuda3std3__45__cpo3endE
	.align		8
        /*0058*/ 	.dword	_ZN39_INTERNAL_db9a1bc4_4_k_cu_3c7c4809_33394cuda3std3__45__cpo6cbeginE
	.align		8
        /*0060*/ 	.dword	_ZN39_INTERNAL_db9a1bc4_4_k_cu_3c7c4809_33394cuda3std3__45__cpo4cendE
	.align		8
        /*0068*/ 	.dword	_ZN39_INTERNAL_db9a1bc4_4_k_cu_3c7c4809_33394cuda3std3__441_GLOBAL__N__db9a1bc4_4_k_cu_3c7c4809_33396ignoreE
	.align		8
        /*0070*/ 	.dword	_ZN39_INTERNAL_db9a1bc4_4_k_cu_3c7c4809_33394cuda3std3__419piecewise_constructE
	.align		8
        /*0078*/ 	.dword	_ZN39_INTERNAL_db9a1bc4_4_k_cu_3c7c4809_33394cuda3std3__48in_placeE
	.align		8
        /*0080*/ 	.dword	_ZN39_INTERNAL_db9a1bc4_4_k_cu_3c7c4809_33394cuda3std6ranges3__45__cpo4swapE
	.align		8
        /*0088*/ 	.dword	_ZN39_INTERNAL_db9a1bc4_4_k_cu_3c7c4809_33394cuda3std6ranges3__45__cpo9iter_moveE
	.align		8
        /*0090*/ 	.dword	_ZN39_INTERNAL_db9a1bc4_4_k_cu_3c7c4809_33394cute7productE
	.align		8
        /*0098*/ 	.dword	_ZN39_INTERNAL_db9a1bc4_4_k_cu_3c7c4809_33394cute1_E
	.align		8
        /*00a0*/ 	.dword	$str$22
	.align		8
        /*00a8*/ 	.dword	$str$23
	.align		8
        /*00b0*/ 	.dword	$str$26
	.align		8
        /*00b8*/ 	.dword	$str$27
	.align		8
        /*00c0*/ 	.dword	$str$28
	.align		8
        /*00c8*/ 	.dword	$str$29
	.align		8
        /*00d0*/ 	.dword	$str$30
	.align		8
        /*00d8*/ 	.dword	$str$31
	.align		8
        /*00e0*/ 	.dword	$str$32
	.align		8
        /*00e8*/ 	.dword	$str$33
	.align		8
        /*00f0*/ 	.dword	$str$34
	.align		8
        /*00f8*/ 	.dword	$str$35
	.align		8
        /*0100*/ 	.dword	$str$36
	.align		8
        /*0108*/ 	.dword	$str$37


//--------------------- .nv.constant2._ZN7cutlass13device_kernelINS_4fmha6kernel36Sm100FmhaFwdKernelTmaWarpspecializedIN4cute5tupleIJiiiNS5_IJNS5_IJiiEEEiEEEEEENS1_10collective38Sm100FmhaFwdMainloopTmaWarpspecializedINS_10bfloat16_tEffNS5_IJNS4_1CILi256EEENSC_ILi128EEESD_EEENS5_IJiNSC_ILi1EEES7_EEENS5_IJiSG_NS5_IJNS5_IJNSC_ILi0EEEiEEEiEEEEEESL_NS9_6NoMaskENS5_IJNSC_ILi2EEESG_SG_EEENSC_ILb0EEEEENS9_38Sm100FmhaFwdEpilogueTmaWarpspecializedINS_6half_tEfNS5_IJSE_SD_SE_EEESH_NS5_IJSG_S7_EEESP_EENS2_23IndividualTileSchedulerENS2_41Sm100FmhaCtxKernelWarpspecializedScheduleEEEEEvNT_6ParamsE --------------------------
	.section	.nv.constant2._ZN7cutlass13device_kernelINS_4fmha6kernel36Sm100FmhaFwdKernelTmaWarpspecializedIN4cute5tupleIJiiiNS5_IJNS5_IJiiEEEiEEEEEENS1_10collective38Sm100FmhaFwdMainloopTmaWarpspecializedINS_10bfloat16_tEffNS5_IJNS4_1CILi256EEENSC_ILi128EEESD_EEENS5_IJiNSC_ILi1EEES7_EEENS5_IJiSG_NS5_IJNS5_IJNSC_ILi0EEEiEEEiEEEEEESL_NS9_6NoMaskENS5_IJNSC_ILi2EEESG_SG_EEENSC_ILb0EEEEENS9_38Sm100FmhaFwdEpilogueTmaWarpspecializedINS_6half_tEfNS5_IJSE_SD_SE_EEESH_NS5_IJSG_S7_EEESP_EENS2_23IndividualTileSchedulerENS2_41Sm100FmhaCtxKernelWarpspecializedScheduleEEEEEvNT_6ParamsE,"a",@progbits
	.sectionflags	@""
	.align	4
.nv.constant2._ZN7cutlass13device_kernelINS_4fmha6kernel36Sm100FmhaFwdKernelTmaWarpspecializedIN4cute5tupleIJiiiNS5_IJNS5_IJiiEEEiEEEEEENS1_10collective38Sm100FmhaFwdMainloopTmaWarpspecializedINS_10bfloat16_tEffNS5_IJNS4_1CILi256EEENSC_ILi128EEESD_EEENS5_IJiNSC_ILi1EEES7_EEENS5_IJiSG_NS5_IJNS5_IJNSC_ILi0EEEiEEEiEEEEEESL_NS9_6NoMaskENS5_IJNSC_ILi2EEESG_SG_EEENSC_ILb0EEEEENS9_38Sm100FmhaFwdEpilogueTmaWarpspecializedINS_6half_tEfNS5_IJSE_SD_SE_EEESH_NS5_IJSG_S7_EEESP_EENS2_23IndividualTileSchedulerENS2_41Sm100FmhaCtxKernelWarpspecializedScheduleEEEEEvNT_6ParamsE:
        /*0000*/ 	.byte	0x70, 0xfd, 0x01, 0x00, 0xb0, 0x21, 0x02, 0x00, 0x40, 0xfd, 0x01, 0x00


//--------------------- .text._ZN7cutlass13device_kernelINS_4fmha6kernel36Sm100FmhaFwdKernelTmaWarpspecializedIN4cute5tupleIJiiiNS5_IJNS5_IJiiEEEiEEEEEENS1_10collective38Sm100FmhaFwdMainloopTmaWarpspecializedINS_10bfloat16_tEffNS5_IJNS4_1CILi256EEENSC_ILi128EEESD_EEENS5_IJiNSC_ILi1EEES7_EEENS5_IJiSG_NS5_IJNS5_IJNSC_ILi0EEEiEEEiEEEEEESL_NS9_6NoMaskENS5_IJNSC_ILi2EEESG_SG_EEENSC_ILb0EEEEENS9_38Sm100FmhaFwdEpilogueTmaWarpspecializedINS_6half_tEfNS5_IJSE_SD_SE_EEESH_NS5_IJSG_S7_EEESP_EENS2_23IndividualTileSchedulerENS2_41Sm100FmhaCtxKernelWarpspecializedScheduleEEEEEvNT_6ParamsE --------------------------
	.section	.text._ZN7cutlass13device_kernelINS_4fmha6kernel36Sm100FmhaFwdKernelTmaWarpspecializedIN4cute5tupleIJiiiNS5_IJNS5_IJiiEEEiEEEEEENS1_10collective38Sm100FmhaFwdMainloopTmaWarpspecializedINS_10bfloat16_tEffNS5_IJNS4_1CILi256EEENSC_ILi128EEESD_EEENS5_IJiNSC_ILi1EEES7_EEENS5_IJiSG_NS5_IJNS5_IJNSC_ILi0EEEiEEEiEEEEEESL_NS9_6NoMaskENS5_IJNSC_ILi2EEESG_SG_EEENSC_ILb0EEEEENS9_38Sm100FmhaFwdEpilogueTmaWarpspecializedINS_6half_tEfNS5_IJSE_SD_SE_EEESH_NS5_IJSG_S7_EEESP_EENS2_23IndividualTileSchedulerENS2_41Sm100FmhaCtxKernelWarpspecializedScheduleEEEEEvNT_6ParamsE,"ax",@progbits
	.align	128
.text._ZN7cutlass13device_kernelINS_4fmha6kernel36Sm100FmhaFwdKernelTmaWarpspecializedIN4cute5tupleIJiiiNS5_IJNS5_IJiiEEEiEEEEEENS1_10collective38Sm100FmhaFwdMainloopTmaWarpspecializedINS_10bfloat16_tEffNS5_IJNS4_1CILi256EEENSC_ILi128EEESD_EEENS5_IJiNSC_ILi1EEES7_EEENS5_IJiSG_NS5_IJNS5_IJNSC_ILi0EEEiEEEiEEEEEESL_NS9_6NoMaskENS5_IJNSC_ILi2EEESG_SG_EEENSC_ILb0EEEEENS9_38Sm100FmhaFwdEpilogueTmaWarpspecializedINS_6half_tEfNS5_IJSE_SD_SE_EEESH_NS5_IJSG_S7_EEESP_EENS2_23IndividualTileSchedulerENS2_41Sm100FmhaCtxKernelWarpspecializedScheduleEEEEEvNT_6ParamsE:
        .type           _ZN7cutlass13device_kernelINS_4fmha6kernel36Sm100FmhaFwdKernelTmaWarpspecializedIN4cute5tupleIJiiiNS5_IJNS5_IJiiEEEiEEEEEENS1_10collective38Sm100FmhaFwdMainloopTmaWarpspecializedINS_10bfloat16_tEffNS5_IJNS4_1CILi256EEENSC_ILi128EEESD_EEENS5_IJiNSC_ILi1EEES7_EEENS5_IJiSG_NS5_IJNS5_IJNSC_ILi0EEEiEEEiEEEEEESL_NS9_6NoMaskENS5_IJNSC_ILi2EEESG_SG_EEENSC_ILb0EEEEENS9_38Sm100FmhaFwdEpilogueTmaWarpspecializedINS_6half_tEfNS5_IJSE_SD_SE_EEESH_NS5_IJSG_S7_EEESP_EENS2_23IndividualTileSchedulerENS2_41Sm100FmhaCtxKernelWarpspecializedScheduleEEEEEvNT_6ParamsE,@function
        .size           _ZN7cutlass13device_kernelINS_4fmha6kernel36Sm100FmhaFwdKernelTmaWarpspecializedIN4cute5tupleIJiiiNS5_IJNS5_IJiiEEEiEEEEEENS1_10collective38Sm100FmhaFwdMainloopTmaWarpspecializedINS_10bfloat16_tEffNS5_IJNS4_1CILi256EEENSC_ILi128EEESD_EEENS5_IJiNSC_ILi1EEES7_EEENS5_IJiSG_NS5_IJNS5_IJNSC_ILi0EEEiEEEiEEEEEESL_NS9_6NoMaskENS5_IJNSC_ILi2EEESG_SG_EEENSC_ILb0EEEEENS9_38Sm100FmhaFwdEpilogueTmaWarpspecializedINS_6half_tEfNS5_IJSE_SD_SE_EEESH_NS5_IJSG_S7_EEESP_EENS2_23IndividualTileSchedulerENS2_41Sm100FmhaCtxKernelWarpspecializedScheduleEEEEEvNT_6ParamsE,(.L_x_499 - _ZN7cutlass13device_kernelINS_4fmha6kernel36Sm100FmhaFwdKernelTmaWarpspecializedIN4cute5tupleIJiiiNS5_IJNS5_IJiiEEEiEEEEEENS1_10collective38Sm100FmhaFwdMainloopTmaWarpspecializedINS_10bfloat16_tEffNS5_IJNS4_1CILi256EEENSC_ILi128EEESD_EEENS5_IJiNSC_ILi1EEES7_EEENS5_IJiSG_NS5_IJNS5_IJNSC_ILi0EEEiEEEiEEEEEESL_NS9_6NoMaskENS5_IJNSC_ILi2EEESG_SG_EEENSC_ILb0EEEEENS9_38Sm100FmhaFwdEpilogueTmaWarpspecializedINS_6half_tEfNS5_IJSE_SD_SE_EEESH_NS5_IJSG_S7_EEESP_EENS2_23IndividualTileSchedulerENS2_41Sm100FmhaCtxKernelWarpspecializedScheduleEEEEEvNT_6ParamsE)
        .other          _ZN7cutlass13device_kernelINS_4fmha6kernel36Sm100FmhaFwdKernelTmaWarpspecializedIN4cute5tupleIJiiiNS5_IJNS5_IJiiEEEiEEEEEENS1_10collective38Sm100FmhaFwdMainloopTmaWarpspecializedINS_10bfloat16_tEffNS5_IJNS4_1CILi256EEENSC_ILi128EEESD_EEENS5_IJiNSC_ILi1EEES7_EEENS5_IJiSG_NS5_IJNS5_IJNSC_ILi0EEEiEEEiEEEEEESL_NS9_6NoMaskENS5_IJNSC_ILi2EEESG_SG_EEENSC_ILb0EEEEENS9_38Sm100FmhaFwdEpilogueTmaWarpspecializedINS_6half_tEfNS5_IJSE_SD_SE_EEESH_NS5_IJSG_S7_EEESP_EENS2_23IndividualTileSchedulerENS2_41Sm100FmhaCtxKernelWarpspecializedScheduleEEEEEvNT_6ParamsE,@"STO_CUDA_ENTRY STV_DEFAULT"
_ZN7cutlass13device_kernelINS_4fmha6kernel36Sm100FmhaFwdKernelTmaWarpspecializedIN4cute5tupleIJiiiNS5_IJNS5_IJiiEEEiEEEEEENS1_10collective38Sm100FmhaFwdMainloopTmaWarpspecializedINS_10bfloat16_tEffNS5_IJNS4_1CILi256EEENSC_ILi128EEESD_EEENS5_IJiNSC_ILi1EEES7_EEENS5_IJiSG_NS5_IJNS5_IJNSC_ILi0EEEiEEEiEEEEEESL_NS9_6NoMaskENS5_IJNSC_ILi2EEESG_SG_EEENSC_ILb0EEEEENS9_38Sm100FmhaFwdEpilogueTmaWarpspecializedINS_6half_tEfNS5_IJSE_SD_SE_EEESH_NS5_IJSG_S7_EEESP_EENS2_23IndividualTileSchedulerENS2_41Sm100FmhaCtxKernelWarpspecializedScheduleEEEEEvNT_6ParamsE:
[----:B------:R-:W1:Y:S02]  /*0000*/  LDC R1, c[0x0][0x37c] ;  /* 0x0000df00ff017b82 */ /* 0x000e640000000800 */
[----:B-1----:R-:W-:Y:S01]  /*0010*/  IADD3 R1, PT, PT, R1, -0xc8, RZ ;  /* 0xffffff3801017810 */ /* 0x002fe20007ffe0ff */
[----:B------:R-:W1:Y:S01]  /*0020*/  S2R R16, SR_TID.X ;  /* 0x0000000000107919 */ /* 0x000e620000002100 */
[----:B------:R-:W2:Y:S01]  /*0030*/  LDCU UR5, c[0x0][0x2f8] ;  /* 0x00005f00ff0577ac */ /* 0x000ea20008000800 */
[----:B------:R-:W3:Y:S01]  /*0040*/  LDCU UR4, c[0x0][0x2fc] ;  /* 0x00005f80ff0477ac */ /* 0x000ee20008000800 */
[----:B------:R-:W-:Y:S02]  /*0050*/  UPLOP3.LUT UP2, UPT, UPT, UPT, UPT, 0x40, 0x4 ;  /* 0x000000000004789c */ /* 0x000fe40003f4e870 */
[----:B------:R-:W-:Y:S02]  /*0060*/  UPLOP3.LUT UP1, UPT, UPT, UPT, UPT, 0x80, 0x8 ;  /* 0x000000000008789c */ /* 0x000fe40003f2f070 */
[----:B------:R-:W-:-:S02]  /*0070*/  UP2UR UR41, UPR, URZ, 0x4 ;  /* 0x00000004ff297883 */ /* 0x000fc40008000000 */
[----:B------:R-:W-:Y:S02]  /*0080*/  UPLOP3.LUT UP2, UPT, UPT, UPT, UPT, 0x80, 0x8 ;  /* 0x000000000008789c */ /* 0x000fe40003f4f070 */
[----:B------:R-:W-:Y:S01]  /*0090*/  UPLOP3.LUT UP0, UPT, UPT, UPT, UPT, 0x40, 0x4 ;  /* 0x000000000004789c */ /* 0x000fe20003f0e870 */
[----:B--2---:R-:W-:Y:S01]  /*00a0*/  IADD3 R23, P0, PT, R1, UR5, RZ ;  /* 0x0000000501177c10 */ /* 0x004fe2000ff1e0ff */
[----:B------:R-:W-:Y:S02]  /*00b0*/  UPLOP3.LUT UP6, UPT, UPT, UPT, UPT, 0x40, 0x4 ;  /* 0x000000000004789c */ /* 0x000fe40003fce870 */
[----:B------:R-:W-:Y:S02]  /*00c0*/  UPLOP3.LUT UP5, UPT, UPT, UPT, UPT, 0x40, 0x4 ;  /* 0x000000000004789c */ /* 0x000fe40003fae870 */
[----:B------:R-:W-:Y:S01]  /*00d0*/  UPLOP3.LUT UP4, UPT, UPT, UPT, UPT, 0x40, 0x4 ;  /* 0x000000000004789c */ /* 0x000fe20003f8e870 */
[----:B---3--:R-:W-:Y:S01]  /*00e0*/  IMAD.X R22, RZ, RZ, UR4, P0 ;  /* 0x00000004ff167e24 */ /* 0x008fe200080e06ff */
[----:B------:R-:W-:Y:S01]  /*00f0*/  UP2UR UR39, UPR, URZ, 0x4 ;  /* 0x00000004ff277883 */ /* 0x000fe20008000000 */
[----:B-1----:R-:W-:-:S05]  /*0100*/  SHF.R.U32.HI R17, RZ, 0x5, R16 ;  /* 0x00000005ff117819 */ /* 0x002fca0000011610 */
[----:B------:R-:W1:Y:S02]  /*0110*/  SHFL.IDX PT, R0, R17, RZ, 0x1f ;  /* 0x00001fff11007589 */ /* 0x000e6400000e0000 */
[----:B-1----:R-:W-:-:S04]  /*0120*/  SHF.R.S32.HI R3, RZ, 0x1f, R0 ;  /* 0x0000001fff037819 */ /* 0x002fc80000011400 */
[----:B------:R-:W-:-:S04]  /*0130*/  LEA.HI R2, R3, R0, RZ, 0x2 ;  /* 0x0000000003027211 */ /* 0x000fc800078f10ff */
[----:B------:R-:W-:-:S04]  /*0140*/  SHF.R.S32.HI R2, RZ, 0x2, R2 ;  /* 0x00000002ff027819 */ /* 0x000fc80000011402 */
[----:B------:R-:W-:-:S13]  /*0150*/  ISETP.NE.AND P1, PT, R2, RZ, PT ;  /* 0x000000ff0200720c */ /* 0x000fda0003f25270 */
[----:B------:R-:W-:Y:S05]  /*0160*/  @!P1 BRA `(.L_x_0) ;  /* 0x0000000400249947 */ /* 0x000fea0003800000 */
[----:B------:R-:W-:-:S13]  /*0170*/  ISETP.NE.AND P0, PT, R2, 0x2, PT ;  /* 0x000000020200780c */ /* 0x000fda0003f05270 */
[----:B------:R-:W-:Y:S05]  /*0180*/  @!P0 BRA `(.L_x_1) ;  /* 0x0000000000f48947 */ /* 0x000fea0003800000 */
[----:B------:R-:W-:-:S13]  /*0190*/  ISETP.NE.AND P0, PT, R2, 0x1, PT ;  /* 0x000000010200780c */ /* 0x000fda0003f05270 */
[----:B------:R-:W-:Y:S05]  /*01a0*/  @P0 BRA `(.L_x_2) ;  /* 0x00000000002c0947 */ /* 0x000fea0003800000 */
[----:B------:R-:W-:Y:S01]  /*01b0*/  HFMA2 R2, -RZ, RZ, 0, 5.9604644775390625e-08 ;  /* 0x00000001ff027431 */ /* 0x000fe200000001ff */
[----:B------:R-:W-:Y:S02]  /*01c0*/  UPLOP3.LUT UP3, UPT, UPT, UPT, UPT, 0x40, 0x4 ;  /* 0x000000000004789c */ /* 0x000fe40003f6e870 */
[----:B------:R-:W-:Y:S02]  /*01d0*/  UPLOP3.LUT UP2, UPT, UPT, UPT, UPT, 0x40, 0x4 ;  /* 0x000000000004789c */ /* 0x000fe40003f4e870 */
[----:B------:R-:W-:Y:S02]  /*01e0*/  UPLOP3.LUT UP1, UPT, UPT, UPT, UPT, 0x80, 0x8 ;  /* 0x000000000008789c */ /* 0x000fe40003f2f070 */
[----:B------:R-:W-:Y:S02]  /*01f0*/  UPLOP3.LUT UP0, UPT, UPT, UPT, UPT, 0x40, 0x4 ;  /* 0x000000000004789c */ /* 0x000fe40003f0e870 */
[----:B------:R-:W-:Y:S02]  /*0200*/  UPLOP3.LUT UP6, UPT, UPT, UPT, UPT, 0x40, 0x4 ;  /* 0x000000000004789c */ /* 0x000fe40003fce870 */
[----:B------:R-:W-:-:S02]  /*0210*/  UPLOP3.LUT UP5, UPT, UPT, UPT, UPT, 0x40, 0x4 ;  /* 0x000000000004789c */ /* 0x000fc40003fae870 */
[----:B------:R-:W-:Y:S02]  /*0220*/  UPLOP3.LUT UP4, UPT, UPT, UPT, UPT, 0x80, 0x8 ;  /* 0x000000000008789c */ /* 0x000fe40003f8f070 */
[----:B------:R-:W-:Y:S02]  /*0230*/  UP2UR UR41, UPR, URZ, 0x8 ;  /* 0x00000008ff297883 */ /* 0x000fe40008000000 */
[----:B------:R-:W-:Y:S01]  /*0240*/  UP2UR UR39, UPR, URZ, 0x4 ;  /* 0x00000004ff277883 */ /* 0x000fe20008000000 */
[----:B------:R-:W-:Y:S11]  /*0250*/  BRA `(.L_x_0) ;  /* 0x0000000000e87947 */ /* 0x000ff60003800000 */
.L_x_2:
[----:B------:R-:W-:Y:S01]  /*0260*/  ISETP.NE.AND P0, PT, R0, 0xc, PT ;  /* 0x0000000c0000780c */ /* 0x000fe20003f05270 */
[----:B------:R-:W-:Y:S01]  /*0270*/  UPLOP3.LUT UP2, UPT, UPT, UPT, UPT, 0x40, 0x4 ;  /* 0x000000000004789c */ /* 0x000fe20003f4e870 */
[----:B------:R-:W-:Y:S01]  /*0280*/  HFMA2 R2, -RZ, RZ, 0, 1.78813934326171875e-07 ;  /* 0x00000003ff027431 */ /* 0x000fe200000001ff */
[----:B------:R-:W-:Y:S02]  /*0290*/  UPLOP3.LUT UP1, UPT, UPT, UPT, UPT, 0x80, 0x8 ;  /* 0x000000000008789c */ /* 0x000fe40003f2f070 */
[----:B------:R-:W-:Y:S02]  /*02a0*/  UP2UR UR41, UPR, URZ, 0x4 ;  /* 0x00000004ff297883 */ /* 0x000fe40008000000 */
[----:B------:R-:W-:Y:S02]  /*02b0*/  UPLOP3.LUT UP2, UPT, UPT, UPT, UPT, 0x40, 0x4 ;  /* 0x000000000004789c */ /* 0x000fe40003f4e870 */
[----:B------:R-:W-:Y:S02]  /*02c0*/  UPLOP3.LUT UP0, UPT, UPT, UPT, UPT, 0x40, 0x4 ;  /* 0x000000000004789c */ /* 0x000fe40003f0e870 */
[----:B------:R-:W-:-:S02]  /*02d0*/  UPLOP3.LUT UP6, UPT, UPT, UPT, UPT, 0x40, 0x4 ;  /* 0x000000000004789c */ /* 0x000fc40003fce870 */
[----:B------:R-:W-:Y:S02]  /*02e0*/  UPLOP3.LUT UP5, UPT, UPT, UPT, UPT, 0x80, 0x8 ;  /* 0x000000000008789c */ /* 0x000fe40003faf070 */
[----:B------:R-:W-:Y:S02]  /*02f0*/  UPLOP3.LUT UP4, UPT, UPT, UPT, UPT, 0x40, 0x4 ;  /* 0x000000000004789c */ /* 0x000fe40003f8e870 */
[----:B------:R-:W-:Y:S01]  /*0300*/  UP2UR UR39, UPR, URZ, 0x4 ;  /* 0x00000004ff277883 */ /* 0x000fe20008000000 */
[----:B------:R-:W-:Y:S11]  /*0310*/  @!P0 BRA `(.L_x_0) ;  /* 0x0000000000b88947 */ /* 0x000ff60003800000 */
[----:B------:R-:W-:-:S13]  /*0320*/  ISETP.NE.AND P0, PT, R0, 0xe, PT ;  /* 0x0000000e0000780c */ /* 0x000fda0003f05270 */
[----:B------:R-:W-:Y:S05]  /*0330*/  @!P0 BRA `(.L_x_3) ;  /* 0x00000000005c8947 */ /* 0x000fea0003800000 */
[----:B------:R-:W-:-:S13]  /*0340*/  ISETP.NE.AND P0, PT, R0, 0xd, PT ;  /* 0x0000000d0000780c */ /* 0x000fda0003f05270 */
[----:B------:R-:W-:Y:S05]  /*0350*/  @P0 BRA `(.L_x_4) ;  /* 0x00000000002c0947 */ /* 0x000fea0003800000 */
[----:B------:R-:W-:Y:S01]  /*0360*/  HFMA2 R2, -RZ, RZ, 0, 2.384185791015625e-07 ;  /* 0x00000004ff027431 */ /* 0x000fe200000001ff */
        /* <DEDUP_REMOVED lines=10> */
.L_x_4:
[----:B------:R-:W-:Y:S01]  /*0410*/  HFMA2 R2, -RZ, RZ, 0, 3.5762786865234375e-07 ;  /* 0x00000006ff027431 */ /* 0x000fe200000001ff */
[----:B------:R-:W-:Y:S02]  /*0420*/  UPLOP3.LUT UP3, UPT, UPT, UPT, UPT, 0x40, 0x4 ;  /* 0x000000000004789c */ /* 0x000fe40003f6e870 */
[----:B------:R-:W-:Y:S02]  /*0430*/  UPLOP3.LUT UP2, UPT, UPT, UPT, UPT, 0x40, 0x4 ;  /* 0x000000000004789c */ /* 0x000fe40003f4e870 */
[----:B------:R-:W-:Y:S02]  /*0440*/  UPLOP3.LUT UP0, UPT, UPT, UPT, UPT, 0x40, 0x4 ;  /* 0x000000000004789c */ /* 0x000fe40003f0e870 */
[----:B------:R-:W-:Y:S02]  /*0450*/  UPLOP3.LUT UP6, UPT, UPT, UPT, UPT, 0x40, 0x4 ;  /* 0x000000000004789c */ /* 0x000fe40003fce870 */
[----:B------:R-:W-:Y:S02]  /*0460*/  UPLOP3.LUT UP5, UPT, UPT, UPT, UPT, 0x40, 0x4 ;  /* 0x000000000004789c */ /* 0x000fe40003fae870 */
[----:B------:R-:W-:-:S02]  /*0470*/  UPLOP3.LUT UP4, UPT, UPT, UPT, UPT, 0x40, 0x4 ;  /* 0x000000000004789c */ /* 0x000fc40003f8e870 */
[----:B------:R-:W-:Y:S02]  /*0480*/  UP2UR UR41, UPR, URZ, 0x8 ;  /* 0x00000008ff297883 */ /* 0x000fe40008000000 */
[----:B------:R-:W-:Y:S01]  /*0490*/  UP2UR UR39, UPR, URZ, 0x4 ;  /* 0x00000004ff277883 */ /* 0x000fe20008000000 */
[----:B------:R-:W-:Y:S11]  /*04a0*/  BRA `(.L_x_0) ;  /* 0x0000000000547947 */ /* 0x000ff60003800000 */
.L_x_3:
[----:B------:R-:W-:Y:S01]  /*04b0*/  HFMA2 R2, -RZ, RZ, 0, 2.98023223876953125e-07 ;  /* 0x00000005ff027431 */ /* 0x000fe200000001ff */
        /* <DEDUP_REMOVED lines=10> */
.L_x_1:
[----:B------:R-:W-:Y:S01]  /*0560*/  HFMA2 R2, -RZ, RZ, 0, 1.1920928955078125e-07 ;  /* 0x00000002ff027431 */ /* 0x000fe200000001ff */
        /* <DEDUP_REMOVED lines=8> */
[----:B------:R-:W-:-:S12]  /*05f0*/  UP2UR UR39, UPR, URZ, 0x4 ;  /* 0x00000004ff277883 */ /* 0x000fd80008000000 */
.L_x_0:
[----:B------:R-:W-:Y:S01]  /*0600*/  ELECT P0, URZ, PT ;  /* 0x0000000000ff782f */ /* 0x000fe20003800000 */
[----:B------:R-:W-:Y:S03]  /*0610*/  BSSY.RECONVERGENT B0, `(.L_x_5) ;  /* 0x000000f000007945 */ /* 0x000fe60003800200 */
[----:B------:R-:W-:Y:S02]  /*0620*/  PLOP3.LUT P2, PT, P0, PT, UP0, 0x5d, 0xd5 ;  /* 0x0000000000d5781c */ /* 0x000fe4000074eb0d */
[----:B------:R-:W-:-:S11]  /*0630*/  PLOP3.LUT P1, PT, P0, PT, UP6, 0x5d, 0xd5 ;  /* 0x0000000000d5781c */ /* 0x000fd6000072eb6d */
[----:B------:R-:W-:Y:S05]  /*0640*/  @P2 BRA `(.L_x_6) ;  /* 0x00000000002c2947 */ /* 0x000fea0003800000 */
[----:B------:R-:W1:Y:S02]  /*0650*/  LDCU.64 UR4, c[0x0][0x348] ;  /* 0x00006900ff0477ac */ /* 0x000e640008000a00 */
[----:B-1----:R-:W-:-:S04]  /*0660*/  UIADD3 UR8, UP0, UPT, UR4, 0x80, URZ ;  /* 0x0000008004087890 */ /* 0x002fc8000ff1e0ff */
[----:B------:R-:W-:Y:S02]  /*0670*/  UIADD3.X UR9, UPT, UPT, URZ, UR5, URZ, UP0, !UPT ;  /* 0x00000005ff097290 */ /* 0x000fe400087fe4ff */
[----:B------:R-:W-:-:S04]  /*0680*/  UIADD3 UR6, UP0, UPT, UR4, 0x180, URZ ;  /* 0x0000018004067890 */ /* 0x000fc8000ff1e0ff */
[----:B------:R-:W-:Y:S02]  /*0690*/  UIADD3.X UR7, UPT, UPT, URZ, UR5, URZ, UP0, !UPT ;  /* 0x00000005ff077290 */ /* 0x000fe400087fe4ff */
[----:B------:R-:W-:Y:S01]  /*06a0*/  UIADD3 UR4, UP0, UPT, UR4, 0x280, URZ ;  /* 0x0000028004047890 */ /* 0x000fe2000ff1e0ff */
[----:B------:R1:W-:Y:S03]  /*06b0*/  UTMACCTL.PF [UR8] ;  /* 0x00000000080079b9 */ /* 0x0003e60008040000 */
[----:B------:R-:W-:-:S03]  /*06c0*/  UIADD3.X UR5, UPT, UPT, URZ, UR5, URZ, UP0, !UPT ;  /* 0x00000005ff057290 */ /* 0x000fc600087fe4ff */
[----:B------:R1:W-:Y:S06]  /*06d0*/  UTMACCTL.PF [UR6] ;  /* 0x00000000060079b9 */ /* 0x0003ec0008040000 */
[----:B------:R1:W-:Y:S02]  /*06e0*/  UTMACCTL.PF [UR4] ;  /* 0x00000000040079b9 */ /* 0x0003e40008040000 */
[----:B-1----:R-:W-:Y:S01]  /*06f0*/  NOP ;  /* 0x0000000000007918 */ /* 0x002fe20000000000 */
.L_x_6:
[----:B------:R-:W-:Y:S05]  /*0700*/  BSYNC.RECONVERGENT B0 ;  /* 0x0000000000007941 */ /* 0x000fea0003800200 */
.L_x_5:
[----:B------:R-:W-:Y:S04]  /*0710*/  BSSY.RECONVERGENT B0, `(.L_x_7) ;  /* 0x000001b000007945 */ /* 0x000fe80003800200 */
[----:B------:R-:W-:Y:S05]  /*0720*/  @P1 BRA `(.L_x_8) ;  /* 0x0000000000241947 */ /* 0x000fea0003800000 */
[----:B------:R-:W1:Y:S01]  /*0730*/  LDCU.64 UR4, c[0x0][0x348] ;  /* 0x00006900ff0477ac */ /* 0x000e620008000a00 */
[----:B------:R-:W-:Y:S02]  /*0740*/  PLOP3.LUT P6, PT, PT, PT, PT, 0x80, 0x8 ;  /* 0x000000000008781c */ /* 0x000fe40003fcf070 */
[----:B------:R-:W-:Y:S02]  /*0750*/  PLOP3.LUT P5, PT, PT, PT, PT, 0x8, 0x80 ;  /* 0x000000000080781c */ /* 0x000fe40003fae170 */
[----:B------:R-:W-:Y:S02]  /*0760*/  PLOP3.LUT P4, PT, PT, PT, PT, 0x80, 0x8 ;  /* 0x000000000008781c */ /* 0x000fe40003f8f070 */
[----:B------:R-:W-:Y:S01]  /*0770*/  PLOP3.LUT P3, PT, PT, PT, PT, 0x80, 0x8 ;  /* 0x000000000008781c */ /* 0x000fe20003f6f070 */
[----:B-1----:R-:W-:-:S04]  /*0780*/  UIADD3 UR4, UP0, UPT, UR4, 0x400, URZ ;  /* 0x0000040004047890 */ /* 0x002fc8000ff1e0ff */
[----:B------:R-:W-:-:S09]  /*0790*/  UIADD3.X UR5, UPT, UPT, URZ, UR5, URZ, UP0, !UPT ;  /* 0x00000005ff057290 */ /* 0x000fd200087fe4ff */
[----:B------:R1:W-:Y:S02]  /*07a0*/  UTMACCTL.PF [UR4] ;  /* 0x00000000040079b9 */ /* 0x0003e40008040000 */
[----:B-1----:R-:W-:Y:S05]  /*07b0*/  BRA `(.L_x_9) ;  /* 0x0000000000407947 */ /* 0x002fea0003800000 */
.L_x_8:
[----:B------:R-:W-:-:S13]  /*07c0*/  ISETP.NE.AND P1, PT, R2, 0x3, PT ;  /* 0x000000030200780c */ /* 0x000fda0003f25270 */
[----:B------:R-:W-:Y:S05]  /*07d0*/  @!P1 BRA `(.L_x_10) ;  /* 0x0000000000289947 */ /* 0x000fea0003800000 */
[----:B------:R-:W-:Y:S02]  /*07e0*/  ISETP.NE.AND P1, PT, R2, 0x4, PT ;  /* 0x000000040200780c */ /* 0x000fe40003f25270 */
[----:B------:R-:W-:Y:S02]  /*07f0*/  PLOP3.LUT P4, PT, PT, PT, PT, 0x80, 0x8 ;  /* 0x000000000008781c */ /* 0x000fe40003f8f070 */
[----:B------:R-:W-:Y:S02]  /*0800*/  PLOP3.LUT P5, PT, PT, PT, PT, 0x8, 0x80 ;  /* 0x000000000080781c */ /* 0x000fe40003fae170 */
[----:B------:R-:W-:Y:S02]  /*0810*/  PLOP3.LUT P6, PT, PT, PT, PT, 0x80, 0x8 ;  /* 0x000000000008781c */ /* 0x000fe40003fcf070 */
[----:B------:R-:W-:-:S05]  /*0820*/  PLOP3.LUT P3, PT, PT, PT, PT, 0x80, 0x8 ;  /* 0x000000000008781c */ /* 0x000fca0003f6f070 */
[----:B------:R-:W-:Y:S08]  /*0830*/  @P1 BRA `(.L_x_9) ;  /* 0x0000000000201947 */ /* 0x000ff00003800000 */
[----:B------:R-:W-:Y:S02]  /*0840*/  PLOP3.LUT P5, PT, PT, PT, PT, 0x8, 0x80 ;  /* 0x000000000080781c */ /* 0x000fe40003fae170 */
[----:B------:R-:W-:Y:S02]  /*0850*/  PLOP3.LUT P6, PT, PT, PT, PT, 0x8, 0x80 ;  /* 0x000000000080781c */ /* 0x000fe40003fce170 */
[----:B------:R-:W-:Y:S01]  /*0860*/  PLOP3.LUT P3, PT, PT, PT, PT, 0x8, 0x80 ;  /* 0x000000000080781c */ /* 0x000fe20003f6e170 */
[----:B------:R-:W-:-:S12]  /*0870*/  BRA `(.L_x_9) ;  /* 0x0000000000107947 */ /* 0x000fd80003800000 */
.L_x_10:
[----:B------:R-:W-:Y:S02]  /*0880*/  PLOP3.LUT P6, PT, PT, PT, PT, 0x8, 0x80 ;  /* 0x000000000080781c */ /* 0x000fe40003fce170 */
[----:B------:R-:W-:Y:S02]  /*0890*/  PLOP3.LUT P5, PT, PT, PT, PT, 0x80, 0x8 ;  /* 0x000000000008781c */ /* 0x000fe40003faf070 */
[----:B------:R-:W-:Y:S02]  /*08a0*/  PLOP3.LUT P4, PT, PT, PT, PT, 0x8, 0x80 ;  /* 0x000000000080781c */ /* 0x000fe40003f8e170 */
[----:B------:R-:W-:-:S13]  /*08b0*/  PLOP3.LUT P3, PT, PT, PT, PT, 0x80, 0x8 ;  /* 0x000000000008781c */ /* 0x000fda0003f6f070 */
.L_x_9:
[----:B------:R-:W-:Y:S05]  /*08c0*/  BSYNC.RECONVERGENT B0 ;  /* 0x0000000000007941 */ /* 0x000fea0003800200 */
.L_x_7:
[----:B------:R-:W1:Y:S01]  /*08d0*/  SHFL.IDX PT, R0, R17, RZ, 0x1f ;  /* 0x00001fff11007589 */ /* 0x000e6200000e0000 */
[----:B------:R-:W-:Y:S02]  /*08e0*/  ISETP.NE.AND P1, PT, R2, 0x3, PT ;  /* 0x000000030200780c */ /* 0x000fe40003f25270 */
[----:B------:R-:W-:Y:S02]  /*08f0*/  PLOP3.LUT P0, PT, P0, PT, UP1, 0xae, 0xea ;  /* 0x0000000000ea781c */ /* 0x000fe4000070f51e */
[----:B-1----:R-:W-:-:S13]  /*0900*/  ISETP.NE.AND P2, PT, R0, RZ, PT ;  /* 0x000000ff0000720c */ /* 0x002fda0003f45270 */
[----:B------:R-:W-:Y:S05]  /*0910*/  @P2 BRA `(.L_x_11) ;  /* 0x0000000000382947 */ /* 0x000fea0003800000 */
[----:B------:R-:W1:Y:S01]  /*0920*/  S2UR UR4, SR_CgaCtaId ;  /* 0x00000000000479c3 */ /* 0x000e620000008800 */
[----:B------:R-:W-:Y:S01]  /*0930*/  UMOV UR5, 0x400 ;  /* 0x0000040000057882 */ /* 0x000fe20000000000 */
[----:B------:R-:W-:Y:S01]  /*0940*/  UMOV UR6, 0x1 ;  /* 0x0000000100067882 */ /* 0x000fe20000000000 */
[----:B------:R-:W-:Y:S01]  /*0950*/  ELECT P2, URZ, PT ;  /* 0x0000000000ff782f */ /* 0x000fe20003840000 */
[----:B------:R-:W-:-:S04]  /*0960*/  UIADD3 UR6, UPT, UPT, -UR6, 0x100000, URZ ;  /* 0x0010000006067890 */ /* 0x000fc8000fffe1ff */
[----:B------:R-:W-:Y:S02]  /*0970*/  USHF.L.U32 UR7, UR6, 0xb, URZ ;  /* 0x0000000b06077899 */ /* 0x000fe400080006ff */
[----:B------:R-:W-:Y:S02]  /*0980*/  USHF.L.U32 UR6, UR6, 0x1, URZ ;  /* 0x0000000106067899 */ /* 0x000fe400080006ff */
[----:B-1----:R-:W-:Y:S01]  /*0990*/  ULEA UR4, UR4, UR5, 0x18 ;  /* 0x0000000504047291 */ /* 0x002fe2000f8ec0ff */
[----:B------:R-:W1:Y:S11]  /*09a0*/  FENCE.VIEW.ASYNC.S ;  /* 0x00000000000073c6 */ /* 0x000e760000000000 */
[----:B-1----:R1:W2:Y:S01]  /*09b0*/  SYNCS.EXCH.64 URZ, [UR4+0x50000], UR6 ;  /* 0x0500000604ff75b2 */ /* 0x0022a20008000100 */
[----:B------:R1:W3:Y:S01]  /*09c0*/  SYNCS.EXCH.64 URZ, [UR4+0x50010], UR6 ;  /* 0x0500100604ff75b2 */ /* 0x0002e20008000100 */
[----:B------:R1:W4:Y:S01]  /*09d0*/  SYNCS.EXCH.64 URZ, [UR4+0x50008], UR6 ;  /* 0x0500080604ff75b2 */ /* 0x0003220008000100 */
[----:B------:R1:W1:Y:S01]  /*09e0*/  SYNCS.EXCH.64 URZ, [UR4+0x50018], UR6 ;  /* 0x0500180604ff75b2 */ /* 0x0002620008000100 */
[----:B------:R-:W-:Y:S01]  /*09f0*/  NOP ;  /* 0x0000000000007918 */ /* 0x000fe20000000000 */
.L_x_11:
[----:B------:R-:W-:Y:S01]  /*0a00*/  NOP ;  /* 0x0000000000007918 */ /* 0x000fe20000000000 */
[----:B------:R-:W-:Y:S05]  /*0a10*/  @!P1 BRA `(.L_x_12) ;  /* 0x0000000000289947 */ /* 0x000fea0003800000 */
[----:B------:R-:W-:Y:S01]  /*0a20*/  ISETP.NE.AND P1, PT, R2, 0x4, PT ;  /* 0x000000040200780c */ /* 0x000fe20003f25270 */
[----:B------:R-:W-:Y:S02]  /*0a30*/  UPLOP3.LUT UP3, UPT, UPT, UPT, UPT, 0x80, 0x8 ;  /* 0x000000000008789c */ /* 0x000fe40003f6f070 */
[----:B------:R-:W-:Y:S02]  /*0a40*/  UPLOP3.LUT UP2, UPT, UPT, UPT, UPT, 0x40, 0x4 ;  /* 0x000000000004789c */ /* 0x000fe40003f4e870 */
[----:B------:R-:W-:Y:S02]  /*0a50*/  UPLOP3.LUT UP1, UPT, UPT, UPT, UPT, 0x80, 0x8 ;  /* 0x000000000008789c */ /* 0x000fe40003f2f070 */
[----:B------:R-:W-:-:S06]  /*0a60*/  UPLOP3.LUT UP0, UPT, UPT, UPT, UPT, 0x80, 0x8 ;  /* 0x000000000008789c */ /* 0x000fcc0003f0f070 */
[----:B------:R-:W-:Y:S05]  /*0a70*/  @P1 BRA `(.L_x_13) ;  /* 0x0000000000201947 */ /* 0x000fea0003800000 */
[----:B------:R-:W-:Y:S02]  /*0a80*/  UPLOP3.LUT UP2, UPT, UPT, UPT, UPT, 0x40, 0x4 ;  /* 0x000000000004789c */ /* 0x000fe40003f4e870 */
[----:B------:R-:W-:Y:S02]  /*0a90*/  UPLOP3.LUT UP3, UPT, UPT, UPT, UPT, 0x40, 0x4 ;  /* 0x000000000004789c */ /* 0x000fe40003f6e870 */
[----:B------:R-:W-:Y:S01]  /*0aa0*/  UPLOP3.LUT UP0, UPT, UPT, UPT, UPT, 0x40, 0x4 ;  /* 0x000000000004789c */ /* 0x000fe20003f0e870 */
[----:B------:R-:W-:Y:S05]  /*0ab0*/  BRA `(.L_x_13) ;  /* 0x0000000000107947 */ /* 0x000fea0003800000 */
.L_x_12:
[----:B------:R-:W-:Y:S02]  /*0ac0*/  UPLOP3.LUT UP3, UPT, UPT, UPT, UPT, 0x40, 0x4 ;  /* 0x000000000004789c */ /* 0x000fe40003f6e870 */
[----:B------:R-:W-:Y:S02]  /*0ad0*/  UPLOP3.LUT UP2, UPT, UPT, UPT, UPT, 0x80, 0x8 ;  /* 0x000000000008789c */ /* 0x000fe40003f4f070 */
[----:B------:R-:W-:Y:S02]  /*0ae0*/  UPLOP3.LUT UP1, UPT, UPT, UPT, UPT, 0x40, 0x4 ;  /* 0x000000000004789c */ /* 0x000fe40003f2e870 */
[----:B------:R-:W-:Y:S02]  /*0af0*/  UPLOP3.LUT UP0, UPT, UPT, UPT, UPT, 0x80, 0x8 ;  /* 0x000000000008789c */ /* 0x000fe40003f0f070 */
.L_x_13:
[----:B------:R-:W5:Y:S02]  /*0b00*/  SHFL.IDX PT, R0, R17, RZ, 0x1f ;  /* 0x00001fff11007589 */ /* 0x000f6400000e0000 */
[----:B-----5:R-:W-:-:S13]  /*0b10*/  ISETP.NE.AND P1, PT, R0, RZ, PT ;  /* 0x000000ff0000720c */ /* 0x020fda0003f25270 */
[----:B------:R-:W-:Y:S05]  /*0b20*/  @P1 BRA `(.L_x_14) ;  /* 0x0000000000401947 */ /* 0x000fea0003800000 */
[----:B-1----:R-:W1:Y:S01]  /*0b30*/  S2UR UR4, SR_CgaCtaId ;  /* 0x00000000000479c3 */ /* 0x002e620000008800 */
        /* <DEDUP_REMOVED lines=8> */
[----:B-1----:R1:W1:Y:S01]  /*0bc0*/  SYNCS.EXCH.64 URZ, [UR4+0x50020], UR6 ;  /* 0x0500200604ff75b2 */ /* 0x0022620008000100 */
[----:B------:R1:W1:Y:S01]  /*0bd0*/  SYNCS.EXCH.64 URZ, [UR4+0x50038], UR6 ;  /* 0x0500380604ff75b2 */ /* 0x0002620008000100 */
[----:B------:R1:W1:Y:S01]  /*0be0*/  SYNCS.EXCH.64 URZ, [UR4+0x50028], UR6 ;  /* 0x0500280604ff75b2 */ /* 0x0002620008000100 */
[----:B------:R1:W1:Y:S01]  /*0bf0*/  SYNCS.EXCH.64 URZ, [UR4+0x50040], UR6 ;  /* 0x0500400604ff75b2 */ /* 0x0002620008000100 */
[----:B------:R1:W1:Y:S01]  /*0c00*/  SYNCS.EXCH.64 URZ, [UR4+0x50030], UR6 ;  /* 0x0500300604ff75b2 */ /* 0x0002620008000100 */
[----:B------:R1:W1:Y:S01]  /*0c10*/  SYNCS.EXCH.64 URZ, [UR4+0x50048], UR6 ;  /* 0x0500480604ff75b2 */ /* 0x0002620008000100 */
[----:B------:R-:W-:Y:S01]  /*0c20*/  NOP ;  /* 0x0000000000007918 */ /* 0x000fe20000000000 */
.L_x_14:
[----:B------:R-:W5:Y:S01]  /*0c30*/  SHFL.IDX PT, R0, R17, RZ, 0x1f ;  /* 0x00001fff11007589 */ /* 0x000f6200000e0000 */
[----:B------:R-:W-:Y:S01]  /*0c40*/  NOP ;  /* 0x0000000000007918 */ /* 0x000fe20000000000 */
[----:B-----5:R-:W-:-:S13]  /*0c50*/  ISETP.NE.AND P1, PT, R0, RZ, PT ;  /* 0x000000ff0000720c */ /* 0x020fda0003f25270 */
[----:B------:R-:W-:Y:S05]  /*0c60*/  @P1 BRA `(.L_x_15) ;  /* 0x0000000000401947 */ /* 0x000fea0003800000 */
[----:B-1----:R-:W1:Y:S01]  /*0c70*/  S2UR UR4, SR_CgaCtaId ;  /* 0x00000000000479c3 */ /* 0x002e620000008800 */
[----:B------:R-:W-:Y:S01]  /*0c80*/  UMOV UR5, 0x400 ;  /* 0x0000040000057882 */ /* 0x000fe20000000000 */
[----:B------:R-:W-:Y:S01]  /*0c90*/  UMOV UR6, 0x1 ;  /* 0x0000000100067882 */ /* 0x000fe20000000000 */
[----:B------:R-:W-:Y:S01]  /*0ca0*/  UMOV UR8, 0x80 ;  /* 0x0000008000087882 */ /* 0x000fe20000000000 */
[----:B------:R-:W-:-:S04]  /*0cb0*/  UIADD3 UR6, UPT, UPT, -UR6, 0x100000, URZ ;  /* 0x0010000006067890 */ /* 0x000fc8000fffe1ff */
[----:B------:R-:W-:Y:S02]  /*0cc0*/  USHF.L.U32 UR7, UR6, 0xb, URZ ;  /* 0x0000000b06077899 */ /* 0x000fe400080006ff */
[----:B------:R-:W-:Y:S02]  /*0cd0*/  USHF.L.U32 UR6, UR6, 0x1, URZ ;  /* 0x0000000106067899 */ /* 0x000fe400080006ff */
[----:B------:R-:W-:-:S04]  /*0ce0*/  UIADD3 UR8, UPT, UPT, -UR8, 0x100000, URZ ;  /* 0x0010000008087890 */ /* 0x000fc8000fffe1ff */
[----:B------:R-:W-:Y:S02]  /*0cf0*/  USHF.L.U32 UR9, UR8, 0xb, URZ ;  /* 0x0000000b08097899 */ /* 0x000fe400080006ff */
[----:B------:R-:W-:Y:S01]  /*0d00*/  USHF.L.U32 UR8, UR8, 0x1, URZ ;  /* 0x0000000108087899 */ /* 0x000fe200080006ff */
[----:B------:R-:W-:Y:S01]  /*0d10*/  ELECT P1, URZ, PT ;  /* 0x0000000000ff782f */ /* 0x000fe20003820000 */
[----:B-1----:R-:W-:Y:S01]  /*0d20*/  ULEA UR4, UR4, UR5, 0x18 ;  /* 0x0000000504047291 */ /* 0x002fe2000f8ec0ff */
[----:B------:R-:W1:Y:S11]  /*0d30*/  FENCE.VIEW.ASYNC.S ;  /* 0x00000000000073c6 */ /* 0x000e760000000000 */
[----:B-1----:R1:W1:Y:S01]  /*0d40*/  SYNCS.EXCH.64 URZ, [UR4+0x50050], UR6 ;  /* 0x0500500604ff75b2 */ /* 0x0022620008000100 */
[----:B------:R1:W1:Y:S01]  /*0d50*/  SYNCS.EXCH.64 URZ, [UR4+0x50058], UR8 ;  /* 0x0500580804ff75b2 */ /* 0x0002620008000100 */
[----:B------:R-:W-:Y:S01]  /*0d60*/  NOP ;  /* 0x0000000000007918 */ /* 0x000fe20000000000 */
.L_x_15:
[----:B------:R-:W5:Y:S01]  /*0d70*/  SHFL.IDX PT, R0, R17, RZ, 0x1f ;  /* 0x00001fff11007589 */ /* 0x000f6200000e0000 */
[----:B-1----:R-:W-:Y:S01]  /*0d80*/  UP2UR UR4, UPR, URZ, 0x1 ;  /* 0x00000001ff047883 */ /* 0x002fe20008000000 */
[----:B------:R-:W-:Y:S01]  /*0d90*/  ISETP.NE.AND P2, PT, R2, 0x2, PT ;  /* 0x000000020200780c */ /* 0x000fe20003f45270 */
[----:B------:R-:W-:Y:S01]  /*0da0*/  UISETP.NE.AND UP0, UPT, UR39, URZ, UPT ;  /* 0x000000ff2700728c */ /* 0x000fe2000bf05270 */
[----:B------:R-:W-:-:S03]  /*0db0*/  NOP ;  /* 0x0000000000007918 */ /* 0x000fc60000000000 */
[----:B------:R-:W-:Y:S02]  /*0dc0*/  USEL UR5, URZ, 0x2, !UP0 ;  /* 0x00000002ff057887 */ /* 0x000fe4000c000000 */
[----:B------:R-:W-:Y:S02]  /*0dd0*/  UISETP.NE.AND UP0, UPT, UR4, URZ, UPT ;  /* 0x000000ff0400728c */ /* 0x000fe4000bf05270 */
[----:B------:R-:W-:Y:S02]  /*0de0*/  USEL UR4, URZ, 0x2, !UP4 ;  /* 0x00000002ff047887 */ /* 0x000fe4000e000000 */
[----:B------:R-:W-:Y:S02]  /*0df0*/  USEL UR47, UR5, 0x1, !UP5 ;  /* 0x00000001052f7887 */ /* 0x000fe4000e800000 */
[----:B------:R-:W-:Y:S01]  /*0e00*/  USEL UR48, UR4, 0x1, !UP5 ;  /* 0x0000000104307887 */ /* 0x000fe2000e800000 */
[----:B-----5:R-:W-:-:S13]  /*0e10*/  ISETP.NE.AND P1, PT, R0, RZ, PT ;  /* 0x000000ff0000720c */ /* 0x020fda0003f25270 */
[----:B------:R-:W-:Y:S05]  /*0e20*/  @P1 BRA `(.L_x_16) ;  /* 0x0000000000401947 */ /* 0x000fea0003800000 */
[----:B------:R-:W1:Y:S01]  /*0e30*/  S2UR UR4, SR_CgaCtaId ;  /* 0x00000000000479c3 */ /* 0x000e620000008800 */
        /* <DEDUP_REMOVED lines=15> */
.L_x_16:
[----:B------:R-:W-:Y:S01]  /*0f30*/  NOP ;  /* 0x0000000000007918 */ /* 0x000fe20000000000 */
[----:B------:R-:W-:Y:S05]  /*0f40*/  @!P2 BRA `(.L_x_17) ;  /* 0x000000000024a947 */ /* 0x000fea0003800000 */
[----:B------:R-:W-:Y:S01]  /*0f50*/  ISETP.NE.AND P1, PT, R2, RZ, PT ;  /* 0x000000ff0200720c */ /* 0x000fe20003f25270 */
[----:B-1----:R-:W-:Y:S02]  /*0f60*/  UP2UR UR4, UPR, URZ, 0x1 ;  /* 0x00000001ff047883 */ /* 0x002fe40008000000 */
[----:B------:R-:W-:Y:S01]  /*0f70*/  UPLOP3.LUT UP0, UPT, UPT, UPT, UPT, 0x80, 0x8 ;  /* 0x000000000008789c */ /* 0x000fe20003f0f070 */
[----:B------:R-:W-:-:S03]  /*0f80*/  UMOV UR10, URZ ;  /* 0x000000ff000a7c82 */ /* 0x000fc60008000000 */
[----:B------:R-:W-:Y:S02]  /*0f90*/  UP2UR UR42, UPR, URZ, 0x1 ;  /* 0x00000001ff2a7883 */ /* 0x000fe40008000000 */
[----:B------:R-:W-:-:S04]  /*0fa0*/  UISETP.NE.AND UP0, UPT, UR4, URZ, UPT ;  /* 0x000000ff0400728c */ /* 0x000fc8000bf05270 */
[----:B------:R-:W-:Y:S07]  /*0fb0*/  @P1 BRA `(.L_x_18) ;  /* 0x00000000001c1947 */ /* 0x000fee0003800000 */
[----:B------:R-:W-:Y:S01]  /*0fc0*/  UMOV UR10, 0x1 ;  /* 0x00000001000a7882 */ /* 0x000fe20000000000 */
[----:B------:R-:W-:Y:S05]  /*0fd0*/  BRA `(.L_x_18) ;  /* 0x0000000000147947 */ /* 0x000fea0003800000 */
.L_x_17:
[----:B-1----:R-:W-:Y:S02]  /*0fe0*/  UP2UR UR4, UPR, URZ, 0x1 ;  /* 0x00000001ff047883 */ /* 0x002fe40008000000 */
[----:B------:R-:W-:Y:S01]  /*0ff0*/  UPLOP3.LUT UP0, UPT, UPT, UPT, UPT, 0x40, 0x4 ;  /* 0x000000000004789c */ /* 0x000fe20003f0e870 */
[----:B------:R-:W-:-:S03]  /*1000*/  UMOV UR10, 0x2 ;  /* 0x00000002000a7882 */ /* 0x000fc60000000000 */
[----:B------:R-:W-:Y:S02]  /*1010*/  UP2UR UR42, UPR, URZ, 0x1 ;  /* 0x00000001ff2a7883 */ /* 0x000fe40008000000 */
[----:B------:R-:W-:Y:S02]  /*1020*/  UISETP.NE.AND UP0, UPT, UR4, URZ, UPT ;  /* 0x000000ff0400728c */ /* 0x000fe4000bf05270 */
.L_x_18:
[----:B------:R-:W1:Y:S02]  /*1030*/  SHFL.IDX PT, R0, R17, RZ, 0x1f ;  /* 0x00001fff11007589 */ /* 0x000e6400000e0000 */
        /* <DEDUP_REMOVED lines=13> */
[----:B------:R-:W-:Y:S01]  /*1110*/  NOP ;  /* 0x0000000000007918 */ /* 0x000fe20000000000 */
.L_x_19:
[----:B------:R-:W-:Y:S01]  /*1120*/  NOP ;  /* 0x0000000000007918 */ /* 0x000fe20000000000 */
[----:B------:R-:W-:Y:S05]  /*1130*/  @!P2 BRA `(.L_x_20) ;  /* 0x000000000024a947 */ /* 0x000fea0003800000 */
[----:B------:R-:W-:Y:S01]  /*1140*/  ISETP.NE.AND P1, PT, R2, 0x1, PT ;  /* 0x000000010200780c */ /* 0x000fe20003f25270 */
        /* <DEDUP_REMOVED lines=8> */
.L_x_20:
[----:B-1----:R-:W-:Y:S02]  /*11d0*/  UP2UR UR4, UPR, URZ, 0x1 ;  /* 0x00000001ff047883 */ /* 0x002fe40008000000 */
[----:B------:R-:W-:Y:S01]  /*11e0*/  UPLOP3.LUT UP0, UPT, UPT, UPT, UPT, 0x40, 0x4 ;  /* 0x000000000004789c */ /* 0x000fe20003f0e870 */
[----:B------:R-:W-:-:S03]  /*11f0*/  UMOV UR5, 0x2 ;  /* 0x0000000200057882 */ /* 0x000fc60000000000 */
[----:B------:R-:W-:Y:S02]  /*1200*/  UP2UR UR44, UPR, URZ, 0x1 ;  /* 0x00000001ff2c7883 */ /* 0x000fe40008000000 */
[----:B------:R-:W-:Y:S02]  /*1210*/  UISETP.NE.AND UP0, UPT, UR4, URZ, UPT ;  /* 0x000000ff0400728c */ /* 0x000fe4000bf05270 */
.L_x_21:
[----:B------:R-:W1:Y:S02]  /*1220*/  SHFL.IDX PT, R0, R17, RZ, 0x1f ;  /* 0x00001fff11007589 */ /* 0x000e6400000e0000 */
[----:B-1----:R-:W-:-:S13]  /*1230*/  ISETP.NE.AND P1, PT, R0, RZ, PT ;  /* 0x000000ff0000720c */ /* 0x002fda0003f25270 */
[----:B------:R-:W-:Y:S05]  /*1240*/  @P1 BRA `(.L_x_22) ;  /* 0x0000000000301947 */ /* 0x000fea0003800000 */
[----:B------:R-:W1:Y:S01]  /*1250*/  S2UR UR4, SR_CgaCtaId ;  /* 0x00000000000479c3 */ /* 0x000e620000008800 */
[----:B------:R-:W-:Y:S01]  /*1260*/  UMOV UR6, 0x400 ;  /* 0x0000040000067882 */ /* 0x000fe20000000000 */
[----:B------:R-:W-:Y:S01]  /*1270*/  UMOV UR7, 0x80 ;  /* 0x0000008000077882 */ /* 0x000fe20000000000 */
[----:B------:R-:W-:Y:S01]  /*1280*/  ELECT P1, URZ, PT ;  /* 0x0000000000ff782f */ /* 0x000fe20003820000 */
[----:B-1----:R-:W-:Y:S02]  /*1290*/  ULEA UR4, UR4, UR6, 0x18 ;  /* 0x0000000604047291 */ /* 0x002fe4000f8ec0ff */
[----:B------:R-:W-:-:S04]  /*12a0*/  UIADD3 UR6, UPT, UPT, -UR7, 0x100000, URZ ;  /* 0x0010000007067890 */ /* 0x000fc8000fffe1ff */
[----:B------:R-:W-:Y:S02]  /*12b0*/  USHF.L.U32 UR7, UR6, 0xb, URZ ;  /* 0x0000000b06077899 */ /* 0x000fe400080006ff */
[----:B------:R-:W-:Y:S01]  /*12c0*/  USHF.L.U32 UR6, UR6, 0x1, URZ ;  /* 0x0000000106067899 */ /* 0x000fe200080006ff */
[----:B------:R-:W1:Y:S11]  /*12d0*/  FENCE.VIEW.ASYNC.S ;  /* 0x00000000000073c6 */ /* 0x000e760000000000 */
[----:B-1----:R1:W1:Y:S01]  /*12e0*/  SYNCS.EXCH.64 URZ, [UR4+0x50080], UR6 ;  /* 0x0500800604ff75b2 */ /* 0x0022620008000100 */
[----:B------:R1:W1:Y:S01]  /*12f0*/  SYNCS.EXCH.64 URZ, [UR4+0x50088], UR6 ;  /* 0x0500880604ff75b2 */ /* 0x0002620008000100 */
[----:B------:R-:W-:Y:S01]  /*1300*/  NOP ;  /* 0x0000000000007918 */ /* 0x000fe20000000000 */
.L_x_22:
        /* <DEDUP_REMOVED lines=10> */
[----:B------:R-:W-:Y:S01]  /*13b0*/  USHF.L.U32 UR8, UR8, 0x1, URZ ;  /* 0x0000000108087899 */ /* 0x000fe200080006ff */
[----:B------:R-:W-:Y:S01]  /*13c0*/  ELECT P1, URZ, PT ;  /* 0x0000000000ff782f */ /* 0x000fe20003820000 */
[----:B-1----:R-:W-:Y:S02]  /*13d0*/  ULEA UR4, UR4, UR6, 0x18 ;  /* 0x0000000604047291 */ /* 0x002fe4000f8ec0ff */
[----:B------:R-:W-:-:S04]  /*13e0*/  UIADD3 UR6, UPT, UPT, -UR7, 0x100000, URZ ;  /* 0x0010000007067890 */ /* 0x000fc8000fffe1ff */
[----:B------:R-:W-:Y:S02]  /*13f0*/  USHF.L.U32 UR7, UR6, 0xb, URZ ;  /* 0x0000000b06077899 */ /* 0x000fe400080006ff */
[----:B------:R-:W-:Y:S01]  /*1400*/  USHF.L.U32 UR6, UR6, 0x1, URZ ;  /* 0x0000000106067899 */ /* 0x000fe200080006ff */
[----:B------:R-:W1:Y:S03]  /*1410*/  FENCE.VIEW.ASYNC.S ;  /* 0x00000000000073c6 */ /* 0x000e660000000000 */
[----:B-1----:R1:W1:Y:S08]  /*1420*/  SYNCS.EXCH.64 URZ, [UR4+0x50090], UR8 ;  /* 0x0500900804ff75b2 */ /* 0x0022700008000100 */
[----:B------:R1:W1:Y:S01]  /*1430*/  SYNCS.EXCH.64 URZ, [UR4+0x500a0], UR6 ;  /* 0x0500a00604ff75b2 */ /* 0x0002620008000100 */
[----:B------:R1:W1:Y:S01]  /*1440*/  SYNCS.EXCH.64 URZ, [UR4+0x50098], UR8 ;  /* 0x0500980804ff75b2 */ /* 0x0002620008000100 */
[----:B------:R1:W1:Y:S01]  /*1450*/  SYNCS.EXCH.64 URZ, [UR4+0x500a8], UR6 ;  /* 0x0500a80604ff75b2 */ /* 0x0002620008000100 */
[----:B------:R-:W-:Y:S01]  /*1460*/  NOP ;  /* 0x0000000000007918 */ /* 0x000fe20000000000 */
.L_x_23:
        /* <DEDUP_REMOVED lines=8> */
[----:B------:R-:W-:Y:S01]  /*14f0*/  ELECT P1, URZ, PT ;  /* 0x0000000000ff782f */ /* 0x000fe20003820000 */
[----:B------:R-:W-:-:S04]  /*1500*/  UIADD3 UR8, UPT, UPT, -UR8, 0x100000, URZ ;  /* 0x0010000008087890 */ /* 0x000fc8000fffe1ff */
[----:B------:R-:W-:Y:S02]  /*1510*/  USHF.L.U32 UR9, UR8, 0xb, URZ ;  /* 0x0000000b08097899 */ /* 0x000fe400080006ff */
[----:B------:R-:W-:Y:S02]  /*1520*/  USHF.L.U32 UR8, UR8, 0x1, URZ ;  /* 0x0000000108087899 */ /* 0x000fe400080006ff */
[----:B-1----:R-:W-:Y:S02]  /*1530*/  ULEA UR4, UR4, UR6, 0x18 ;  /* 0x0000000604047291 */ /* 0x002fe4000f8ec0ff */
[----:B------:R-:W-:-:S04]  /*1540*/  UIADD3 UR6, UPT, UPT, -UR7, 0x100000, URZ ;  /* 0x0010000007067890 */ /* 0x000fc8000fffe1ff */
[----:B------:R-:W-:Y:S02]  /*1550*/  USHF.L.U32 UR7, UR6, 0xb, URZ ;  /* 0x0000000b06077899 */ /* 0x000fe400080006ff */
[----:B------:R-:W-:Y:S01]  /*1560*/  USHF.L.U32 UR6, UR6, 0x1, URZ ;  /* 0x0000000106067899 */ /* 0x000fe200080006ff */
[----:B------:R-:W1:Y:S11]  /*1570*/  FENCE.VIEW.ASYNC.S ;  /* 0x00000000000073c6 */ /* 0x000e760000000000 */
[----:B-1----:R1:W1:Y:S01]  /*1580*/  SYNCS.EXCH.64 URZ, [UR4+0x500b0], UR6 ;  /* 0x0500b00604ff75b2 */ /* 0x0022620008000100 */
[----:B------:R1:W1:Y:S01]  /*1590*/  SYNCS.EXCH.64 URZ, [UR4+0x500c0], UR8 ;  /* 0x0500c00804ff75b2 */ /* 0x0002620008000100 */
[----:B------:R1:W1:Y:S01]  /*15a0*/  SYNCS.EXCH.64 URZ, [UR4+0x500b8], UR6 ;  /* 0x0500b80604ff75b2 */ /* 0x0002620008000100 */
[----:B------:R1:W1:Y:S01]  /*15b0*/  SYNCS.EXCH.64 URZ, [UR4+0x500c8], UR8 ;  /* 0x0500c80804ff75b2 */ /* 0x0002620008000100 */
[----:B------:R-:W-:Y:S01]  /*15c0*/  NOP ;  /* 0x0000000000007918 */ /* 0x000fe20000000000 */
.L_x_24:
[----:B------:R-:W5:Y:S01]  /*15d0*/  SHFL.IDX PT, R0, R17, RZ, 0x1f ;  /* 0x00001fff11007589 */ /* 0x000f6200000e0000 */
[----:B------:R-:W-:Y:S01]  /*15e0*/  NOP ;  /* 0x0000000000007918 */ /* 0x000fe20000000000 */
[----:B-----5:R-:W-:-:S13]  /*15f0*/  ISETP.NE.AND P1, PT, R0, RZ, PT ;  /* 0x000000ff0000720c */ /* 0x020fda0003f25270 */
[----:B------:R-:W-:Y:S05]  /*1600*/  @P1 BRA `(.L_x_25) ;  /* 0x0000000000301947 */ /* 0x000fea0003800000 */
[----:B-1----:R-:W1:Y:S01]  /*1610*/  S2UR UR4, SR_CgaCtaId ;  /* 0x00000000000479c3 */ /* 0x002e620000008800 */
        /* <DEDUP_REMOVED lines=11> */
.L_x_25:
[----:B------:R-:W-:Y:S01]  /*16d0*/  ISETP.GT.AND P1, PT, R2, 0x3, PT ;  /* 0x000000030200780c */ /* 0x000fe20003f24270 */
[----:B------:R-:W-:Y:S01]  /*16e0*/  NOP ;  /* 0x0000000000007918 */ /* 0x000fe20000000000 */
[----:B------:R-:W-:Y:S01]  /*16f0*/  USEL UR43, URZ, 0x1, UP4 ;  /* 0x00000001ff2b7887 */ /* 0x000fe2000a000000 */
[----:B-1234-:R-:W-:Y:S10]  /*1700*/  BAR.SYNC.DEFER_BLOCKING 0x0 ;  /* 0x0000000000007b1d */ /* 0x01eff40000010000 */
[----:B------:R-:W-:Y:S05]  /*1710*/  @P1 BRA `(.L_x_26) ;  /* 0x000001e400701947 */ /* 0x000fea0003800000 */
[----:B------:R-:W-:-:S13]  /*1720*/  ISETP.GE.U32.AND P0, PT, R2, 0x2, PT ;  /* 0x000000020200780c */ /* 0x000fda0003f06070 */
[----:B------:R-:W-:Y:S05]  /*1730*/  @!P0 BRA `(.L_x_27) ;  /* 0x0000019800cc8947 */ /* 0x000fea0003800000 */
[----:B------:R-:W-:Y:S05]  /*1740*/  @!P2 BRA `(.L_x_28) ;  /* 0x000000400004a947 */ /* 0x000fea0003800000 */
[----:B------:R-:W-:-:S08]  /*1750*/  NOP ;  /* 0x0000000000007918 */ /* 0x000fd00000000000 */
[----:B------:R-:W1:-:S00]  /*1760*/  USETMAXREG.DEALLOC.CTAPOOL 0x20 ;  /* 0x00000020000079c8 */ /* 0x000e4000080e0500 */
[----:B------:R-:W2:Y:S08]  /*1770*/  S2UR UR4, SR_CTAID.X ;  /* 0x00000000000479c3 */ /* 0x000eb00000002500 */
[----:B-1----:R-:W1:Y:S01]  /*1780*/  LDC R0, c[0x0][0x380] ;  /* 0x0000e000ff007b82 */ /* 0x002e620000000800 */
[----:B--2---:R-:W-:-:S06]  /*1790*/  USHF.L.U32 UR4, UR4, 0x8, URZ ;  /* 0x0000000804047899 */ /* 0x004fcc00080006ff */
[----:B-1----:R-:W-:-:S13]  /*17a0*/  ISETP.LE.U32.AND P0, PT, R0, UR4, PT ;  /* 0x0000000400007c0c */ /* 0x002fda000bf03070 */
[----:B------:R-:W-:Y:S05]  /*17b0*/  @P0 EXIT ;  /* 0x000000000000094d */ /* 0x000fea0003800000 */
[----:B------:R-:W1:Y:S01]  /*17c0*/  S2UR UR20, SR_CgaCtaId ;  /* 0x00000000001479c3 */ /* 0x000e620000008800 */
[----:B------:R-:W-:Y:S01]  /*17d0*/  UMOV UR4, 0x40 ;  /* 0x0000004000047882 */ /* 0x000fe20000000000 */
[----:B------:R-:W-:Y:S01]  /*17e0*/  NOP ;  /* 0x0000000000007918 */ /* 0x000fe20000000000 */
[----:B-1----:R-:W-:-:S03]  /*17f0*/  ULEA UR5, UR20, UR4, 0x18 ;  /* 0x0000000414057291 */ /* 0x002fc6000f8ec0ff */
[----:B------:R-:W-:Y:S02]  /*1800*/  UMOV UR4, 0x400 ;  /* 0x0000040000047882 */ /* 0x000fe40000000000 */
[----:B------:R-:W-:-:S04]  /*1810*/  ULEA UR20, UR20, UR4, 0x18 ;  /* 0x0000000414147291 */ /* 0x000fc8000f8ec0ff */
[----:B------:R-:W1:Y:S02]  /*1820*/  LDS.U8 R0, [UR5+0x1c] ;  /* 0x00001c05ff007984 */ /* 0x000e640008000000 */
[----:B-1----:R-:W-:-:S13]  /*1830*/  ISETP.NE.AND P0, PT, R0, RZ, PT ;  /* 0x000000ff0000720c */ /* 0x002fda0003f05270 */
[----:B------:R-:W-:Y:S05]  /*1840*/  @P0 BRA `(.L_x_29) ;  /* 0x0000000000580947 */ /* 0x000fea0003800000 */
[----:B------:R-:W-:-:S13]  /*1850*/  ELECT P0, URZ, PT ;  /* 0x0000000000ff782f */ /* 0x000fda0003800000 */
[----:B------:R-:W-:Y:S05]  /*1860*/  @!P0 BRA `(.L_x_30) ;  /* 0x0000000000608947 */ /* 0x000fea0003800000 */
[----:B------:R-:W-:Y:S01]  /*1870*/  UMOV UR4, 0x10 ;  /* 0x0000001000047882 */ /* 0x000fe20000000000 */
[----:B------:R-:W-:Y:S01]  /*1880*/  HFMA2 R0, -RZ, RZ, 0, 5.9604644775390625e-08 ;  /* 0x00000001ff007431 */ /* 0x000fe200000001ff */
[----:B------:R-:W-:-:S03]  /*1890*/  MOV R2, 0xffff ;  /* 0x0000ffff00027802 */ /* 0x000fc60000000f00 */
[----:B------:R-:W-:Y:S04]  /*18a0*/  DEPBAR.LE SB1, 0x36 ;  /* 0x00009d800000791a */ /* 0x000fe80000000000 */
[----:B------:R-:W1:Y:S02]  /*18b0*/  UTCATOMSWS.FIND_AND_SET.ALIGN UP0, UR4, UR4 ;  /* 0x00000004000475e3 */ /* 0x000e640008000800 */
[----:B-1----:R-:W-:Y:S01]  /*18c0*/  MOV R3, UR4 ;  /* 0x0000000400037c02 */ /* 0x002fe20008000f00 */
[----:B------:R-:W-:Y:S06]  /*18d0*/  BRA.U UP0, `(.L_x_31) ;  /* 0x0000000100187547 */ /* 0x000fec000b800000 */
.L_x_32:
[----:B------:R-:W-:Y:S05]  /*18e0*/  NANOSLEEP 0x64 ;  /* 0x000000640000795d */ /* 0x000fea0003800000 */
[----:B------:R-:W-:-:S05]  /*18f0*/  UMOV UR4, 0x10 ;  /* 0x0000001000047882 */ /* 0x000fca0000000000 */
[----:B------:R-:W-:Y:S04]  /*1900*/  DEPBAR.LE SB1, 0x36 ;  /* 0x00009d800000791a */ /* 0x000fe80000000000 */
[----:B------:R-:W1:Y:S02]  /*1910*/  UTCATOMSWS.FIND_AND_SET.ALIGN UP0, UR4, UR4 ;  /* 0x00000004000475e3 */ /* 0x000e640008000800 */
[----:B-1----:R-:W-:Y:S01]  /*1920*/  MOV R3, UR4 ;  /* 0x0000000400037c02 */ /* 0x002fe20008000f00 */
[----:B------:R-:W-:Y:S05]  /*1930*/  BRA.U !UP0, `(.L_x_32) ;  /* 0xfffffffd08e87547 */ /* 0x000fea000b83ffff */
.L_x_31:
[-C--:B------:R-:W-:Y:S02]  /*1940*/  SHF.L.U32 R2, R2, R3.reuse, RZ ;  /* 0x0000000302027219 */ /* 0x080fe400000006ff */
[----:B------:R-:W-:Y:S01]  /*1950*/  SHF.L.U32 R0, R0, R3, RZ ;  /* 0x0000000300007219 */ /* 0x000fe200000006ff */
[----:B------:R-:W-:Y:S02]  /*1960*/  IMAD.SHL.U32 R3, R3, 0x20, RZ ;  /* 0x0000002003037824 */ /* 0x000fe400078e00ff */
[----:B------:R1:W-:Y:S04]  /*1970*/  ATOMS.OR RZ, [UR5+0x14], R2 ;  /* 0x00001402ffff798c */ /* 0x0003e8000b000005 */
[----:B------:R1:W-:Y:S04]  /*1980*/  ATOMS.OR RZ, [UR5+0x18], R0 ;  /* 0x00001800ffff798c */ /* 0x0003e8000b000005 */
[----:B------:R1:W-:Y:S01]  /*1990*/  STS [UR20+0x500e0], R3 ;  /* 0x0500e003ff007988 */ /* 0x0003e20008000814 */
[----:B------:R-:W-:Y:S05]  /*19a0*/  BRA `(.L_x_30) ;  /* 0x0000000000107947 */ /* 0x000fea0003800000 */
.L_x_29:
[----:B------:R-:W-:Y:S02]  /*19b0*/  MOV R0, 0xffffffff ;  /* 0xffffffff00007802 */ /* 0x000fe40000000f00 */
[----:B------:R-:W-:-:S03]  /*19c0*/  MOV R2, 0x19f0 ;  /* 0x000019f000027802 */ /* 0x000fc60000000f00 */
[----:B------:R1:W-:Y:S04]  /*19d0*/  STS [UR20+0x500e0], R0 ;  /* 0x0500e000ff007988 */ /* 0x0003e80008000814 */
[----:B-1----:R-:W-:Y:S05]  /*19e0*/  CALL.REL.NOINC `($__internal_1_$__cuda_sm10x_tcgen05_guardrail_trap_phase_invalid_during_alloc) ;  /* 0x0000024800fc7944 */ /* 0x002fea0003c00000 */
.L_x_30:
[----:B------:R-:W-:Y:S05]  /*19f0*/  WARPSYNC.ALL ;  /* 0x0000000000007948 */ /* 0x000fea0003800000 */
[----:B------:R-:W2:Y:S02]  /*1a00*/  LDCU UR77, c[0x0][0x384] ;  /* 0x00007080ff4d77ac */ /* 0x000ea40008000800 */
[----:B--2---:R-:W-:Y:S01]  /*1a10*/  ISETP.NE.AND P0, PT, RZ, UR77, PT ;  /* 0x0000004dff007c0c */ /* 0x004fe2000bf05270 */
[----:B------:R-:W-:-:S12]  /*1a20*/  NOP ;  /* 0x0000000000007918 */ /* 0x000fd80000000000 */
[----:B------:R-:W-:Y:S05]  /*1a30*/  @!P0 EXIT ;  /* 0x000000000000894d */ /* 0x000fea0003800000 */
[----:B------:R-:W-:Y:S01]  /*1a40*/  UIADD3 UR4, UPT, UPT, UR20, 0x20000, URZ ;  /* 0x0002000014047890 */ /* 0x000fe2000fffe0ff */
[----:B------:R-:W-:Y:S01]  /*1a50*/  BSSY.RECONVERGENT B0, `(.L_x_33) ;  /* 0x000000b000007945 */ /* 0x000fe20003800200 */
[----:B------:R-:W-:Y:S02]  /*1a60*/  USHF.R.U32.HI UR6, URZ, 0x4, UR20 ;  /* 0x00000004ff067899 */ /* 0x000fe40008011614 */
[----:B------:R-:W-:Y:S02]  /*1a70*/  USHF.R.U32.HI UR4, URZ, 0x4, UR4 ;  /* 0x00000004ff047899 */ /* 0x000fe40008011604 */
[----:B------:R-:W-:Y:S02]  /*1a80*/  ULOP3.LUT UR6, UR6, 0x3fff, URZ, 0xc0, !UPT ;  /* 0x00003fff06067892 */ /* 0x000fe4000f8ec0ff */
[----:B------:R-:W-:Y:S02]  /*1a90*/  ULOP3.LUT UR5, UR4, 0x3fff, URZ, 0xc0, !UPT ;  /* 0x00003fff04057892 */ /* 0x000fe4000f8ec0ff */
[----:B------:R-:W-:-:S02]  /*1aa0*/  ULOP3.LUT UR6, UR6, 0x10000, URZ, 0xfc, !UPT ;  /* 0x0001000006067892 */ /* 0x000fc4000f8efcff */
[----:B------:R-:W-:Y:S02]  /*1ab0*/  ULOP3.LUT UR4, UR5, 0x10000, URZ, 0xfc, !UPT ;  /* 0x0001000005047892 */ /* 0x000fe4000f8efcff */
[----:B------:R-:W-:-:S03]  /*1ac0*/  ULOP3.LUT UR37, UR5, 0x4000000, URZ, 0xfc, !UPT ;  /* 0x0400000005257892 */ /* 0x000fc6000f8efcff */
[----:B------:R-:W-:Y:S01]  /*1ad0*/  UMOV UR5, 0x40004040 ;  /* 0x4000404000057882 */ /* 0x000fe20000000000 */
[----:B------:R-:W-:Y:S05]  /*1ae0*/  @!P4 BRA `(.L_x_34) ;  /* 0x000000000004c947 */ /* 0x000fea0003800000 */
[----:B------:R-:W-:Y:S05]  /*1af0*/  BPT.TRAP 0x1 ;  /* 0x000000040000795c */ /* 0x000fea0000300000 */
.L_x_34:
[----:B------:R-:W-:Y:S05]  /*1b00*/  BSYNC.RECONVERGENT B0 ;  /* 0x0000000000007941 */ /* 0x000fea0003800200 */
.L_x_33:
[----:B------:R-:W-:-:S04]  /*1b10*/  SHF.L.U32 R6, RZ, 0x1f, RZ ;  /* 0x0000001fff067819 */ /* 0x000fc800000006ff */
[----:B------:R-:W2:Y:S02]  /*1b20*/  SYNCS.PHASECHK.TRANS64.TRYWAIT P0, [UR20+0x50000], R6 ;  /* 0x05000006ff0075a7 */ /* 0x000ea40008001114 */
[----:B--2---:R-:W-:Y:S05]  /*1b30*/  @!P0 BRA `(.L_x_35) ;  /* 0x00000238003c8947 */ /* 0x004fea0003800000 */
.L_x_403:
[----:B------:R-:W-:Y:S05]  /*1b40*/  BRA.U !UP1, `(.L_x_36) ;  /* 0x0000000109047547 */ /* 0x000fea000b800000 */
[----:B------:R-:W-:Y:S05]  /*1b50*/  BPT.TRAP 0x1 ;  /* 0x000000040000795c */ /* 0x000fea0000300000 */
.L_x_36:
[----:B------:R-:W2:Y:S01]  /*1b60*/  SYNCS.PHASECHK.TRANS64.TRYWAIT P0, [UR20+0x50020], R6 ;  /* 0x05002006ff0075a7 */ /* 0x000ea20008001114 */
[----:B------:R-:W-:-:S06]  /*1b70*/  ULOP3.LUT UR7, UR47, 0x1, URZ, 0xc0, !UPT ;  /* 0x000000012f077892 */ /* 0x000fcc000f8ec0ff */
[----:B------:R-:W-:Y:S01]  /*1b80*/  MOV R10, UR7 ;  /* 0x00000007000a7c02 */ /* 0x000fe20008000f00 */
[----:B--2---:R-:W-:Y:S06]  /*1b90*/  @!P0 BRA `(.L_x_37) ;  /* 0x00000238003c8947 */ /* 0x004fec0003800000 */
.L_x_405:
[----:B------:R-:W-:-:S13]  /*1ba0*/  R2UR UR7, R10 ;  /* 0x000000000a0772ca */ /* 0x000fda00000e0000 */
[----:B------:R-:W-:-:S09]  /*1bb0*/  UISETP.NE.U32.AND UP0, UPT, UR7, 0x1, UPT ;  /* 0x000000010700788c */ /* 0x000fd2000bf05070 */
[----:B------:R-:W-:Y:S05]  /*1bc0*/  BRA.U !UP0, `(.L_x_38) ;  /* 0x0000000108047547 */ /* 0x000fea000b800000 */
[----:B------:R-:W-:Y:S05]  /*1bd0*/  BPT.TRAP 0x1 ;  /* 0x000000040000795c */ /* 0x000fea0000300000 */
.L_x_38:
[----:B------:R-:W-:Y:S01]  /*1be0*/  IMAD.MOV.U32 R5, RZ, RZ, 0x1 ;  /* 0x00000001ff057424 */ /* 0x000fe200078e00ff */
[----:B-1----:R-:W-:Y:S01]  /*1bf0*/  CS2R R2, SRZ ;  /* 0x0000000000027805 */ /* 0x002fe2000001ff00 */
[----:B------:R-:W-:-:S03]  /*1c00*/  IMAD.MOV.U32 R0, RZ, RZ, RZ ;  /* 0x000000ffff007224 */ /* 0x000fc600078e00ff */
[----:B------:R-:W-:-:S04]  /*1c10*/  SHF.L.U32 R5, R5, 0x1f, RZ ;  /* 0x0000001f05057819 */ /* 0x000fc800000006ff */
[----:B------:R-:W1:Y:S02]  /*1c20*/  SYNCS.PHASECHK.TRANS64.TRYWAIT P0, [UR20+0x50058], R5 ;  /* 0x05005805ff0075a7 */ /* 0x000e640008001114 */
[----:B-1----:R-:W-:Y:S05]  /*1c30*/  @!P0 BRA `(.L_x_39) ;  /* 0x00000238002c8947 */ /* 0x002fea0003800000 */
.L_x_407:
[----:B------:R-:W-:Y:S01]  /*1c40*/  R2UR UR11, R2 ;  /* 0x00000000020b72ca */ /* 0x000fe200000e0000 */
[----:B------:R-:W-:Y:S01]  /*1c50*/  IMAD.MOV.U32 R2, RZ, RZ, RZ ;  /* 0x000000ffff027224 */ /* 0x000fe200078e00ff */
[----:B------:R-:W-:Y:S01]  /*1c60*/  R2UR UR19, R0 ;  /* 0x00000000001372ca */ /* 0x000fe200000e0000 */
[----:B------:R-:W-:Y:S01]  /*1c70*/  IMAD.MOV.U32 R0, RZ, RZ, RZ ;  /* 0x000000ffff007224 */ /* 0x000fe200078e00ff */
[----:B------:R-:W-:Y:S01]  /*1c80*/  R2UR UR9, R3 ;  /* 0x00000000030972ca */ /* 0x000fe200000e0000 */
[----:B------:R-:W-:Y:S01]  /*1c90*/  UIADD3 UR32, UPT, UPT, UR4, 0x2, URZ ;  /* 0x0000000204207890 */ /* 0x000fe2000fffe0ff */
        /* <DEDUP_REMOVED lines=21> */
[----:B------:R-:W-:Y:S01]  /*1df0*/  UMOV UR24, 0x0 ;  /* 0x0000000000187882 */ /* 0x000fe20000000000 */
[----:B------:R-:W-:Y:S01]  /*1e00*/  UMOV UR25, 0x8200490 ;  /* 0x0820049000197882 */ /* 0x000fe20000000000 */
[----:B------:R-:W-:Y:S01]  /*1e10*/  UMOV UR7, 0x40004040 ;  /* 0x4000404000077882 */ /* 0x000fe20000000000 */
[----:B------:R-:W-:Y:S01]  /*1e20*/  UIADD3 UR28, UPT, UPT, UR6, 0x404, URZ ;  /* 0x00000404061c7890 */ /* 0x000fe2000fffe0ff */
[----:B------:R2:W-:Y:S01]  /*1e30*/  UTCHMMA gdesc[UR6], gdesc[UR4], tmem[UR9], tmem[UR24], idesc[UR25], !UPT ;  /* 0x00ff1804060075ea */ /* 0x0005e2000f800009 */
[----:B------:R-:W-:Y:S01]  /*1e40*/  UMOV UR74, 0x0 ;  /* 0x00000000004a7882 */ /* 0x000fe20000000000 */
[----:B------:R-:W-:Y:S01]  /*1e50*/  UMOV UR75, 0x8200490 ;  /* 0x08200490004b7882 */ /* 0x000fe20000000000 */
[----:B------:R-:W-:Y:S01]  /*1e60*/  UMOV UR33, 0x40004040 ;  /* 0x4000404000217882 */ /* 0x000fe20000000000 */
[----:B------:R-:W-:Y:S01]  /*1e70*/  UMOV UR15, 0x40004040 ;  /* 0x40004040000f7882 */ /* 0x000fe20000000000 */
[----:B------:R-:W-:Y:S01]  /*1e80*/  UIADD3 UR50, UPT, UPT, UR4, 0x406, URZ ;  /* 0x0000040604327890 */ /* 0x000fe2000fffe0ff */
[----:B------:R3:W-:Y:S01]  /*1e90*/  UTCHMMA gdesc[UR14], gdesc[UR32], tmem[UR11], tmem[UR74], idesc[UR75], UPT ;  /* 0x00ff4a200e0075ea */ /* 0x0007e2000b80000b */
[----:B------:R-:W-:Y:S01]  /*1ea0*/  UIADD3 UR38, UPT, UPT, UR6, 0x406, URZ ;  /* 0x0000040606267890 */ /* 0x000fe2000fffe0ff */
[----:B------:R-:W-:Y:S01]  /*1eb0*/  R2UR UR66, R0 ;  /* 0x00000000004272ca */ /* 0x000fe200000e0000 */
[----:B------:R-:W-:Y:S01]  /*1ec0*/  UIADD3 UR52, UPT, UPT, UR4, 0x800, URZ ;  /* 0x0000080004347890 */ /* 0x000fe2000fffe0ff */
[----:B------:R-:W-:Y:S01]  /*1ed0*/  R2UR UR49, R2 ;  /* 0x00000000023172ca */ /* 0x000fe200000e0000 */
[----:B------:R-:W-:Y:S01]  /*1ee0*/  UMOV UR31, 0x40004040 ;  /* 0x40004040001f7882 */ /* 0x000fe20000000000 */
[----:B------:R-:W-:Y:S01]  /*1ef0*/  UIADD3 UR34, UPT, UPT, UR6, 0x800, URZ ;  /* 0x0000080006227890 */ /* 0x000fe2000fffe0ff */
[----:B------:R-:W-:Y:S01]  /*1f00*/  UMOV UR13, 0x40004040 ;  /* 0x40004040000d7882 */ /* 0x000fe20000000000 */
[----:B------:R-:W-:Y:S01]  /*1f10*/  UMOV UR41, 0x40004040 ;  /* 0x4000404000297882 */ /* 0x000fe20000000000 */
[----:B------:R-:W-:Y:S01]  /*1f20*/  UIADD3 UR54, UPT, UPT, UR4, 0x802, URZ ;  /* 0x0000080204367890 */ /* 0x000fe2000fffe0ff */
[----:B------:R4:W-:Y:S01]  /*1f30*/  UTCHMMA gdesc[UR12], gdesc[UR30], tmem[UR19], tmem[UR74], idesc[UR75], UPT ;  /* 0x00ff4a1e0c0075ea */ /* 0x0009e2000b800013 */
[----:B------:R-:W-:Y:S01]  /*1f40*/  UMOV UR43, 0x40004040 ;  /* 0x40004040002b7882 */ /* 0x000fe20000000000 */
[----:B------:R-:W-:-:S02]  /*1f50*/  UIADD3 UR26, UPT, UPT, UR6, 0x802, URZ ;  /* 0x00000802061a7890 */ /* 0x000fc4000fffe0ff */
[----:B------:R-:W-:Y:S01]  /*1f60*/  UIADD3 UR56, UPT, UPT, UR4, 0x804, URZ ;  /* 0x0000080404387890 */ /* 0x000fe2000fffe0ff */
[----:B------:R-:W-:Y:S01]  /*1f70*/  UMOV UR45, 0x40004040 ;  /* 0x40004040002d7882 */ /* 0x000fe20000000000 */
[----:B------:R-:W-:Y:S01]  /*1f80*/  UIADD3 UR58, UPT, UPT, UR4, 0x806, URZ ;  /* 0x00000806043a7890 */ /* 0x000fe2000fffe0ff */
[----:B--2---:R-:W-:Y:S01]  /*1f90*/  R2UR UR7, R10 ;  /* 0x000000000a0772ca */ /* 0x004fe200000e0000 */
[----:B------:R-:W-:Y:S01]  /*1fa0*/  UMOV UR9, 0x40004040 ;  /* 0x4000404000097882 */ /* 0x000fe20000000000 */
[----:B------:R-:W-:Y:S01]  /*1fb0*/  UIADD3 UR24, UPT, UPT, UR6, 0x804, URZ ;  /* 0x0000080406187890 */ /* 0x000fe2000fffe0ff */
[----:B------:R-:W-:Y:S01]  /*1fc0*/  UMOV UR47, 0x40004040 ;  /* 0x40004040002f7882 */ /* 0x000fe20000000000 */
[----:B------:R-:W-:Y:S01]  /*1fd0*/  UIADD3 UR22, UPT, UPT, UR6, 0x806, URZ ;  /* 0x0000080606167890 */ /* 0x000fe2000fffe0ff */
[----:B---3--:R-:W-:Y:S01]  /*1fe0*/  UMOV UR11, 0x40004040 ;  /* 0x40004040000b7882 */ /* 0x008fe20000000000 */
[----:B------:R-:W-:Y:S01]  /*1ff0*/  UMOV UR29, 0x40004040 ;  /* 0x40004040001d7882 */ /* 0x000fe20000000000 */
[----:B------:R2:W-:Y:S01]  /*2000*/  UTCHMMA gdesc[UR10], gdesc[UR40], tmem[UR21], tmem[UR74], idesc[UR75], UPT ;  /* 0x00ff4a280a0075ea */ /* 0x0005e2000b800015 */
[----:B------:R3:W-:Y:S01]  /*2010*/  UTCHMMA gdesc[UR8], gdesc[UR42], tmem[UR17], tmem[UR74], idesc[UR75], UPT ;  /* 0x00ff4a2a080075ea */ /* 0x0007e2000b800011 */
[----:B------:R-:W-:-:S02]  /*2020*/  UIADD3 UR60, UPT, UPT, UR4, 0xc00, URZ ;  /* 0x00000c00043c7890 */ /* 0x000fc4000fffe0ff */
[----:B------:R-:W-:Y:S02]  /*2030*/  UIADD3 UR16, UPT, UPT, UR6, 0xc00, URZ ;  /* 0x00000c0006107890 */ /* 0x000fe4000fffe0ff */
[----:B------:R-:W-:Y:S01]  /*2040*/  UIADD3 UR62, UPT, UPT, UR4, 0xc02, URZ ;  /* 0x00000c02043e7890 */ /* 0x000fe2000fffe0ff */
[----:B----4-:R-:W-:Y:S01]  /*2050*/  UMOV UR19, 0x40004040 ;  /* 0x4000404000137882 */ /* 0x010fe20000000000 */
[----:B------:R-:W-:Y:S01]  /*2060*/  UMOV UR51, 0x40004040 ;  /* 0x4000404000337882 */ /* 0x000fe20000000000 */
[----:B------:R4:W-:Y:S01]  /*2070*/  UTCHMMA gdesc[UR18], gdesc[UR44], tmem[UR23], tmem[UR74], idesc[UR75], UPT ;  /* 0x00ff4a2c120075ea */ /* 0x0009e2000b800017 */
[----:B------:R-:W-:Y:S01]  /*2080*/  UIADD3 UR14, UPT, UPT, UR6, 0xc02, URZ ;  /* 0x00000c02060e7890 */ /* 0x000fe2000fffe0ff */
[----:B------:R5:W-:Y:S01]  /*2090*/  UTCHMMA gdesc[UR28], gdesc[UR46], tmem[UR36], tmem[UR74], idesc[UR75], UPT ;  /* 0x00ff4a2e1c0075ea */ /* 0x000be2000b800024 */
[----:B------:R-:W-:Y:S01]  /*20a0*/  UMOV UR39, 0x40004040 ;  /* 0x4000404000277882 */ /* 0x000fe20000000000 */
[----:B------:R-:W-:Y:S01]  /*20b0*/  UMOV UR53, 0x40004040 ;  /* 0x4000404000357882 */ /* 0x000fe20000000000 */
[----:B------:R-:W-:Y:S01]  /*20c0*/  UIADD3 UR12, UPT, UPT, UR4, 0xc04, URZ ;  /* 0x00000c04040c7890 */ /* 0x000fe2000fffe0ff */
[----:B------:R-:W-:Y:S01]  /*20d0*/  UMOV UR35, 0x40004040 ;  /* 0x4000404000237882 */ /* 0x000fe20000000000 */
[----:B------:R-:W-:Y:S01]  /*20e0*/  UIADD3 UR64, UPT, UPT, UR4, 0xc06, URZ ;  /* 0x00000c0604407890 */ /* 0x000fe2000fffe0ff */
[----:B------:R-:W-:Y:S01]  /*20f0*/  UMOV UR55, 0x40004040 ;  /* 0x4000404000377882 */ /* 0x000fe20000000000 */
[----:B------:R-:W-:Y:S01]  /*2100*/  UMOV UR27, 0x40004040 ;  /* 0x40004040001b7882 */ /* 0x000fe20000000000 */
[----:B------:R-:W-:Y:S01]  /*2110*/  UMOV UR57, 0x40004040 ;  /* 0x4000404000397882 */ /* 0x000fe20000000000 */
[----:B------:R-:W-:Y:S01]  /*2120*/  UMOV UR25, 0x40004040 ;  /* 0x4000404000197882 */ /* 0x000fe20000000000 */
[----:B------:R-:W-:Y:S01]  /*2130*/  UMOV UR59, 0x40004040 ;  /* 0x40004040003b7882 */ /* 0x000fe20000000000 */
[----:B--2---:R-:W-:-:S02]  /*2140*/  UIADD3 UR10, UPT, UPT, UR6, 0xc04, URZ ;  /* 0x00000c04060a7890 */ /* 0x004fc4000fffe0ff */
[----:B---3--:R-:W-:Y:S01]  /*2150*/  UIADD3 UR8, UPT, UPT, UR6, 0xc06, URZ ;  /* 0x00000c0606087890 */ /* 0x008fe2000fffe0ff */
[----:B------:R-:W-:Y:S01]  /*2160*/  UMOV UR61, 0x40004040 ;  /* 0x40004040003d7882 */ /* 0x000fe20000000000 */
[----:B------:R-:W-:Y:S01]  /*2170*/  UMOV UR17, 0x40004040 ;  /* 0x4000404000117882 */ /* 0x000fe20000000000 */
[----:B------:R-:W-:Y:S01]  /*2180*/  UMOV UR63, 0x40004040 ;  /* 0x40004040003f7882 */ /* 0x000fe20000000000 */
[----:B------:R-:W-:Y:S01]  /*2190*/  UMOV UR65, 0x40004040 ;  /* 0x4000404000417882 */ /* 0x000fe20000000000 */
[----:B------:R-:W-:Y:S01]  /*21a0*/  UISETP.NE.AND UP4, UPT, UR7, URZ, UPT ;  /* 0x000000ff0700728c */ /* 0x000fe2000bf85270 */
[----:B----4-:R-:W-:Y:S01]  /*21b0*/  UMOV UR18, 0x0 ;  /* 0x0000000000127882 */ /* 0x010fe20000000000 */
[----:B------:R-:W-:Y:S01]  /*21c0*/  UMOV UR19, 0x8200490 ;  /* 0x0820049000137882 */ /* 0x000fe20000000000 */
[----:B-----5:R-:W-:Y:S01]  /*21d0*/  UMOV UR28, 0x0 ;  /* 0x00000000001c7882 */ /* 0x020fe20000000000 */
[----:B------:R-:W-:Y:S01]  /*21e0*/  UMOV UR29, 0x8200490 ;  /* 0x08200490001d7882 */ /* 0x000fe20000000000 */
[----:B------:R2:W-:Y:S01]  /*21f0*/  UTCHMMA gdesc[UR38], gdesc[UR50], tmem[UR73], tmem[UR18], idesc[UR19], UPT ;  /* 0x00ff1232260075ea */ /* 0x0005e2000b800049 */
[----:B------:R3:W-:Y:S01]  /*2200*/  UTCHMMA gdesc[UR34], gdesc[UR52], tmem[UR72], tmem[UR28], idesc[UR29], UPT ;  /* 0x00ff1c34220075ea */ /* 0x0007e2000b800048 */
[----:B------:R-:W-:Y:S01]  /*2210*/  UMOV UR23, 0x40004040 ;  /* 0x4000404000177882 */ /* 0x000fe20000000000 */
[----:B------:R4:W-:Y:S01]  /*2220*/  UTCHMMA gdesc[UR26], gdesc[UR54], tmem[UR71], tmem[UR28], idesc[UR29], UPT ;  /* 0x00ff1c361a0075ea */ /* 0x0009e2000b800047 */
[----:B--2---:R-:W-:Y:S01]  /*2230*/  UMOV UR73, 0x8200490 ;  /* 0x0820049000497882 */ /* 0x004fe20000000000 */
[----:B---3--:R-:W-:Y:S01]  /*2240*/  UMOV UR34, 0x0 ;  /* 0x0000000000227882 */ /* 0x008fe20000000000 */
[----:B------:R-:W-:Y:S01]  /*2250*/  UMOV UR35, 0x8200490 ;  /* 0x0820049000237882 */ /* 0x000fe20000000000 */
[----:B------:R-:W-:Y:S01]  /*2260*/  UMOV UR72, 0x0 ;  /* 0x0000000000487882 */ /* 0x000fe20000000000 */
[----:B------:R-:W-:Y:S01]  /*2270*/  UMOV UR38, 0x0 ;  /* 0x0000000000267882 */ /* 0x000fe20000000000 */
[----:B------:R-:W-:Y:S01]  /*2280*/  UMOV UR39, 0x8200490 ;  /* 0x0820049000277882 */ /* 0x000fe20000000000 */
[----:B------:R4:W-:Y:S01]  /*2290*/  UTCHMMA gdesc[UR24], gdesc[UR56], tmem[UR70], tmem[UR34], idesc[UR35], UPT ;  /* 0x00ff2238180075ea */ /* 0x0009e2000b800046 */
[----:B------:R4:W-:Y:S01]  /*22a0*/  UTCHMMA gdesc[UR22], gdesc[UR58], tmem[UR69], tmem[UR72], idesc[UR73], UPT ;  /* 0x00ff483a160075ea */ /* 0x0009e2000b800045 */
[----:B------:R4:W-:Y:S01]  /*22b0*/  UTCHMMA gdesc[UR16], gdesc[UR60], tmem[UR68], tmem[UR38], idesc[UR39], UPT ;  /* 0x00ff263c100075ea */ /* 0x0009e2000b800044 */
[----:B------:R4:W-:Y:S01]  /*22c0*/  UTCHMMA gdesc[UR14], gdesc[UR62], tmem[UR67], tmem[UR28], idesc[UR29], UPT ;  /* 0x00ff1c3e0e0075ea */ /* 0x0009e2000b800043 */
[----:B------:R4:W-:Y:S01]  /*22d0*/  UTCHMMA gdesc[UR10], gdesc[UR12], tmem[UR66], tmem[UR74], idesc[UR75], UPT ;  /* 0x00ff4a0c0a0075ea */ /* 0x0009e2000b800042 */
[----:B------:R4:W-:Y:S01]  /*22e0*/  UTCHMMA gdesc[UR8], gdesc[UR64], tmem[UR49], tmem[UR18], idesc[UR19], UPT ;  /* 0x00ff1240080075ea */ /* 0x0009e2000b800031 */
[----:B------:R-:W-:Y:S05]  /*22f0*/  BRA.U UP4, `(.L_x_40) ;  /* 0x0000000104047547 */ /* 0x000fea000b800000 */
[----:B----4-:R-:W-:Y:S05]  /*2300*/  BPT.TRAP 0x1 ;  /* 0x000000040000795c */ /* 0x010fea0000300000 */
.L_x_40:
[----:B------:R-:W-:Y:S01]  /*2310*/  UIADD3 UR7, UPT, UPT, UR20, 0x50050, URZ ;  /* 0x0005005014077890 */ /* 0x000fe2000fffe0ff */
[----:B------:R-:W-:Y:S08]  /*2320*/  BSSY.RECONVERGENT B0, `(.L_x_41) ;  /* 0x0000004000007945 */ /* 0x000ff00003800200 */
[----:B------:R2:W-:Y:S01]  /*2330*/  UTCBAR [UR7], URZ ;  /* 0x000000ff070073e9 */ /* 0x0005e200080000ff */
[----:B------:R-:W-:Y:S05]  /*2340*/  @!P4 BRA `(.L_x_42) ;  /* 0x000000000004c947 */ /* 0x000fea0003800000 */
[----:B--2-4-:R-:W-:Y:S05]  /*2350*/  BPT.TRAP 0x1 ;  /* 0x000000040000795c */ /* 0x014fea0000300000 */
.L_x_42:
[----:B--2-4-:R-:W-:Y:S05]  /*2360*/  BSYNC.RECONVERGENT B0 ;  /* 0x0000000000007941 */ /* 0x014fea0003800200 */
.L_x_41:
[----:B------:R-:W2:Y:S01]  /*2370*/  SYNCS.PHASECHK.TRANS64.TRYWAIT P0, [UR20+0x50008], R6 ;  /* 0x05000806ff0075a7 */ /* 0x000ea20008001114 */
[----:B------:R-:W-:-:S06]  /*2380*/  ULOP3.LUT UR7, UR48, 0x1, URZ, 0xc0, !UPT ;  /* 0x0000000130077892 */ /* 0x000fcc000f8ec0ff */
[----:B------:R-:W-:Y:S01]  /*2390*/  MOV R9, UR7 ;  /* 0x0000000700097c02 */ /* 0x000fe20008000f00 */
[----:B--2---:R-:W-:Y:S06]  /*23a0*/  @!P0 BRA `(.L_x_43) ;  /* 0x0000023000688947 */ /* 0x004fec0003800000 */
.L_x_409:
[----:B------:R-:W-:-:S13]  /*23b0*/  R2UR UR7, R9 ;  /* 0x00000000090772ca */ /* 0x000fda00000e0000 */
[----:B------:R-:W-:-:S09]  /*23c0*/  UISETP.NE.U32.AND UP0, UPT, UR7, 0x1, UPT ;  /* 0x000000010700788c */ /* 0x000fd2000bf05070 */
[----:B------:R-:W-:Y:S05]  /*23d0*/  BRA.U !UP0, `(.L_x_44) ;  /* 0x0000000108047547 */ /* 0x000fea000b800000 */
[----:B------:R-:W-:Y:S05]  /*23e0*/  BPT.TRAP 0x1 ;  /* 0x000000040000795c */ /* 0x000fea0000300000 */
.L_x_44:
[----:B------:R-:W3:Y:S01]  /*23f0*/  SYNCS.PHASECHK.TRANS64.TRYWAIT P0, [UR20+0x50068], R5 ;  /* 0x05006805ff0075a7 */ /* 0x000ee20008001114 */
[----:B------:R-:W-:Y:S01]  /*2400*/  HFMA2 R2, -RZ, RZ, 0, 7.62939453125e-06 ;  /* 0x00000080ff027431 */ /* 0x000fe200000001ff */
[----:B------:R-:W-:Y:S01]  /*2410*/  MOV R0, 0x80 ;  /* 0x0000008000007802 */ /* 0x000fe20000000f00 */
[----:B-1----:R-:W-:Y:S01]  /*2420*/  HFMA2 R4, -RZ, RZ, 0, 7.62939453125e-06 ;  /* 0x00000080ff047431 */ /* 0x002fe200000001ff */
[----:B---3--:R-:W-:Y:S06]  /*2430*/  @!P0 BRA `(.L_x_45) ;  /* 0x00000230005c8947 */ /* 0x008fec0003800000 */
.L_x_411:
[----:B--2---:R-:W-:Y:S01]  /*2440*/  IMAD.MOV.U32 R3, RZ, RZ, 0x80 ;  /* 0x00000080ff037424 */ /* 0x004fe200078e00ff */
[----:B------:R-:W-:Y:S01]  /*2450*/  R2UR UR7, R2 ;  /* 0x00000000020772ca */ /* 0x000fe200000e0000 */
[----:B------:R-:W-:Y:S01]  /*2460*/  IMAD.MOV.U32 R2, RZ, RZ, 0x80 ;  /* 0x00000080ff027424 */ /* 0x000fe200078e00ff */
[----:B------:R-:W-:Y:S01]  /*2470*/  R2UR UR17, R0 ;  /* 0x00000000001172ca */ /* 0x000fe200000e0000 */
[----:B------:R-:W-:Y:S01]  /*2480*/  IMAD.MOV.U32 R0, RZ, RZ, 0x80 ;  /* 0x00000080ff007424 */ /* 0x000fe200078e00ff */
[----:B------:R-:W-:Y:S01]  /*2490*/  R2UR UR19, R4 ;  /* 0x00000000041372ca */ /* 0x000fe200000e0000 */
[----:B------:R-:W-:Y:S01]  /*24a0*/  UIADD3 UR12, UPT, UPT, UR6, 0x1000, URZ ;  /* 0x00001000060c7890 */ /* 0x000fe2000fffe0ff */
[C---:B------:R-:W-:Y:S01]  /*24b0*/  R2UR UR15, R3.reuse ;  /* 0x00000000030f72ca */ /* 0x040fe200000e0000 */
[----:B------:R-:W-:Y:S01]  /*24c0*/  IMAD.MOV.U32 R4, RZ, RZ, 0x80 ;  /* 0x00000080ff047424 */ /* 0x000fe200078e00ff */
[----:B------:R-:W-:Y:S01]  /*24d0*/  UIADD3 UR8, UPT, UPT, UR6, 0x1002, URZ ;  /* 0x0000100206087890 */ /* 0x000fe2000fffe0ff */
[----:B------:R-:W-:Y:S01]  /*24e0*/  R2UR UR21, R2 ;  /* 0x00000000021572ca */ /* 0x000fe200000e0000 */
[----:B------:R-:W-:Y:S01]  /*24f0*/  UIADD3 UR10, UPT, UPT, UR6, 0x1004, URZ ;  /* 0x00001004060a7890 */ /* 0x000fe2000fffe0ff */
[----:B------:R-:W-:Y:S01]  /*2500*/  R2UR UR76, R0 ;  /* 0x00000000004c72ca */ /* 0x000fe200000e0000 */
[----:B------:R-:W-:Y:S01]  /*2510*/  UIADD3 UR16, UPT, UPT, UR6, 0x1006, URZ ;  /* 0x0000100606107890 */ /* 0x000fe2000fffe0ff */
[----:B------:R-:W-:Y:S01]  /*2520*/  R2UR UR75, R4 ;  /* 0x00000000044b72ca */ /* 0x000fe200000e0000 */
[----:B------:R-:W-:Y:S01]  /*2530*/  UMOV UR22, 0x0 ;  /* 0x0000000000167882 */ /* 0x000fe20000000000 */
[C---:B------:R-:W-:Y:S01]  /*2540*/  R2UR UR74, R3.reuse ;  /* 0x00000000034a72ca */ /* 0x040fe200000e0000 */
[----:B------:R-:W-:Y:S01]  /*2550*/  UMOV UR23, 0x8200490 ;  /* 0x0820049000177882 */ /* 0x000fe20000000000 */
[----:B------:R-:W-:Y:S01]  /*2560*/  UIADD3 UR38, UPT, UPT, UR6, 0x1400, URZ ;  /* 0x0000140006267890 */ /* 0x000fe2000fffe0ff */
[----:B------:R-:W-:Y:S01]  /*2570*/  R2UR UR73, R2 ;  /* 0x00000000024972ca */ /* 0x000fe200000e0000 */
[----:B------:R-:W-:Y:S01]  /*2580*/  UMOV UR68, UR40 ;  /* 0x0000002800447c82 */ /* 0x000fe20008000000 */
[----:B------:R-:W-:Y:S01]  /*2590*/  UMOV UR13, 0x40004040 ;  /* 0x40004040000d7882 */ /* 0x000fe20000000000 */
[----:B------:R-:W-:Y:S01]  /*25a0*/  UMOV UR48, UR32 ;  /* 0x0000002000307c82 */ /* 0x000fe20008000000 */
[----:B------:R-:W-:Y:S01]  /*25b0*/  UMOV UR49, 0x40004040 ;  /* 0x4000404000317882 */ /* 0x000fe20000000000 */
[----:B------:R-:W-:Y:S01]  /*25c0*/  UMOV UR40, 0x0 ;  /* 0x0000000000287882 */ /* 0x000fe20000000000 */
[----:B------:R-:W-:Y:S01]  /*25d0*/  UMOV UR41, 0x8200490 ;  /* 0x0820049000297882 */ /* 0x000fe20000000000 */
[----:B------:R-:W-:Y:S01]  /*25e0*/  UMOV UR9, 0x40004040 ;  /* 0x4000404000097882 */ /* 0x000fe20000000000 */
[----:B------:R-:W-:Y:S01]  /*25f0*/  R2UR UR72, R0 ;  /* 0x00000000004872ca */ /* 0x000fe200000e0000 */
[----:B------:R-:W-:Y:S01]  /*2600*/  UIADD3 UR34, UPT, UPT, UR6, 0x1402, URZ ;  /* 0x0000140206227890 */ /* 0x000fe2000fffe0ff */
[----:B------:R2:W-:Y:S01]  /*2610*/  UTCHMMA gdesc[UR12], gdesc[UR4], tmem[UR7], tmem[UR22], idesc[UR23], !UPT ;  /* 0x00ff16040c0075ea */ /* 0x0005e2000f800007 */
[----:B------:R-:W-:Y:S01]  /*2620*/  R2UR UR71, R4 ;  /* 0x00000000044772ca */ /* 0x000fe200000e0000 */
[----:B------:R-:W-:Y:S01]  /*2630*/  UMOV UR66, UR30 ;  /* 0x0000001e00427c82 */ /* 0x000fe20008000000 */
[----:B------:R-:W-:Y:S01]  /*2640*/  UMOV UR67, 0x40004040 ;  /* 0x4000404000437882 */ /* 0x000fe20000000000 */
[----:B------:R-:W-:Y:S01]  /*2650*/  UIADD3 UR32, UPT, UPT, UR6, 0x1404, URZ ;  /* 0x0000140406207890 */ /* 0x000fe2000fffe0ff */
[----:B------:R3:W-:Y:S01]  /*2660*/  UTCHMMA gdesc[UR8], gdesc[UR48], tmem[UR17], tmem[UR40], idesc[UR41], UPT ;  /* 0x00ff2830080075ea */ /* 0x0007e2000b800011 */
[----:B------:R-:W-:Y:S01]  /*2670*/  UMOV UR11, 0x40004040 ;  /* 0x40004040000b7882 */ /* 0x000fe20000000000 */
[----:B------:R-:W-:Y:S01]  /*2680*/  R2UR UR70, R3 ;  /* 0x00000000034672ca */ /* 0x000fe200000e0000 */
[----:B------:R-:W-:Y:S01]  /*2690*/  UMOV UR69, 0x40004040 ;  /* 0x4000404000457882 */ /* 0x000fe20000000000 */
[----:B------:R-:W-:Y:S01]  /*26a0*/  UIADD3 UR30, UPT, UPT, UR6, 0x1406, URZ ;  /* 0x00001406061e7890 */ /* 0x000fe2000fffe0ff */
[----:B------:R-:W-:Y:S01]  /*26b0*/  R2UR UR65, R2 ;  /* 0x00000000024172ca */ /* 0x000fe200000e0000 */
[----:B------:R-:W-:Y:S01]  /*26c0*/  UIADD3 UR28, UPT, UPT, UR6, 0x1800, URZ ;  /* 0x00001800061c7890 */ /* 0x000fe2000fffe0ff */
[----:B------:R4:W-:Y:S01]  /*26d0*/  UTCHMMA gdesc[UR10], gdesc[UR66], tmem[UR19], tmem[UR40], idesc[UR41], UPT ;  /* 0x00ff28420a0075ea */ /* 0x0009e2000b800013 */
[----:B------:R-:W-:Y:S01]  /*26e0*/  R2UR UR63, R0 ;  /* 0x00000000003f72ca */ /* 0x000fe200000e0000 */
[----:B------:R-:W-:Y:S01]  /*26f0*/  UIADD3 UR26, UPT, UPT, UR6, 0x1802, URZ ;  /* 0x00001802061a7890 */ /* 0x000fe2000fffe0ff */
[----:B------:R-:W-:Y:S01]  /*2700*/  R2UR UR61, R2 ;  /* 0x00000000023d72ca */ /* 0x000fe200000e0000 */
[----:B------:R-:W-:Y:S01]  /*2710*/  UMOV UR43, 0x40004040 ;  /* 0x40004040002b7882 */ /* 0x000fe20000000000 */
[----:B------:R-:W-:Y:S01]  /*2720*/  UIADD3 UR24, UPT, UPT, UR6, 0x1804, URZ ;  /* 0x0000180406187890 */ /* 0x000fe2000fffe0ff */
[----:B------:R-:W-:Y:S01]  /*2730*/  R2UR UR36, R0 ;  /* 0x00000000002472ca */ /* 0x000fe200000e0000 */
[----:B------:R-:W-:Y:S01]  /*2740*/  UMOV UR39, 0x40004040 ;  /* 0x4000404000277882 */ /* 0x000fe20000000000 */
[----:B------:R-:W-:Y:S01]  /*2750*/  UMOV UR45, 0x40004040 ;  /* 0x40004040002d7882 */ /* 0x000fe20000000000 */
[----:B------:R-:W-:Y:S01]  /*2760*/  UIADD3 UR18, UPT, UPT, UR6, 0x1c00, URZ ;  /* 0x00001c0006127890 */ /* 0x000fe2000fffe0ff */
[----:B------:R-:W-:Y:S01]  /*2770*/  UMOV UR35, 0x40004040 ;  /* 0x4000404000237882 */ /* 0x000fe20000000000 */
[----:B------:R-:W-:Y:S01]  /*2780*/  UMOV UR47, 0x40004040 ;  /* 0x40004040002f7882 */ /* 0x000fe20000000000 */
[----:B--2---:R-:W-:-:S02]  /*2790*/  UIADD3 UR22, UPT, UPT, UR6, 0x1806, URZ ;  /* 0x0000180606167890 */ /* 0x004fc4000fffe0ff */
[----:B------:R-:W-:Y:S01]  /*27a0*/  UIADD3 UR14, UPT, UPT, UR6, 0x1c02, URZ ;  /* 0x00001c02060e7890 */ /* 0x000fe2000fffe0ff */
[----:B------:R-:W-:Y:S01]  /*27b0*/  UMOV UR33, 0x40004040 ;  /* 0x4000404000217882 */ /* 0x000fe20000000000 */
[----:B---3--:R-:W-:Y:S01]  /*27c0*/  UMOV UR17, 0x40004040 ;  /* 0x4000404000117882 */ /* 0x008fe20000000000 */
[----:B------:R-:W-:Y:S01]  /*27d0*/  UMOV UR51, 0x40004040 ;  /* 0x4000404000337882 */ /* 0x000fe20000000000 */
[----:B------:R2:W-:Y:S01]  /*27e0*/  UTCHMMA gdesc[UR16], gdesc[UR68], tmem[UR15], tmem[UR40], idesc[UR41], UPT ;  /* 0x00ff2844100075ea */ /* 0x0005e2000b80000f */
[----:B------:R-:W-:Y:S02]  /*27f0*/  UIADD3 UR8, UPT, UPT, UR4, 0xc04, URZ ;  /* 0x00000c0404087890 */ /* 0x000fe4000fffe0ff */
[----:B------:R-:W-:Y:S01]  /*2800*/  UIADD3 UR12, UPT, UPT, UR6, 0x1c04, URZ ;  /* 0x00001c04060c7890 */ /* 0x000fe2000fffe0ff */
[----:B------:R-:W-:Y:S01]  /*2810*/  UMOV UR31, 0x40004040 ;  /* 0x40004040001f7882 */ /* 0x000fe20000000000 */
[----:B------:R-:W-:Y:S01]  /*2820*/  UMOV UR53, 0x40004040 ;  /* 0x4000404000357882 */ /* 0x000fe20000000000 */
[----:B------:R-:W-:Y:S01]  /*2830*/  UIADD3 UR4, UPT, UPT, UR6, 0x1c06, URZ ;  /* 0x00001c0606047890 */ /* 0x000fe2000fffe0ff */
[----:B------:R-:W-:Y:S01]  /*2840*/  UMOV UR29, 0x40004040 ;  /* 0x40004040001d7882 */ /* 0x000fe20000000000 */
[----:B------:R-:W-:Y:S01]  /*2850*/  UMOV UR55, 0x40004040 ;  /* 0x4000404000377882 */ /* 0x000fe20000000000 */
[----:B------:R-:W-:Y:S01]  /*2860*/  UMOV UR27, 0x40004040 ;  /* 0x40004040001b7882 */ /* 0x000fe20000000000 */
[----:B------:R-:W-:Y:S01]  /*2870*/  UMOV UR57, 0x40004040 ;  /* 0x4000404000397882 */ /* 0x000fe20000000000 */
[----:B------:R-:W-:Y:S01]  /*2880*/  UMOV UR25, 0x40004040 ;  /* 0x4000404000197882 */ /* 0x000fe20000000000 */
[----:B------:R-:W-:Y:S01]  /*2890*/  UMOV UR59, 0x40004040 ;  /* 0x40004040003b7882 */ /* 0x000fe20000000000 */
[----:B------:R-:W-:Y:S01]  /*28a0*/  UMOV UR23, 0x40004040 ;  /* 0x4000404000177882 */ /* 0x000fe20000000000 */
[----:B----4-:R-:W-:Y:S01]  /*28b0*/  UMOV UR19, 0x40004040 ;  /* 0x4000404000137882 */ /* 0x010fe20000000000 */
[----:B------:R-:W-:Y:S01]  /*28c0*/  UMOV UR66, 0x0 ;  /* 0x0000000000427882 */ /* 0x000fe20000000000 */
[----:B------:R-:W-:Y:S01]  /*28d0*/  UMOV UR67, 0x8200490 ;  /* 0x0820049000437882 */ /* 0x000fe20000000000 */
[----:B------:R-:W-:Y:S01]  /*28e0*/  UMOV UR10, UR62 ;  /* 0x0000003e000a7c82 */ /* 0x000fe20008000000 */
[----:B------:R-:W-:Y:S01]  /*28f0*/  UMOV UR48, 0x0 ;  /* 0x0000000000307882 */ /* 0x000fe20000000000 */
[----:B------:R-:W-:Y:S01]  /*2900*/  UMOV UR49, 0x8200490 ;  /* 0x0820049000317882 */ /* 0x000fe20000000000 */
[----:B------:R-:W-:Y:S01]  /*2910*/  UMOV UR6, UR64 ;  /* 0x0000004000067c82 */ /* 0x000fe20008000000 */
[----:B------:R-:W-:Y:S01]  /*2920*/  UMOV UR7, 0x40004040 ;  /* 0x4000404000077882 */ /* 0x000fe20000000000 */
[----:B------:R-:W-:Y:S01]  /*2930*/  UMOV UR5, 0x40004040 ;  /* 0x4000404000057882 */ /* 0x000fe20000000000 */
[----:B--2---:R-:W-:Y:S01]  /*2940*/  UMOV UR68, 0x0 ;  /* 0x0000000000447882 */ /* 0x004fe20000000000 */
[----:B------:R-:W-:Y:S01]  /*2950*/  UMOV UR69, 0x8200490 ;  /* 0x0820049000457882 */ /* 0x000fe20000000000 */
[----:B------:R-:W-:Y:S01]  /*2960*/  UMOV UR40, UR60 ;  /* 0x0000003c00287c82 */ /* 0x000fe20008000000 */
[----:B------:R2:W-:Y:S01]  /*2970*/  UTCHMMA gdesc[UR38], gdesc[UR42], tmem[UR21], tmem[UR68], idesc[UR69], UPT ;  /* 0x00ff442a260075ea */ /* 0x0005e2000b800015 */
[----:B------:R3:W-:Y:S01]  /*2980*/  UTCHMMA gdesc[UR34], gdesc[UR44], tmem[UR76], tmem[UR68], idesc[UR69], UPT ;  /* 0x00ff442c220075ea */ /* 0x0007e2000b80004c */
[----:B------:R-:W-:Y:S01]  /*2990*/  UMOV UR41, 0x40004040 ;  /* 0x4000404000297882 */ /* 0x000fe20000000000 */
[----:B------:R-:W-:Y:S01]  /*29a0*/  UMOV UR15, 0x40004040 ;  /* 0x40004040000f7882 */ /* 0x000fe20000000000 */
[----:B------:R-:W-:Y:S01]  /*29b0*/  UMOV UR16, 0x0 ;  /* 0x0000000000107882 */ /* 0x000fe20000000000 */
[----:B------:R-:W-:Y:S01]  /*29c0*/  UMOV UR17, 0x8200490 ;  /* 0x0820049000117882 */ /* 0x000fe20000000000 */
[----:B--2---:R-:W-:Y:S01]  /*29d0*/  UMOV UR38, 0x0 ;  /* 0x0000000000267882 */ /* 0x004fe20000000000 */
[----:B------:R-:W-:Y:S01]  /*29e0*/  UMOV UR39, 0x8200490 ;  /* 0x0820049000277882 */ /* 0x000fe20000000000 */
[----:B------:R-:W-:Y:S01]  /*29f0*/  UMOV UR42, 0x0 ;  /* 0x00000000002a7882 */ /* 0x000fe20000000000 */
[----:B------:R-:W-:Y:S01]  /*2a00*/  UMOV UR43, 0x8200490 ;  /* 0x08200490002b7882 */ /* 0x000fe20000000000 */
[----:B------:R2:W-:Y:S01]  /*2a10*/  UTCHMMA gdesc[UR32], gdesc[UR46], tmem[UR75], tmem[UR38], idesc[UR39], UPT ;  /* 0x00ff262e200075ea */ /* 0x0005e2000b80004b */
[----:B------:R2:W-:Y:S01]  /*2a20*/  UTCHMMA gdesc[UR30], gdesc[UR50], tmem[UR74], tmem[UR42], idesc[UR43], UPT ;  /* 0x00ff2a321e0075ea */ /* 0x0005e2000b80004a */
[----:B---3--:R-:W-:Y:S01]  /*2a30*/  UMOV UR44, 0x0 ;  /* 0x00000000002c7882 */ /* 0x008fe20000000000 */
[----:B------:R-:W-:Y:S01]  /*2a40*/  UMOV UR45, 0x8200490 ;  /* 0x08200490002d7882 */ /* 0x000fe20000000000 */
[----:B------:R2:W-:Y:S01]  /*2a50*/  UTCHMMA gdesc[UR28], gdesc[UR52], tmem[UR73], tmem[UR68], idesc[UR69], UPT ;  /* 0x00ff44341c0075ea */ /* 0x0005e2000b800049 */
[----:B------:R2:W-:Y:S01]  /*2a60*/  UTCHMMA gdesc[UR26], gdesc[UR54], tmem[UR72], tmem[UR44], idesc[UR45], UPT ;  /* 0x00ff2c361a0075ea */ /* 0x0005e2000b800048 */
[----:B------:R2:W-:Y:S01]  /*2a70*/  UTCHMMA gdesc[UR24], gdesc[UR56], tmem[UR71], tmem[UR38], idesc[UR39], UPT ;  /* 0x00ff2638180075ea */ /* 0x0005e2000b800047 */
[----:B------:R-:W-:Y:S01]  /*2a80*/  R2UR UR21, R9 ;  /* 0x00000000091572ca */ /* 0x000fe200000e0000 */
[----:B------:R2:W-:Y:S01]  /*2a90*/  UTCHMMA gdesc[UR22], gdesc[UR58], tmem[UR70], tmem[UR42], idesc[UR43], UPT ;  /* 0x00ff2a3a160075ea */ /* 0x0005e2000b800046 */
[----:B------:R2:W-:Y:S01]  /*2aa0*/  UTCHMMA gdesc[UR18], gdesc[UR40], tmem[UR65], tmem[UR68], idesc[UR69], UPT ;  /* 0x00ff4428120075ea */ /* 0x0005e2000b800041 */
[----:B------:R2:W-:Y:S01]  /*2ab0*/  UTCHMMA gdesc[UR14], gdesc[UR10], tmem[UR63], tmem[UR66], idesc[UR67], UPT ;  /* 0x00ff420a0e0075ea */ /* 0x0005e2000b80003f */
[----:B------:R2:W-:Y:S01]  /*2ac0*/  UTCHMMA gdesc[UR12], gdesc[UR8], tmem[UR61], tmem[UR48], idesc[UR49], UPT ;  /* 0x00ff30080c0075ea */ /* 0x0005e2000b80003d */
[----:B------:R2:W-:Y:S08]  /*2ad0*/  UTCHMMA gdesc[UR4], gdesc[UR6], tmem[UR36], tmem[UR16], idesc[UR17], UPT ;  /* 0x00ff1006040075ea */ /* 0x0005f0000b800024 */
[----:B------:R-:W-:-:S09]  /*2ae0*/  UISETP.NE.AND UP3, UPT, UR21, URZ, UPT ;  /* 0x000000ff1500728c */ /* 0x000fd2000bf65270 */
[----:B------:R-:W-:Y:S05]  /*2af0*/  BRA.U UP3, `(.L_x_46) ;  /* 0x0000000103047547 */ /* 0x000fea000b800000 */
[----:B--2---:R-:W-:Y:S05]  /*2b00*/  BPT.TRAP 0x1 ;  /* 0x000000040000795c */ /* 0x004fea0000300000 */
.L_x_46:
[----:B--2---:R-:W-:-:S09]  /*2b10*/  UIADD3 UR4, UPT, UPT, UR20, 0x50060, URZ ;  /* 0x0005006014047890 */ /* 0x004fd2000fffe0ff */
[----:B------:R2:W-:Y:S01]  /*2b20*/  UTCBAR [UR4], URZ ;  /* 0x000000ff040073e9 */ /* 0x0005e200080000ff */
[----:B------:R-:W-:Y:S05]  /*2b30*/  BRA.U !UP1, `(.L_x_47) ;  /* 0x0000000109047547 */ /* 0x000fea000b800000 */
[----:B--2---:R-:W-:Y:S05]  /*2b40*/  BPT.TRAP 0x1 ;  /* 0x000000040000795c */ /* 0x004fea0000300000 */
.L_x_47:
[----:B--2---:R-:W-:-:S09]  /*2b50*/  UIADD3 UR4, UPT, UPT, UR20, 0x50038, URZ ;  /* 0x0005003814047890 */ /* 0x004fd2000fffe0ff */
[----:B------:R2:W-:Y:S01]  /*2b60*/  UTCBAR [UR4], URZ ;  /* 0x000000ff040073e9 */ /* 0x0005e200080000ff */
[----:B------:R-:W-:Y:S05]  /*2b70*/  BRA.U !UP1, `(.L_x_48) ;  /* 0x0000000109047547 */ /* 0x000fea000b800000 */
[----:B--2---:R-:W-:Y:S05]  /*2b80*/  BPT.TRAP 0x1 ;  /* 0x000000040000795c */ /* 0x004fea0000300000 */
.L_x_48:
[----:B------:R-:W3:Y:S02]  /*2b90*/  SYNCS.PHASECHK.TRANS64.TRYWAIT P0, [UR20+0x50028], R6 ;  /* 0x05002806ff0075a7 */ /* 0x000ee40008001114 */
[----:B---3--:R-:W-:Y:S05]  /*2ba0*/  @!P0 BRA `(.L_x_49) ;  /* 0x0000022800988947 */ /* 0x008fea0003800000 */
.L_x_413:
[----:B------:R-:W-:Y:S05]  /*2bb0*/  BRA.U UP5, `(.L_x_50) ;  /* 0x0000000105047547 */ /* 0x000fea000b800000 */
[----:B--2---:R-:W-:Y:S05]  /*2bc0*/  BPT.TRAP 0x1 ;  /* 0x000000040000795c */ /* 0x004fea0000300000 */
.L_x_50:
[----:B------:R-:W4:Y:S02]  /*2bd0*/  SYNCS.PHASECHK.TRANS64.TRYWAIT P0, [UR20+0x500a0], R5 ;  /* 0x0500a005ff0075a7 */ /* 0x000f240008001114 */
[----:B----4-:R-:W-:Y:S05]  /*2be0*/  @!P0 BRA `(.L_x_51) ;  /* 0x0000022800a08947 */ /* 0x010fea0003800000 */
.L_x_415:
[----:B------:R-:W-:Y:S05]  /*2bf0*/  BRA.U UP4, `(.L_x_52) ;  /* 0x0000000104047547 */ /* 0x000fea000b800000 */
[----:B--2---:R-:W-:Y:S05]  /*2c00*/  BPT.TRAP 0x1 ;  /* 0x000000040000795c */ /* 0x004fea0000300000 */
.L_x_52:
[----:B------:R-:W5:Y:S01]  /*2c10*/  SYNCS.PHASECHK.TRANS64.TRYWAIT P0, [UR20+0x50058], R6 ;  /* 0x05005806ff0075a7 */ /* 0x000f620008001114 */
[----:B----4-:R-:W-:Y:S01]  /*2c20*/  HFMA2 R0, -RZ, RZ, 0, 1.52587890625e-05 ;  /* 0x00000100ff007431 */ /* 0x010fe200000001ff */
[----:B------:R-:W-:Y:S01]  /*2c30*/  MOV R2, 0x20 ;  /* 0x0000002000027802 */ /* 0x000fe20000000f00 */
[----:B-----5:R-:W-:Y:S06]  /*2c40*/  @!P0 BRA `(.L_x_53) ;  /* 0x0000022800a08947 */ /* 0x020fec0003800000 */
.L_x_417:
[----:B------:R-:W-:Y:S01]  /*2c50*/  R2UR UR35, R2 ;  /* 0x00000000022372ca */ /* 0x000fe200000e0000 */
[----:B------:R-:W-:Y:S01]  /*2c60*/  IMAD.MOV.U32 R2, RZ, RZ, 0x38 ;  /* 0x00000038ff027424 */ /* 0x000fe200078e00ff */
[----:B------:R-:W-:Y:S01]  /*2c70*/  R2UR UR36, R0 ;  /* 0x00000000002472ca */ /* 0x000fe200000e0000 */
[----:B------:R-:W-:Y:S01]  /*2c80*/  IMAD.MOV.U32 R4, RZ, RZ, 0x28 ;  /* 0x00000028ff047424 */ /* 0x000fe200078e00ff */
[----:B------:R-:W-:Y:S01]  /*2c90*/  UIADD3 UR18, UPT, UPT, UR37, 0x1000, URZ ;  /* 0x0000100025127890 */ /* 0x000fe2000fffe0ff */
[----:B---3--:R-:W-:Y:S01]  /*2ca0*/  IMAD.MOV.U32 R3, RZ, RZ, 0x100 ;  /* 0x00000100ff037424 */ /* 0x008fe200078e00ff */
[----:B------:R-:W-:Y:S01]  /*2cb0*/  R2UR UR29, R2 ;  /* 0x00000000021d72ca */ /* 0x000fe200000e0000 */
[----:B------:R-:W-:Y:S01]  /*2cc0*/  IMAD.MOV.U32 R2, RZ, RZ, 0x48 ;  /* 0x00000048ff027424 */ /* 0x000fe200078e00ff */
[----:B------:R-:W-:Y:S01]  /*2cd0*/  R2UR UR33, R4 ;  /* 0x00000000042172ca */ /* 0x000fe200000e0000 */
[----:B------:R-:W-:Y:S01]  /*2ce0*/  IMAD.MOV.U32 R4, RZ, RZ, 0x30 ;  /* 0x00000030ff047424 */ /* 0x000fe200078e00ff */
[C---:B------:R-:W-:Y:S01]  /*2cf0*/  R2UR UR34, R3.reuse ;  /* 0x00000000032272ca */ /* 0x040fe200000e0000 */
[----:B------:R-:W-:Y:S01]  /*2d00*/  IMAD.MOV.U32 R0, RZ, RZ, 0x100 ;  /* 0x00000100ff007424 */ /* 0x000fe200078e00ff */
[----:B------:R-:W-:Y:S01]  /*2d10*/  R2UR UR25, R2 ;  /* 0x00000000021972ca */ /* 0x000fe200000e0000 */
[----:B------:R-:W-:Y:S01]  /*2d20*/  IMAD.MOV.U32 R2, RZ, RZ, 0x50 ;  /* 0x00000050ff027424 */ /* 0x000fe200078e00ff */
[----:B------:R-:W-:Y:S01]  /*2d30*/  R2UR UR31, R4 ;  /* 0x00000000041f72ca */ /* 0x000fe200000e0000 */
[----:B------:R-:W-:Y:S01]  /*2d40*/  IMAD.MOV.U32 R4, RZ, RZ, 0x40 ;  /* 0x00000040ff047424 */ /* 0x000fe200078e00ff */
[C---:B------:R-:W-:Y:S01]  /*2d50*/  R2UR UR32, R3.reuse ;  /* 0x00000000032072ca */ /* 0x040fe200000e0000 */
[----:B------:R-:W-:Y:S01]  /*2d60*/  UIADD3 UR16, UPT, UPT, UR37, 0x1080, URZ ;  /* 0x0000108025107890 */ /* 0x000fe2000fffe0ff */
[----:B------:R-:W-:Y:S01]  /*2d70*/  R2UR UR23, R2 ;  /* 0x00000000021772ca */ /* 0x000fe200000e0000 */
[----:B------:R-:W-:Y:S01]  /*2d80*/  IMAD.MOV.U32 R2, RZ, RZ, 0x58 ;  /* 0x00000058ff027424 */ /* 0x000fe200078e00ff */
[----:B------:R-:W-:Y:S01]  /*2d90*/  R2UR UR30, R0 ;  /* 0x00000000001e72ca */ /* 0x000fe200000e0000 */
[----:B------:R-:W-:Y:S01]  /*2da0*/  UIADD3 UR14, UPT, UPT, UR37, 0x1100, URZ ;  /* 0x00001100250e7890 */ /* 0x000fe2000fffe0ff */
[----:B------:R-:W-:Y:S01]  /*2db0*/  R2UR UR27, R4 ;  /* 0x00000000041b72ca */ /* 0x000fe200000e0000 */
[----:B------:R-:W-:Y:S01]  /*2dc0*/  UIADD3 UR12, UPT, UPT, UR37, 0x1180, URZ ;  /* 0x00001180250c7890 */ /* 0x000fe2000fffe0ff */
[----:B------:R-:W-:Y:S01]  /*2dd0*/  R2UR UR28, R3 ;  /* 0x00000000031c72ca */ /* 0x000fe200000e0000 */
[----:B------:R-:W-:Y:S01]  /*2de0*/  UIADD3 UR10, UPT, UPT, UR37, 0x1200, URZ ;  /* 0x00001200250a7890 */ /* 0x000fe2000fffe0ff */
[C---:B------:R-:W-:Y:S01]  /*2df0*/  R2UR UR26, R0.reuse ;  /* 0x00000000001a72ca */ /* 0x040fe200000e0000 */
[----:B------:R-:W-:Y:S01]  /*2e00*/  UIADD3 UR8, UPT, UPT, UR37, 0x1280, URZ ;  /* 0x0000128025087890 */ /* 0x000fe2000fffe0ff */
[----:B------:R-:W-:Y:S01]  /*2e10*/  R2UR UR24, R0 ;  /* 0x00000000001872ca */ /* 0x000fe200000e0000 */
[----:B------:R-:W-:Y:S01]  /*2e20*/  UIADD3 UR6, UPT, UPT, UR37, 0x1300, URZ ;  /* 0x0000130025067890 */ /* 0x000fe2000fffe0ff */
[----:B------:R-:W-:Y:S01]  /*2e30*/  R2UR UR21, R2 ;  /* 0x00000000021572ca */ /* 0x000fe200000e0000 */
[----:B------:R-:W-:Y:S01]  /*2e40*/  UMOV UR52, 0x0 ;  /* 0x0000000000347882 */ /* 0x000fe20000000000 */
[----:B------:R-:W-:Y:S01]  /*2e50*/  R2UR UR22, R0 ;  /* 0x00000000001672ca */ /* 0x000fe200000e0000 */
[----:B------:R-:W-:Y:S01]  /*2e60*/  UMOV UR53, 0x8410490 ;  /* 0x0841049000357882 */ /* 0x000fe20000000000 */
[----:B--2---:R-:W-:Y:S01]  /*2e70*/  UIADD3 UR4, UPT, UPT, UR37, 0x1380, URZ ;  /* 0x0000138025047890 */ /* 0x004fe2000fffe0ff */
[----:B------:R-:W-:Y:S01]  /*2e80*/  UMOV UR19, 0x40004040 ;  /* 0x4000404000137882 */ /* 0x000fe20000000000 */
[----:B------:R-:W-:Y:S01]  /*2e90*/  UMOV UR50, 0x0 ;  /* 0x0000000000327882 */ /* 0x000fe20000000000 */
[----:B------:R-:W-:Y:S01]  /*2ea0*/  UMOV UR51, 0x8410490 ;  /* 0x0841049000337882 */ /* 0x000fe20000000000 */
[----:B------:R-:W-:Y:S01]  /*2eb0*/  UMOV UR17, 0x40004040 ;  /* 0x4000404000117882 */ /* 0x000fe20000000000 */
[----:B------:R-:W-:Y:S01]  /*2ec0*/  UMOV UR48, 0x0 ;  /* 0x0000000000307882 */ /* 0x000fe20000000000 */
[----:B------:R-:W-:Y:S01]  /*2ed0*/  UMOV UR49, 0x8410490 ;  /* 0x0841049000317882 */ /* 0x000fe20000000000 */
[----:B------:R-:W-:Y:S01]  /*2ee0*/  UMOV UR15, 0x40004040 ;  /* 0x40004040000f7882 */ /* 0x000fe20000000000 */
[----:B------:R2:W-:Y:S01]  /*2ef0*/  UTCHMMA tmem[UR35], gdesc[UR18], tmem[UR36], tmem[UR52], idesc[UR53], !UPT ;  /* 0x00ff3412230079ea */ /* 0x0005e2000f800024 */
[----:B------:R-:W-:Y:S01]  /*2f00*/  UMOV UR46, 0x0 ;  /* 0x00000000002e7882 */ /* 0x000fe20000000000 */
[----:B------:R-:W-:Y:S01]  /*2f10*/  UMOV UR47, 0x8410490 ;  /* 0x08410490002f7882 */ /* 0x000fe20000000000 */
[----:B------:R-:W-:Y:S01]  /*2f20*/  UMOV UR13, 0x40004040 ;  /* 0x40004040000d7882 */ /* 0x000fe20000000000 */
[----:B------:R2:W-:Y:S01]  /*2f30*/  UTCHMMA tmem[UR33], gdesc[UR16], tmem[UR34], tmem[UR50], idesc[UR51], UPT ;  /* 0x00ff3210210079ea */ /* 0x0005e2000b800022 */
        /* <DEDUP_REMOVED lines=16> */
[----:B------:R2:W-:Y:S01]  /*3040*/  UTCHMMA tmem[UR23], gdesc[UR6], tmem[UR24], tmem[UR40], idesc[UR41], UPT ;  /* 0x00ff2806170079ea */ /* 0x0005e2000b800018 */
[----:B------:R2:W-:Y:S01]  /*3050*/  UTCHMMA tmem[UR21], gdesc[UR4], tmem[UR22], tmem[UR38], idesc[UR39], UPT ;  /* 0x00ff2604150079ea */ /* 0x0005e2000b800016 */
[----:B------:R-:W-:Y:S05]  /*3060*/  BRA.U UP5, `(.L_x_54) ;  /* 0x0000000105047547 */ /* 0x000fea000b800000 */
[----:B--2---:R-:W-:Y:S05]  /*3070*/  BPT.TRAP 0x1 ;  /* 0x000000040000795c */ /* 0x004fea0000300000 */
.L_x_54:
[----:B--2---:R-:W-:Y:S01]  /*3080*/  UIADD3 UR4, UPT, UPT, UR20, 0x50090, URZ ;  /* 0x0005009014047890 */ /* 0x004fe2000fffe0ff */
[----:B-1----:R-:W-:Y:S01]  /*3090*/  HFMA2 R8, -RZ, RZ, 0, 5.9604644775390625e-08 ;  /* 0x00000001ff087431 */ /* 0x002fe200000001ff */
[----:B------:R-:W-:Y:S01]  /*30a0*/  UISETP.GE.AND UP0, UPT, UR77, 0x81, UPT ;  /* 0x000000814d00788c */ /* 0x000fe2000bf06270 */
[----:B------:R-:W-:Y:S01]  /*30b0*/  MOV R7, RZ ;  /* 0x000000ff00077202 */ /* 0x000fe20000000f00 */
[----:B------:R-:W-:Y:S01]  /*30c0*/  UMOV UR71, URZ ;  /* 0x000000ff00477c82 */ /* 0x000fe20008000000 */
[----:B------:R-:W-:-:S04]  /*30d0*/  UMOV UR20, 0x1000 ;  /* 0x0000100000147882 */ /* 0x000fc80000000000 */
[----:B------:R1:W-:Y:S02]  /*30e0*/  UTCBAR [UR4], URZ ;  /* 0x000000ff040073e9 */ /* 0x0003e400080000ff */
[----:B-1----:R-:W-:Y:S02]  /*30f0*/  UMOV UR4, 0x1 ;  /* 0x0000000100047882 */ /* 0x002fe40000000000 */
[----:B------:R-:W-:Y:S01]  /*3100*/  MOV R0, UR4 ;  /* 0x0000000400007c02 */ /* 0x000fe20008000f00 */
[----:B------:R-:W-:Y:S06]  /*3110*/  BRA.U !UP0, `(.L_x_55) ;  /* 0x0000001d08ac7547 */ /* 0x000fec000b800000 */
[----:B------:R-:W-:Y:S01]  /*3120*/  UIADD3 UR5, UPT, UPT, UR77, 0x7f, URZ ;  /* 0x0000007f4d057890 */ /* 0x000fe2000fffe0ff */
[----:B------:R-:W-:Y:S01]  /*3130*/  CS2R R6, SRZ ;  /* 0x0000000000067805 */ /* 0x000fe2000001ff00 */
[----:B------:R-:W-:Y:S01]  /*3140*/  IMAD.MOV.U32 R8, RZ, RZ, 0x1 ;  /* 0x00000001ff087424 */ /* 0x000fe200078e00ff */
[----:B------:R-:W-:Y:S01]  /*3150*/  MOV R12, RZ ;  /* 0x000000ff000c7202 */ /* 0x000fe20000000f00 */
[----:B------:R-:W-:Y:S01]  /*3160*/  USHF.R.S32.HI UR4, URZ, 0x1f, UR5 ;  /* 0x0000001fff047899 */ /* 0x000fe20008011405 */
[----:B------:R-:W-:Y:S01]  /*3170*/  UMOV UR39, 0x2 ;  /* 0x0000000200277882 */ /* 0x000fe20000000000 */
[----:B------:R-:W-:Y:S02]  /*3180*/  UMOV UR71, URZ ;  /* 0x000000ff00477c82 */ /* 0x000fe40008000000 */
[----:B------:R-:W-:Y:S01]  /*3190*/  ULEA.HI UR4, UR4, UR5, URZ, 0x7 ;  /* 0x0000000504047291 */ /* 0x000fe2000f8f38ff */
[----:B------:R-:W-:-:S03]  /*31a0*/  UMOV UR70, 0x1 ;  /* 0x0000000100467882 */ /* 0x000fc60000000000 */
[----:B------:R-:W-:-:S03]  /*31b0*/  USHF.R.S32.HI UR5, URZ, 0x7, UR4 ;  /* 0x00000007ff057899 */ /* 0x000fc60008011404 */
[----:B------:R-:W-:Y:S02]  /*31c0*/  UMOV UR4, 0x1 ;  /* 0x0000000100047882 */ /* 0x000fe40000000000 */
[----:B------:R-:W-:Y:S01]  /*31d0*/  MOV R0, UR4 ;  /* 0x0000000400007c02 */ /* 0x000fe20008000f00 */
[----:B------:R-:W-:Y:S02]  /*31e0*/  IMAD.U32 R11, RZ, RZ, UR5 ;  /* 0x00000005ff0b7e24 */ /* 0x000fe4000f8e00ff */
.L_x_74:
[----:B-1----:R-:W-:Y:S05]  /*31f0*/  BRA.U !UP1, `(.L_x_56) ;  /* 0x0000000109047547 */ /* 0x002fea000b800000 */
[----:B------:R-:W-:Y:S05]  /*3200*/  BPT.TRAP 0x1 ;  /* 0x000000040000795c */ /* 0x000fea0000300000 */
.L_x_56:
[----:B------:R-:W1:Y:S01]  /*3210*/  S2UR UR4, SR_CgaCtaId ;  /* 0x00000000000479c3 */ /* 0x000e620000008800 */
[----:B------:R-:W-:Y:S01]  /*3220*/  UMOV UR38, 0x400 ;  /* 0x0000040000267882 */ /* 0x000fe20000000000 */
[----:B------:R-:W-:Y:S02]  /*3230*/  SHF.L.U32 R5, R12, 0x1f, RZ ;  /* 0x0000001f0c057819 */ /* 0x000fe400000006ff */
[----:B------:R-:W-:Y:S01]  /*3240*/  CS2R R2, SRZ ;  /* 0x0000000000027805 */ /* 0x000fe2000001ff00 */
[----:B-1----:R-:W-:Y:S04]  /*3250*/  ULEA UR38, UR4, UR38, 0x18 ;  /* 0x0000002604267291 */ /* 0x002fe8000f8ec0ff */
[----:B------:R-:W-:Y:S02]  /*3260*/  ULEA UR5, UR39, UR38, 0x3 ;  /* 0x0000002627057291 */ /* 0x000fe4000f8e18ff */
[----:B------:R-:W-:Y:S04]  /*3270*/  USHF.R.U32.HI UR4, URZ, 0x4, UR38 ;  /* 0x00000004ff047899 */ /* 0x000fe80008011626 */
[----:B------:R-:W-:Y:S03]  /*3280*/  ULOP3.LUT UR4, UR4, 0x3fff, URZ, 0xc0, !UPT ;  /* 0x00003fff04047892 */ /* 0x000fe6000f8ec0ff */
[----:B------:R-:W1:Y:S01]  /*3290*/  SYNCS.PHASECHK.TRANS64.TRYWAIT P0, [UR5+0x50020], R5 ;  /* 0x05002005ff0075a7 */ /* 0x000e620008001105 */
[----:B------:R-:W-:Y:S01]  /*32a0*/  ULOP3.LUT UR6, UR4, 0x10000, URZ, 0xfc, !UPT ;  /* 0x0001000004067892 */ /* 0x000fe2000f8efcff */
[----:B-1----:R-:W-:Y:S11]  /*32b0*/  @!P0 BRA `(.L_x_57) ;  /* 0x00000224001c8947 */ /* 0x002ff60003800000 */
.L_x_419:
[----:B------:R-:W-:Y:S01]  /*32c0*/  UIADD3 UR4, UPT, UPT, UR38, 0x20000, URZ ;  /* 0x0002000026047890 */ /* 0x000fe2000fffe0ff */
[----:B------:R-:W-:Y:S01]  /*32d0*/  R2UR UR13, R3 ;  /* 0x00000000030d72ca */ /* 0x000fe200000e0000 */
[----:B------:R-:W-:Y:S01]  /*32e0*/  UIADD3 UR36, UPT, UPT, UR6, 0x2, URZ ;  /* 0x0000000206247890 */ /* 0x000fe2000fffe0ff */
[----:B------:R-:W-:Y:S01]  /*32f0*/  R2UR UR15, R2 ;  /* 0x00000000020f72ca */ /* 0x000fe200000e0000 */
[----:B------:R-:W-:Y:S01]  /*3300*/  USHF.R.U32.HI UR4, URZ, 0x4, UR4 ;  /* 0x00000004ff047899 */ /* 0x000fe20008011604 */
[----:B-1----:R-:W-:Y:S01]  /*3310*/  CS2R R4, SRZ ;  /* 0x0000000000047805 */ /* 0x002fe2000001ff00 */
[----:B------:R-:W-:Y:S01]  /*3320*/  UIADD3 UR34, UPT, UPT, UR6, 0x4, URZ ;  /* 0x0000000406227890 */ /* 0x000fe2000fffe0ff */
[----:B------:R-:W-:Y:S01]  /*3330*/  CS2R R2, SRZ ;  /* 0x0000000000027805 */ /* 0x000fe2000001ff00 */
[----:B------:R-:W-:Y:S02]  /*3340*/  ULOP3.LUT UR73, UR4, 0x3fff, URZ, 0xc0, !UPT ;  /* 0x00003fff04497892 */ /* 0x000fe4000f8ec0ff */
[----:B------:R-:W-:Y:S01]  /*3350*/  UIADD3 UR32, UPT, UPT, UR6, 0x6, URZ ;  /* 0x0000000606207890 */ /* 0x000fe2000fffe0ff */
[----:B------:R-:W-:Y:S01]  /*3360*/  R2UR UR9, R5 ;  /* 0x00000000050972ca */ /* 0x000fe200000e0000 */
[----:B------:R-:W-:Y:S01]  /*3370*/  ULOP3.LUT UR4, UR73, 0x10000, URZ, 0xfc, !UPT ;  /* 0x0001000049047892 */ /* 0x000fe2000f8efcff */
[----:B------:R-:W-:Y:S01]  /*3380*/  R2UR UR11, R4 ;  /* 0x00000000040b72ca */ /* 0x000fe200000e0000 */
[----:B------:R-:W-:Y:S01]  /*3390*/  UIADD3 UR30, UPT, UPT, UR6, 0x400, URZ ;  /* 0x00000400061e7890 */ /* 0x000fe2000fffe0ff */
[C---:B------:R-:W-:Y:S01]  /*33a0*/  R2UR UR54, R3.reuse ;  /* 0x00000000033672ca */ /* 0x040fe200000e0000 */
[----:B------:R-:W-:Y:S01]  /*33b0*/  ULEA UR4, UR39, UR4, 0xc ;  /* 0x0000000427047291 */ /* 0x000fe2000f8e60ff */
[C---:B------:R-:W-:Y:S01]  /*33c0*/  R2UR UR68, R2.reuse ;  /* 0x00000000024472ca */ /* 0x040fe200000e0000 */
[----:B------:R-:W-:Y:S01]  /*33d0*/  UIADD3 UR28, UPT, UPT, UR6, 0x402, URZ ;  /* 0x00000402061c7890 */ /* 0x000fe2000fffe0ff */
        /* <DEDUP_REMOVED lines=12> */
[----:B------:R-:W-:Y:S01]  /*34a0*/  R2UR UR75, R3 ;  /* 0x00000000034b72ca */ /* 0x000fe200000e0000 */
[----:B------:R-:W-:Y:S01]  /*34b0*/  UIADD3 UR66, UPT, UPT, UR4, 0x406, URZ ;  /* 0x0000040604427890 */ /* 0x000fe2000fffe0ff */
[----:B------:R-:W-:Y:S01]  /*34c0*/  R2UR UR74, R2 ;  /* 0x00000000024a72ca */ /* 0x000fe200000e0000 */
[----:B------:R-:W-:Y:S02]  /*34d0*/  UIADD3 UR22, UPT, UPT, UR6, 0x800, URZ ;  /* 0x0000080006167890 */ /* 0x000fe4000fffe0ff */
        /* <DEDUP_REMOVED lines=9> */
[----:B------:R-:W-:Y:S01]  /*3570*/  UIADD3 UR8, UPT, UPT, UR6, 0xc06, URZ ;  /* 0x00000c0606087890 */ /* 0x000fe2000fffe0ff */
[----:B------:R-:W-:Y:S01]  /*3580*/  UMOV UR46, 0x0 ;  /* 0x00000000002e7882 */ /* 0x000fe20000000000 */
[----:B------:R-:W-:Y:S01]  /*3590*/  UMOV UR47, 0x8200490 ;  /* 0x08200490002f7882 */ /* 0x000fe20000000000 */
[----:B------:R-:W-:Y:S01]  /*35a0*/  UMOV UR7, 0x40004040 ;  /* 0x4000404000077882 */ /* 0x000fe20000000000 */
[----:B------:R-:W-:Y:S01]  /*35b0*/  UMOV UR5, 0x40004040 ;  /* 0x4000404000057882 */ /* 0x000fe20000000000 */
[----:B------:R-:W-:Y:S01]  /*35c0*/  UMOV UR48, 0x0 ;  /* 0x0000000000307882 */ /* 0x000fe20000000000 */
[----:B------:R1:W-:Y:S01]  /*35d0*/  UTCHMMA gdesc[UR6], gdesc[UR4], tmem[UR13], tmem[UR46], idesc[UR47], !UPT ;  /* 0x00ff2e04060075ea */ /* 0x0003e2000f80000d */
[----:B------:R-:W-:Y:S01]  /*35e0*/  UMOV UR49, 0x8200490 ;  /* 0x0820049000317882 */ /* 0x000fe20000000000 */
[----:B------:R-:W-:Y:S01]  /*35f0*/  UMOV UR37, 0x40004040 ;  /* 0x4000404000257882 */ /* 0x000fe20000000000 */
[----:B------:R-:W-:Y:S01]  /*3600*/  UMOV UR41, 0x40004040 ;  /* 0x4000404000297882 */ /* 0x000fe20000000000 */
[----:B------:R-:W-:Y:S01]  /*3610*/  UMOV UR56, 0x0 ;  /* 0x0000000000387882 */ /* 0x000fe20000000000 */
[----:B------:R2:W-:Y:S01]  /*3620*/  UTCHMMA gdesc[UR36], gdesc[UR40], tmem[UR15], tmem[UR48], idesc[UR49], UPT ;  /* 0x00ff3028240075ea */ /* 0x0005e2000b80000f */
        /* <DEDUP_REMOVED lines=19> */
[----:B-1----:R-:W-:Y:S01]  /*3760*/  UIADD3 UR46, UPT, UPT, UR4, 0x402, URZ ;  /* 0x00000402042e7890 */ /* 0x002fe2000fffe0ff */
[----:B------:R-:W-:Y:S01]  /*3770*/  R2UR UR7, R5 ;  /* 0x00000000050772ca */ /* 0x000fe200000e0000 */
[----:B------:R-:W-:Y:S01]  /*3780*/  UMOV UR47, 0x40004040 ;  /* 0x40004040002f7882 */ /* 0x000fe20000000000 */
[----:B------:R-:W-:Y:S01]  /*3790*/  UMOV UR21, 0x40004040 ;  /* 0x4000404000157882 */ /* 0x000fe20000000000 */
[----:B------:R-:W-:Y:S01]  /*37a0*/  UMOV UR19, 0x40004040 ;  /* 0x4000404000137882 */ /* 0x000fe20000000000 */
[----:B--2---:R-:W-:Y:S01]  /*37b0*/  UIADD3 UR48, UPT, UPT, UR4, 0x400, URZ ;  /* 0x0000040004307890 */ /* 0x004fe2000fffe0ff */
[----:B------:R-:W-:Y:S01]  /*37c0*/  UMOV UR49, 0x40004040 ;  /* 0x4000404000317882 */ /* 0x000fe20000000000 */
[----:B------:R-:W-:Y:S01]  /*37d0*/  UMOV UR17, 0x40004040 ;  /* 0x4000404000117882 */ /* 0x000fe20000000000 */
[----:B------:R-:W-:Y:S01]  /*37e0*/  UMOV UR15, 0x40004040 ;  /* 0x40004040000f7882 */ /* 0x000fe20000000000 */
[----:B---3--:R-:W-:Y:S01]  /*37f0*/  UIADD3 UR56, UPT, UPT, UR4, 0xc02, URZ ;  /* 0x00000c0204387890 */ /* 0x008fe2000fffe0ff */
[----:B------:R-:W-:Y:S01]  /*3800*/  UMOV UR34, 0x0 ;  /* 0x0000000000227882 */ /* 0x000fe20000000000 */
[----:B------:R-:W-:Y:S03]  /*3810*/  UMOV UR35, 0x8200490 ;  /* 0x0820049000237882 */ /* 0x000fe60000000000 */
[----:B------:R1:W-:Y:S01]  /*3820*/  UTCHMMA gdesc[UR30], gdesc[UR48], tmem[UR54], tmem[UR60], idesc[UR61], UPT ;  /* 0x00ff3c301e0075ea */ /* 0x0003e2000b800036 */
[----:B----4-:R-:W-:Y:S01]  /*3830*/  UIADD3 UR58, UPT, UPT, UR4, 0x804, URZ ;  /* 0x00000804043a7890 */ /* 0x010fe2000fffe0ff */
[----:B------:R-:W-:Y:S01]  /*3840*/  UTCHMMA gdesc[UR28], gdesc[UR46], tmem[UR68], tmem[UR34], idesc[UR35], UPT ;  /* 0x00ff222e1c0075ea */ /* 0x000fe2000b800044 */
[----:B------:R2:W-:Y:S01]  /*3850*/  UTCHMMA gdesc[UR26], gdesc[UR64], tmem[UR72], tmem[UR34], idesc[UR35], UPT ;  /* 0x00ff22401a0075ea */ /* 0x0005e2000b800048 */
[----:B------:R3:W-:Y:S01]  /*3860*/  UTCHMMA gdesc[UR24], gdesc[UR66], tmem[UR45], tmem[UR34], idesc[UR35], UPT ;  /* 0x00ff2242180075ea */ /* 0x0007e2000b80002d */
        /* <DEDUP_REMOVED lines=11> */
[----:B-1----:R-:W-:Y:S02]  /*3920*/  UIADD3 UR60, UPT, UPT, UR4, 0x802, URZ ;  /* 0x00000802043c7890 */ /* 0x002fe4000fffe0ff */
[----:B------:R-:W-:Y:S01]  /*3930*/  UIADD3 UR54, UPT, UPT, UR4, 0xc04, URZ ;  /* 0x00000c0404367890 */ /* 0x000fe2000fffe0ff */
[----:B--2---:R-:W-:Y:S01]  /*3940*/  R2UR UR26, R10 ;  /* 0x000000000a1a72ca */ /* 0x004fe200000e0000 */
[----:B------:R-:W-:Y:S01]  /*3950*/  UIADD3 UR68, UPT, UPT, UR4, 0xc06, URZ ;  /* 0x00000c0604447890 */ /* 0x000fe2000fffe0ff */
[----:B------:R-:W-:Y:S01]  /*3960*/  UMOV UR61, 0x40004040 ;  /* 0x40004040003d7882 */ /* 0x000fe20000000000 */
[----:B---3--:R-:W-:Y:S01]  /*3970*/  UMOV UR45, 0x40004040 ;  /* 0x40004040002d7882 */ /* 0x008fe20000000000 */
[----:B------:R-:W-:Y:S02]  /*3980*/  UMOV UR28, 0x0 ;  /* 0x00000000001c7882 */ /* 0x000fe40000000000 */
[----:B------:R1:W-:Y:S01]  /*3990*/  UTCHMMA gdesc[UR20], gdesc[UR60], tmem[UR69], tmem[UR32], idesc[UR33], UPT ;  /* 0x00ff203c140075ea */ /* 0x0003e2000b800045 */
[----:B------:R2:W-:Y:S01]  /*39a0*/  UTCHMMA gdesc[UR18], gdesc[UR58], tmem[UR7], tmem[UR34], idesc[UR35], UPT ;  /* 0x00ff223a120075ea */ /* 0x0005e2000b800007 */
[----:B------:R-:W-:Y:S01]  /*39b0*/  UMOV UR29, 0x8200490 ;  /* 0x08200490001d7882 */ /* 0x000fe20000000000 */
[----:B----4-:R-:W-:Y:S01]  /*39c0*/  UMOV UR43, 0x40004040 ;  /* 0x40004040002b7882 */ /* 0x010fe20000000000 */
[----:B------:R-:W-:Y:S01]  /*39d0*/  UMOV UR30, 0x0 ;  /* 0x00000000001e7882 */ /* 0x000fe20000000000 */
[----:B------:R-:W-:Y:S02]  /*39e0*/  UMOV UR31, 0x8200490 ;  /* 0x08200490001f7882 */ /* 0x000fe40000000000 */
[----:B------:R-:W-:Y:S01]  /*39f0*/  UISETP.NE.AND UP4, UPT, UR26, URZ, UPT ;  /* 0x000000ff1a00728c */ /* 0x000fe2000bf85270 */
[----:B-1----:R-:W-:Y:S01]  /*3a00*/  UMOV UR69, 0x40004040 ;  /* 0x4000404000457882 */ /* 0x002fe20000000000 */
[----:B--2---:R-:W-:Y:S11]  /*3a10*/  R2UR UR7, R4 ;  /* 0x00000000040772ca */ /* 0x004ff600000e0000 */
[----:B------:R-:W-:Y:S02]  /*3a20*/  @!UPT UIADD3 URZ, UPT, UPT, URZ, URZ, URZ ;  /* 0x000000fffffff290 */ /* 0x000fe4000fffe0ff */
[----:B------:R1:W-:Y:S01]  /*3a30*/  UTCHMMA gdesc[UR16], gdesc[UR44], tmem[UR7], tmem[UR28], idesc[UR29], UPT ;  /* 0x00ff1c2c100075ea */ /* 0x0003e2000b800007 */
[----:B------:R2:W-:Y:S01]  /*3a40*/  UTCHMMA gdesc[UR14], gdesc[UR42], tmem[UR77], tmem[UR30], idesc[UR31], UPT ;  /* 0x00ff1e2a0e0075ea */ /* 0x0005e2000b80004d */
[----:B------:R2:W-:Y:S01]  /*3a50*/  UTCHMMA gdesc[UR12], gdesc[UR56], tmem[UR76], tmem[UR32], idesc[UR33], UPT ;  /* 0x00ff20380c0075ea */ /* 0x0005e2000b80004c */
[----:B------:R2:W-:Y:S01]  /*3a60*/  UTCHMMA gdesc[UR10], gdesc[UR54], tmem[UR75], tmem[UR34], idesc[UR35], UPT ;  /* 0x00ff22360a0075ea */ /* 0x0005e2000b80004b */
[----:B------:R2:W-:Y:S01]  /*3a70*/  UTCHMMA gdesc[UR8], gdesc[UR68], tmem[UR74], tmem[UR36], idesc[UR37], UPT ;  /* 0x00ff2444080075ea */ /* 0x0005e2000b80004a */
[----:B-1----:R-:W-:Y:S04]  /*3a80*/  UIADD3 UR7, UPT, UPT, UR39, 0x1, URZ ;  /* 0x0000000127077890 */ /* 0x002fe8000fffe0ff */
[----:B------:R-:W-:Y:S04]  /*3a90*/  UISETP.NE.AND UP0, UPT, UR7, 0x3, UPT ;  /* 0x000000030700788c */ /* 0x000fe8000bf05270 */
[----:B------:R-:W-:Y:S02]  /*3aa0*/  USEL UR22, URZ, 0x1, UP0 ;  /* 0x00000001ff167887 */ /* 0x000fe40008000000 */
[----:B------:R-:W-:Y:S04]  /*3ab0*/  USEL UR72, UR7, URZ, UP0 ;  /* 0x000000ff07487287 */ /* 0x000fe80008000000 */
[----:B------:R-:W-:Y:S01]  /*3ac0*/  LOP3.LUT R5, R12, UR22, RZ, 0x3c, !PT ;  /* 0x000000160c057c12 */ /* 0x000fe2000f8e3cff */
[----:B------:R-:W-:Y:S07]  /*3ad0*/  BRA.U UP4, `(.L_x_58) ;  /* 0x0000000104047547 */ /* 0x000fee000b800000 */
[----:B--2---:R-:W-:Y:S05]  /*3ae0*/  BPT.TRAP 0x1 ;  /* 0x000000040000795c */ /* 0x004fea0000300000 */
.L_x_58:
[----:B------:R-:W-:Y:S01]  /*3af0*/  LOP3.LUT R6, R6, 0x1, RZ, 0x3c, !PT ;  /* 0x0000000106067812 */ /* 0x000fe200078e3cff */
[----:B------:R-:W-:Y:S09]  /*3b00*/  UIADD3 UR7, UPT, UPT, UR38, 0x50050, URZ ;  /* 0x0005005026077890 */ /* 0x000ff2000fffe0ff */
[----:B------:R1:W-:Y:S01]  /*3b10*/  UTCBAR [UR7], URZ ;  /* 0x000000ff070073e9 */ /* 0x0003e200080000ff */
[----:B------:R-:W-:Y:S05]  /*3b20*/  BRA.U UP5, `(.L_x_59) ;  /* 0x0000000105047547 */ /* 0x000fea000b800000 */
[----:B-12---:R-:W-:Y:S05]  /*3b30*/  BPT.TRAP 0x1 ;  /* 0x000000040000795c */ /* 0x006fea0000300000 */
.L_x_59:
[----:B------:R-:W-:Y:S02]  /*3b40*/  SHF.L.U32 R3, R8, 0x1f, RZ ;  /* 0x0000001f08037819 */ /* 0x000fe400000006ff */
[----:B-1----:R-:W-:Y:S02]  /*3b50*/  R2UR UR7, R9 ;  /* 0x00000000090772ca */ /* 0x002fe400000e0000 */
[----:B------:R-:W1:Y:S11]  /*3b60*/  SYNCS.PHASECHK.TRANS64.TRYWAIT P0, [UR38+0x500a8], R3 ;  /* 0x0500a803ff0075a7 */ /* 0x000e760008001126 */
[----:B------:R-:W-:Y:S01]  /*3b70*/  UISETP.NE.AND UP3, UPT, UR7, URZ, UPT ;  /* 0x000000ff0700728c */ /* 0x000fe2000bf65270 */
[----:B-1----:R-:W-:Y:S10]  /*3b80*/  @!P0 BRA `(.L_x_60) ;  /* 0x0000021c00008947 */ /* 0x002ff40003800000 */
.L_x_421:
[----:B------:R-:W-:Y:S05]  /*3b90*/  BRA.U UP3, `(.L_x_61) ;  /* 0x0000000103047547 */ /* 0x000fea000b800000 */
[----:B--2---:R-:W-:Y:S05]  /*3ba0*/  BPT.TRAP 0x1 ;  /* 0x000000040000795c */ /* 0x004fea0000300000 */
.L_x_61:
[----:B------:R-:W-:Y:S01]  /*3bb0*/  SHF.L.U32 R12, R7, 0x1f, RZ ;  /* 0x0000001f070c7819 */ /* 0x000fe200000006ff */
[----:B------:R-:W-:Y:S02]  /*3bc0*/  HFMA2 R4, -RZ, RZ, 0, 2.288818359375e-05 ;  /* 0x00000180ff047431 */ /* 0x000fe400000001ff */
[----:B-1----:R-:W-:Y:S01]  /*3bd0*/  IMAD.MOV.U32 R2, RZ, RZ, 0xa0 ;  /* 0x000000a0ff027424 */ /* 0x002fe200078e00ff */
[----:B------:R-:W1:Y:S02]  /*3be0*/  SYNCS.PHASECHK.TRANS64.TRYWAIT P0, [UR38+0x50068], R12 ;  /* 0x0500680cff0075a7 */ /* 0x000e640008001126 */
[----:B-1----:R-:W-:Y:S05]  /*3bf0*/  @!P0 BRA `(.L_x_62) ;  /* 0x0000021800fc8947 */ /* 0x002fea0003800000 */
.L_x_423:
[----:B------:R-:W-:Y:S01]  /*3c00*/  ULEA UR7, UR70, UR73, 0xc ;  /* 0x0000004946077291 */ /* 0x000fe2000f8e60ff */
[----:B------:R-:W-:Y:S01]  /*3c10*/  R2UR UR39, R2 ;  /* 0x00000000022772ca */ /* 0x000fe200000e0000 */
[----:B------:R-:W-:Y:S01]  /*3c20*/  UISETP.NE.U32.AND UP0, UPT, UR71, URZ, UPT ;  /* 0x000000ff4700728c */ /* 0x000fe2000bf05070 */
[----:B--2---:R-:W-:Y:S01]  /*3c30*/  R2UR UR74, R4 ;  /* 0x00000000044a72ca */ /* 0x004fe200000e0000 */
[----:B------:R-:W-:Y:S01]  /*3c40*/  UIADD3 UR22, UPT, UPT, UR7, 0x4000000, URZ ;  /* 0x0400000007167890 */ /* 0x000fe2000fffe0ff */
[----:B------:R-:W-:Y:S01]  /*3c50*/  MOV.SPILL R13, UR5 ;  /* 0x00000005000d7c02 */ /* 0x000fe20009000f00 */
[----:B------:R-:W-:Y:S01]  /*3c60*/  UIADD3 UR20, UPT, UPT, UR7, 0x4000080, URZ ;  /* 0x0400008007147890 */ /* 0x000fe2000fffe0ff */
[----:B-1----:R-:W-:Y:S01]  /*3c70*/  MOV.SPILL R12, UR4 ;  /* 0x00000004000c7c02 */ /* 0x002fe20009000f00 */
[----:B------:R-:W-:Y:S01]  /*3c80*/  UIADD3 UR18, UPT, UPT, UR7, 0x4000100, URZ ;  /* 0x0400010007127890 */ /* 0x000fe2000fffe0ff */
[----:B------:R-:W-:Y:S01]  /*3c90*/  IMAD.MOV.U32 R3, RZ, RZ, 0xa8 ;  /* 0x000000a8ff037424 */ /* 0x000fe200078e00ff */
[----:B------:R-:W-:Y:S01]  /*3ca0*/  UIADD3 UR16, UPT, UPT, UR7, 0x4000180, URZ ;  /* 0x0400018007107890 */ /* 0x000fe2000fffe0ff */
[----:B------:R-:W-:Y:S01]  /*3cb0*/  IMAD.MOV.U32 R2, RZ, RZ, 0x180 ;  /* 0x00000180ff027424 */ /* 0x000fe200078e00ff */
[----:B------:R-:W-:Y:S01]  /*3cc0*/  UMOV UR4, 0x0 ;  /* 0x0000000000047882 */ /* 0x000fe20000000000 */
[----:B------:R-:W-:Y:S01]  /*3cd0*/  UMOV UR5, 0x8410490 ;  /* 0x0841049000057882 */ /* 0x000fe20000000000 */
[----:B------:R-:W-:Y:S01]  /*3ce0*/  R2UR UR36, R3 ;  /* 0x00000000032472ca */ /* 0x000fe200000e0000 */
[----:B------:R-:W-:Y:S01]  /*3cf0*/  UMOV UR23, 0x40004040 ;  /* 0x4000404000177882 */ /* 0x000fe20000000000 */
[----:B------:R-:W-:Y:S01]  /*3d00*/  R2UR UR37, R2 ;  /* 0x00000000022572ca */ /* 0x000fe200000e0000 */
[----:B------:R1:W-:Y:S01]  /*3d10*/  UTCHMMA tmem[UR39], gdesc[UR22], tmem[UR74], tmem[UR4], idesc[UR5], UP0 ;  /* 0x00ff0416270079ea */ /* 0x0003e2000800004a */
[----:B------:R-:W-:Y:S01]  /*3d20*/  IMAD.MOV.U32 R3, RZ, RZ, 0xb0 ;  /* 0x000000b0ff037424 */ /* 0x000fe200078e00ff */
[----:B------:R-:W-:Y:S01]  /*3d30*/  UMOV UR21, 0x40004040 ;  /* 0x4000404000157882 */ /* 0x000fe20000000000 */
[----:B------:R-:W-:Y:S01]  /*3d40*/  UMOV UR75, 0x8410490 ;  /* 0x08410490004b7882 */ /* 0x000fe20000000000 */
[----:B------:R-:W-:Y:S01]  /*3d50*/  UIADD3 UR14, UPT, UPT, UR7, 0x4000200, URZ ;  /* 0x04000200070e7890 */ /* 0x000fe2000fffe0ff */
[----:B------:R-:W-:Y:S01]  /*3d60*/  IMAD.MOV.U32 R2, RZ, RZ, 0xb8 ;  /* 0x000000b8ff027424 */ /* 0x000fe200078e00ff */
[----:B------:R-:W-:Y:S01]  /*3d70*/  R2UR UR34, R3 ;  /* 0x00000000032272ca */ /* 0x000fe200000e0000 */
[----:B------:R-:W-:Y:S01]  /*3d80*/  IMAD.MOV.U32 R3, RZ, RZ, 0x180 ;  /* 0x00000180ff037424 */ /* 0x000fe200078e00ff */
[----:B------:R-:W-:Y:S01]  /*3d90*/  UIADD3 UR12, UPT, UPT, UR7, 0x4000280, URZ ;  /* 0x04000280070c7890 */ /* 0x000fe2000fffe0ff */
[----:B------:R-:W-:Y:S01]  /*3da0*/  IMAD.MOV.U32 R4, RZ, RZ, 0x180 ;  /* 0x00000180ff047424 */ /* 0x000fe200078e00ff */
[----:B------:R-:W-:Y:S01]  /*3db0*/  R2UR UR32, R2 ;  /* 0x00000000022072ca */ /* 0x000fe200000e0000 */
[----:B------:R-:W-:Y:S01]  /*3dc0*/  UIADD3 UR10, UPT, UPT, UR7, 0x4000300, URZ ;  /* 0x04000300070a7890 */ /* 0x000fe2000fffe0ff */
[----:B------:R-:W-:Y:S01]  /*3dd0*/  R2UR UR33, R3 ;  /* 0x00000000032172ca */ /* 0x000fe200000e0000 */
[----:B------:R-:W-:Y:S01]  /*3de0*/  IMAD.MOV.U32 R3, RZ, RZ, 0xc8 ;  /* 0x000000c8ff037424 */ /* 0x000fe200078e00ff */
[C---:B------:R-:W-:Y:S01]  /*3df0*/  R2UR UR35, R4.reuse ;  /* 0x00000000042372ca */ /* 0x040fe200000e0000 */
[----:B------:R-:W-:Y:S01]  /*3e00*/  IMAD.MOV.U32 R2, RZ, RZ, 0xc0 ;  /* 0x000000c0ff027424 */ /* 0x000fe200078e00ff */
[----:B------:R-:W-:Y:S01]  /*3e10*/  R2UR UR31, R4 ;  /* 0x00000000041f72ca */ /* 0x000fe200000e0000 */
[----:B------:R-:W-:Y:S01]  /*3e20*/  UIADD3 UR8, UPT, UPT, UR7, 0x4000380, URZ ;  /* 0x0400038007087890 */ /* 0x000fe2000fffe0ff */
[----:B------:R-:W-:Y:S01]  /*3e30*/  R2UR UR29, R3 ;  /* 0x00000000031d72ca */ /* 0x000fe200000e0000 */
[----:B------:R-:W-:Y:S01]  /*3e40*/  UMOV UR19, 0x40004040 ;  /* 0x4000404000137882 */ /* 0x000fe20000000000 */
[----:B------:R-:W-:Y:S01]  /*3e50*/  R2UR UR30, R2 ;  /* 0x00000000021e72ca */ /* 0x000fe200000e0000 */
[----:B------:R-:W-:Y:S01]  /*3e60*/  UMOV UR17, 0x40004040 ;  /* 0x4000404000117882 */ /* 0x000fe20000000000 */
[----:B------:R-:W-:Y:S01]  /*3e70*/  UMOV UR15, 0x40004040 ;  /* 0x40004040000f7882 */ /* 0x000fe20000000000 */
[----:B------:R-:W-:Y:S01]  /*3e80*/  UMOV UR13, 0x40004040 ;  /* 0x40004040000d7882 */ /* 0x000fe20000000000 */
[----:B------:R-:W-:Y:S01]  /*3e90*/  IMAD.MOV.U32 R3, RZ, RZ, 0xd0 ;  /* 0x000000d0ff037424 */ /* 0x000fe200078e00ff */
[----:B-1----:R-:W-:Y:S01]  /*3ea0*/  R2UR.FILL UR5, R13 ;  /* 0x000000000d0572ca */ /* 0x002fe200004e0000 */
[----:B------:R-:W-:Y:S01]  /*3eb0*/  UMOV UR74, 0x0 ;  /* 0x00000000004a7882 */ /* 0x000fe20000000000 */
[----:B------:R-:W-:Y:S01]  /*3ec0*/  IMAD.MOV.U32 R2, RZ, RZ, 0x180 ;  /* 0x00000180ff027424 */ /* 0x000fe200078e00ff */
[----:B------:R1:W-:Y:S01]  /*3ed0*/  UTCHMMA tmem[UR36], gdesc[UR20], tmem[UR37], tmem[UR74], idesc[UR75], UPT ;  /* 0x00ff4a14240079ea */ /* 0x0003e2000b800025 */
[----:B------:R-:W-:Y:S01]  /*3ee0*/  R2UR UR26, R3 ;  /* 0x00000000031a72ca */ /* 0x000fe200000e0000 */
[----:B------:R-:W-:Y:S01]  /*3ef0*/  IMAD.MOV.U32 R3, RZ, RZ, 0xd8 ;  /* 0x000000d8ff037424 */ /* 0x000fe200078e00ff */
[----:B------:R-:W-:Y:S01]  /*3f00*/  UMOV UR22, 0x0 ;  /* 0x0000000000167882 */ /* 0x000fe20000000000 */
[C---:B------:R-:W-:Y:S01]  /*3f10*/  R2UR UR28, R2.reuse ;  /* 0x00000000021c72ca */ /* 0x040fe200000e0000 */
[----:B------:R-:W-:Y:S01]  /*3f20*/  UMOV UR23, 0x8410490 ;  /* 0x0841049000177882 */ /* 0x000fe20000000000 */
[C---:B------:R-:W-:Y:S01]  /*3f30*/  R2UR UR27, R2.reuse ;  /* 0x00000000021b72ca */ /* 0x040fe200000e0000 */
[----:B------:R-:W-:Y:S01]  /*3f40*/  UMOV UR76, 0x0 ;  /* 0x00000000004c7882 */ /* 0x000fe20000000000 */
[----:B------:R-:W-:Y:S01]  /*3f50*/  R2UR UR24, R3 ;  /* 0x00000000031872ca */ /* 0x000fe200000e0000 */
[----:B------:R-:W-:Y:S01]  /*3f60*/  UMOV UR77, 0x8410490 ;  /* 0x08410490004d7882 */ /* 0x000fe20000000000 */
[----:B------:R-:W-:Y:S01]  /*3f70*/  R2UR UR25, R2 ;  /* 0x00000000021972ca */ /* 0x000fe200000e0000 */
[----:B------:R-:W-:Y:S01]  /*3f80*/  UMOV UR11, 0x40004040 ;  /* 0x40004040000b7882 */ /* 0x000fe20000000000 */
[----:B------:R-:W-:Y:S01]  /*3f90*/  UMOV UR70, 0x0 ;  /* 0x0000000000467882 */ /* 0x000fe20000000000 */
[----:B------:R-:W-:Y:S01]  /*3fa0*/  UMOV UR71, 0x8410490 ;  /* 0x0841049000477882 */ /* 0x000fe20000000000 */
[----:B------:R-:W-:Y:S01]  /*3fb0*/  UMOV UR9, 0x40004040 ;  /* 0x4000404000097882 */ /* 0x000fe20000000000 */
[----:B------:R-:W-:Y:S01]  /*3fc0*/  R2UR.FILL UR4, R12 ;  /* 0x000000000c0472ca */ /* 0x000fe200004e0000 */
[----:B-1----:R-:W-:Y:S01]  /*3fd0*/  UMOV UR36, 0x0 ;  /* 0x0000000000247882 */ /* 0x002fe20000000000 */
[----:B------:R-:W-:Y:S01]  /*3fe0*/  UMOV UR37, 0x8410490 ;  /* 0x0841049000257882 */ /* 0x000fe20000000000 */
[----:B------:R-:W-:Y:S01]  /*3ff0*/  UMOV UR20, 0x0 ;  /* 0x0000000000147882 */ /* 0x000fe20000000000 */
[----:B------:R-:W-:Y:S01]  /*4000*/  UMOV UR21, 0x8410490 ;  /* 0x0841049000157882 */ /* 0x000fe20000000000 */
[----:B------:R1:W-:Y:S01]  /*4010*/  UTCHMMA tmem[UR34], gdesc[UR18], tmem[UR35], tmem[UR36], idesc[UR37], UPT ;  /* 0x00ff2412220079ea */ /* 0x0003e2000b800023 */
[----:B------:R1:W-:Y:S01]  /*4020*/  UTCHMMA tmem[UR32], gdesc[UR16], tmem[UR33], tmem[UR20], idesc[UR21], UPT ;  /* 0x00ff1410200079ea */ /* 0x0003e2000b800021 */
[----:B------:R1:W-:Y:S01]  /*4030*/  UTCHMMA tmem[UR30], gdesc[UR14], tmem[UR31], tmem[UR22], idesc[UR23], UPT ;  /* 0x00ff160e1e0079ea */ /* 0x0003e2000b80001f */
[----:B------:R1:W-:Y:S01]  /*4040*/  UTCHMMA tmem[UR29], gdesc[UR12], tmem[UR28], tmem[UR74], idesc[UR75], UPT ;  /* 0x00ff4a0c1d0079ea */ /* 0x0003e2000b80001c */
[----:B------:R1:W-:Y:S01]  /*4050*/  UTCHMMA tmem[UR26], gdesc[UR10], tmem[UR27], tmem[UR76], idesc[UR77], UPT ;  /* 0x00ff4c0a1a0079ea */ /* 0x0003e2000b80001b */
[----:B------:R1:W-:Y:S01]  /*4060*/  UTCHMMA tmem[UR24], gdesc[UR8], tmem[UR25], tmem[UR70], idesc[UR71], UPT ;  /* 0x00ff4608180079ea */ /* 0x0003e2000b800019 */
[----:B------:R-:W-:Y:S05]  /*4070*/  BRA.U UP5, `(.L_x_63) ;  /* 0x0000000105047547 */ /* 0x000fea000b800000 */
[----:B-1----:R-:W-:Y:S05]  /*4080*/  BPT.TRAP 0x1 ;  /* 0x000000040000795c */ /* 0x002fea0000300000 */
.L_x_63:
[----:B------:R-:W-:Y:S01]  /*4090*/  LOP3.LUT R8, R8, 0x1, RZ, 0x3c, !PT ;  /* 0x0000000108087812 */ /* 0x000fe200078e3cff */
[----:B------:R-:W-:Y:S09]  /*40a0*/  UIADD3 UR7, UPT, UPT, UR38, 0x50098, URZ ;  /* 0x0005009826077890 */ /* 0x000ff2000fffe0ff */
[----:B------:R2:W-:Y:S01]  /*40b0*/  UTCBAR [UR7], URZ ;  /* 0x000000ff070073e9 */ /* 0x0005e200080000ff */
[----:B------:R-:W-:Y:S05]  /*40c0*/  BRA.U !UP1, `(.L_x_64) ;  /* 0x0000000109047547 */ /* 0x000fea000b800000 */
[----:B-12---:R-:W-:Y:S05]  /*40d0*/  BPT.TRAP 0x1 ;  /* 0x000000040000795c */ /* 0x006fea0000300000 */
.L_x_64:
[----:B-1----:R-:W-:Y:S01]  /*40e0*/  UIADD3 UR10, UPT, UPT, UR6, 0x1000, URZ ;  /* 0x00001000060a7890 */ /* 0x002fe2000fffe0ff */
[----:B------:R-:W-:Y:S01]  /*40f0*/  R2UR UR8, R0 ;  /* 0x00000000000872ca */ /* 0x000fe200000e0000 */
[----:B------:R-:W-:Y:S01]  /*4100*/  UIADD3 UR36, UPT, UPT, UR6, 0x1002, URZ ;  /* 0x0000100206247890 */ /* 0x000fe2000fffe0ff */
[----:B------:R-:W-:Y:S01]  /*4110*/  IMAD.MOV.U32 R2, RZ, RZ, 0x80 ;  /* 0x00000080ff027424 */ /* 0x000fe200078e00ff */
[----:B------:R-:W-:Y:S01]  /*4120*/  UIADD3 UR34, UPT, UPT, UR6, 0x1004, URZ ;  /* 0x0000100406227890 */ /* 0x000fe2000fffe0ff */
[----:B------:R-:W-:Y:S01]  /*4130*/  MOV.SPILL R13, UR73 ;  /* 0x00000049000d7c02 */ /* 0x000fe20009000f00 */
[----:B------:R-:W-:Y:S01]  /*4140*/  UIADD3 UR32, UPT, UPT, UR6, 0x1006, URZ ;  /* 0x0000100606207890 */ /* 0x000fe2000fffe0ff */
[----:B------:R-:W-:Y:S01]  /*4150*/  MOV.SPILL R12, UR72 ;  /* 0x00000048000c7c02 */ /* 0x000fe20009000f00 */
[----:B------:R-:W-:Y:S01]  /*4160*/  UIADD3 UR30, UPT, UPT, UR6, 0x1400, URZ ;  /* 0x00001400061e7890 */ /* 0x000fe2000fffe0ff */
[C---:B------:R-:W-:Y:S01]  /*4170*/  R2UR UR21, R2.reuse ;  /* 0x00000000021572ca */ /* 0x040fe200000e0000 */
[----:B------:R-:W-:Y:S01]  /*4180*/  UIADD3 UR28, UPT, UPT, UR6, 0x1402, URZ ;  /* 0x00001402061c7890 */ /* 0x000fe2000fffe0ff */
[C---:B------:R-:W-:Y:S01]  /*4190*/  R2UR UR17, R2.reuse ;  /* 0x00000000021172ca */ /* 0x040fe200000e0000 */
[----:B------:R-:W-:Y:S01]  /*41a0*/  UIADD3 UR26, UPT, UPT, UR6, 0x1404, URZ ;  /* 0x00001404061a7890 */ /* 0x000fe2000fffe0ff */
[C---:B------:R-:W-:Y:S01]  /*41b0*/  R2UR UR77, R2.reuse ;  /* 0x00000000024d72ca */ /* 0x040fe200000e0000 */
[----:B------:R-:W-:Y:S01]  /*41c0*/  ULEA UR5, UR8, UR38, 0x3 ;  /* 0x0000002608057291 */ /* 0x000fe2000f8e18ff */
[C---:B------:R-:W-:Y:S01]  /*41d0*/  R2UR UR75, R2.reuse ;  /* 0x00000000024b72ca */ /* 0x040fe200000e0000 */
[----:B------:R-:W-:Y:S01]  /*41e0*/  UIADD3 UR24, UPT, UPT, UR6, 0x1406, URZ ;  /* 0x0000140606187890 */ /* 0x000fe2000fffe0ff */
[C---:B------:R-:W-:Y:S01]  /*41f0*/  R2UR UR69, R2.reuse ;  /* 0x00000000024572ca */ /* 0x040fe200000e0000 */
[----:B--2---:R-:W-:Y:S01]  /*4200*/  UIADD3 UR7, UPT, UPT, UR5, 0x50038, URZ ;  /* 0x0005003805077890 */ /* 0x004fe2000fffe0ff */
[----:B------:R-:W-:Y:S01]  /*4210*/  R2UR UR55, R2 ;  /* 0x00000000023772ca */ /* 0x000fe200000e0000 */
[----:B------:R-:W-:Y:S01]  /*4220*/  UIADD3 UR22, UPT, UPT, UR6, 0x1800, URZ ;  /* 0x0000180006167890 */ /* 0x000fe2000fffe0ff */
[----:B------:R-:W-:Y:S01]  /*4230*/  IMAD.MOV.U32 R0, RZ, RZ, 0x80 ;  /* 0x00000080ff007424 */ /* 0x000fe200078e00ff */
[----:B------:R-:W-:Y:S01]  /*4240*/  UIADD3 UR20, UPT, UPT, UR6, 0x1802, URZ ;  /* 0x0000180206147890 */ /* 0x000fe2000fffe0ff */
[----:B------:R-:W-:Y:S01]  /*4250*/  IMAD.MOV.U32 R4, RZ, RZ, 0x80 ;  /* 0x00000080ff047424 */ /* 0x000fe200078e00ff */
[----:B------:R-:W-:Y:S01]  /*4260*/  UIADD3 UR18, UPT, UPT, UR6, 0x1804, URZ ;  /* 0x0000180406127890 */ /* 0x000fe2000fffe0ff */
[----:B------:R-:W-:Y:S01]  /*4270*/  IMAD.MOV.U32 R3, RZ, RZ, 0x80 ;  /* 0x00000080ff037424 */ /* 0x000fe200078e00ff */
[----:B------:R-:W-:Y:S01]  /*4280*/  UIADD3 UR16, UPT, UPT, UR6, 0x1806, URZ ;  /* 0x0000180606107890 */ /* 0x000fe2000fffe0ff */
[----:B------:R1:W-:Y:S01]  /*4290*/  UTCBAR [UR7], URZ ;  /* 0x000000ff070073e9 */ /* 0x0003e200080000ff */
[----:B------:R-:W-:Y:S01]  /*42a0*/  UIADD3 UR14, UPT, UPT, UR6, 0x1c00, URZ ;  /* 0x00001c00060e7890 */ /* 0x000fe2000fffe0ff */
[----:B------:R-:W-:Y:S01]  /*42b0*/  R2UR UR13, R0 ;  /* 0x00000000000d72ca */ /* 0x000fe200000e0000 */
[----:B------:R-:W-:Y:S01]  /*42c0*/  UIADD3 UR12, UPT, UPT, UR6, 0x1c02, URZ ;  /* 0x00001c02060c7890 */ /* 0x000fe2000fffe0ff */
[----:B------:R-:W-:Y:S01]  /*42d0*/  R2UR UR9, R4 ;  /* 0x00000000040972ca */ /* 0x000fe200000e0000 */
[----:B------:R-:W-:Y:S01]  /*42e0*/  UMOV UR72, 0x0 ;  /* 0x0000000000487882 */ /* 0x000fe20000000000 */
[----:B------:R-:W-:Y:S01]  /*42f0*/  UMOV UR73, 0x8200490 ;  /* 0x0820049000497882 */ /* 0x000fe20000000000 */
[----:B------:R-:W-:Y:S01]  /*4300*/  UMOV UR70, UR4 ;  /* 0x0000000400467c82 */ /* 0x000fe20008000000 */
[----:B------:R-:W-:Y:S01]  /*4310*/  UIADD3 UR4, UPT, UPT, UR6, 0x1c06, URZ ;  /* 0x00001c0606047890 */ /* 0x000fe2000fffe0ff */
[----:B------:R-:W-:Y:S01]  /*4320*/  R2UR UR15, R3 ;  /* 0x00000000030f72ca */ /* 0x000fe200000e0000 */
        /* <DEDUP_REMOVED lines=8> */
[----:B------:R-:W-:Y:S01]  /*43b0*/  UMOV UR33, 0x40004040 ;  /* 0x4000404000217882 */ /* 0x000fe20000000000 */
[----:B------:R-:W-:Y:S01]  /*43c0*/  UMOV UR49, 0x40004040 ;  /* 0x4000404000317882 */ /* 0x000fe20000000000 */
[----:B------:R-:W-:Y:S01]  /*43d0*/  UMOV UR31, 0x40004040 ;  /* 0x40004040001f7882 */ /* 0x000fe20000000000 */
[C---:B------:R-:W-:Y:S01]  /*43e0*/  R2UR UR19, R0.reuse ;  /* 0x00000000001372ca */ /* 0x040fe200000e0000 */
[----:B------:R-:W-:Y:S01]  /*43f0*/  UMOV UR47, 0x40004040 ;  /* 0x40004040002f7882 */ /* 0x000fe20000000000 */
[----:B------:R-:W-:Y:S01]  /*4400*/  UMOV UR29, 0x40004040 ;  /* 0x40004040001d7882 */ /* 0x000fe20000000000 */
[----:B------:R-:W-:Y:S01]  /*4410*/  UMOV UR65, 0x40004040 ;  /* 0x4000404000417882 */ /* 0x000fe20000000000 */
[----:B------:R-:W-:Y:S01]  /*4420*/  UMOV UR27, 0x40004040 ;  /* 0x40004040001b7882 */ /* 0x000fe20000000000 */
[C---:B------:R-:W-:Y:S01]  /*4430*/  R2UR UR76, R0.reuse ;  /* 0x00000000004c72ca */ /* 0x040fe200000e0000 */
[----:B------:R-:W-:Y:S01]  /*4440*/  UMOV UR67, 0x40004040 ;  /* 0x4000404000437882 */ /* 0x000fe20000000000 */
[C---:B------:R-:W-:Y:S01]  /*4450*/  R2UR UR74, R0.reuse ;  /* 0x00000000004a72ca */ /* 0x040fe200000e0000 */
[----:B------:R-:W-:Y:S01]  /*4460*/  UMOV UR25, 0x40004040 ;  /* 0x4000404000197882 */ /* 0x000fe20000000000 */
[C---:B------:R-:W-:Y:S01]  /*4470*/  R2UR UR57, R0.reuse ;  /* 0x00000000003972ca */ /* 0x040fe200000e0000 */
[----:B------:R-:W-:Y:S01]  /*4480*/  UMOV UR63, 0x40004040 ;  /* 0x40004040003f7882 */ /* 0x000fe20000000000 */
[----:B------:R-:W-:Y:S01]  /*4490*/  UMOV UR23, 0x40004040 ;  /* 0x4000404000177882 */ /* 0x000fe20000000000 */
[----:B------:R-:W-:Y:S01]  /*44a0*/  UMOV UR61, 0x40004040 ;  /* 0x40004040003d7882 */ /* 0x000fe20000000000 */
[----:B------:R-:W-:Y:S01]  /*44b0*/  R2UR UR39, R0 ;  /* 0x00000000002772ca */ /* 0x000fe200000e0000 */
[----:B------:R-:W-:Y:S01]  /*44c0*/  UMOV UR59, 0x40004040 ;  /* 0x40004040003b7882 */ /* 0x000fe20000000000 */
[----:B------:R-:W-:Y:S01]  /*44d0*/  UMOV UR45, 0x40004040 ;  /* 0x40004040002d7882 */ /* 0x000fe20000000000 */
[----:B-1----:R-:W-:Y:S01]  /*44e0*/  UMOV UR7, 0x8200490 ;  /* 0x0820049000077882 */ /* 0x002fe20000000000 */
[----:B--2---:R-:W-:Y:S01]  /*44f0*/  UMOV UR10, 0x0 ;  /* 0x00000000000a7882 */ /* 0x004fe20000000000 */
[----:B------:R-:W-:Y:S01]  /*4500*/  UMOV UR11, 0x8200490 ;  /* 0x08200490000b7882 */ /* 0x000fe20000000000 */
[----:B------:R-:W-:Y:S01]  /*4510*/  UMOV UR21, 0x40004040 ;  /* 0x4000404000157882 */ /* 0x000fe20000000000 */
[----:B------:R1:W-:Y:S01]  /*4520*/  UTCHMMA gdesc[UR36], gdesc[UR40], tmem[UR13], tmem[UR10], idesc[UR11], UPT ;  /* 0x00ff0a28240075ea */ /* 0x0003e2000b80000d */
[----:B------:R-:W-:Y:S01]  /*4530*/  UTCHMMA gdesc[UR34], gdesc[UR52], tmem[UR9], tmem[UR10], idesc[UR11], UPT ;  /* 0x00ff0a34220075ea */ /* 0x000fe2000b800009 */
[----:B------:R2:W-:Y:S01]  /*4540*/  UTCHMMA gdesc[UR32], gdesc[UR50], tmem[UR15], tmem[UR10], idesc[UR11], UPT ;  /* 0x00ff0a32200075ea */ /* 0x0005e2000b80000f */
[----:B------:R3:W-:Y:S01]  /*4550*/  UTCHMMA gdesc[UR30], gdesc[UR48], tmem[UR17], tmem[UR10], idesc[UR11], UPT ;  /* 0x00ff0a301e0075ea */ /* 0x0007e2000b800011 */
[----:B------:R-:W-:Y:S01]  /*4560*/  UMOV UR43, 0x40004040 ;  /* 0x40004040002b7882 */ /* 0x000fe20000000000 */
[----:B------:R-:W-:Y:S01]  /*4570*/  UMOV UR70, 0x0 ;  /* 0x0000000000467882 */ /* 0x000fe20000000000 */
[----:B------:R-:W-:Y:S01]  /*4580*/  UMOV UR5, 0x40004040 ;  /* 0x4000404000057882 */ /* 0x000fe20000000000 */
[----:B------:R-:W-:Y:S01]  /*4590*/  UMOV UR71, UR8 ;  /* 0x0000000800477c82 */ /* 0x000fe20008000000 */
[----:B------:R-:W-:Y:S01]  /*45a0*/  UIADD3 UR8, UPT, UPT, UR6, 0x1c04, URZ ;  /* 0x00001c0406087890 */ /* 0x000fe2000fffe0ff */
[----:B------:R-:W-:Y:S02]  /*45b0*/  R2UR.FILL UR73, R13 ;  /* 0x000000000d4972ca */ /* 0x000fe400004e0000 */
[----:B------:R-:W-:Y:S01]  /*45c0*/  UMOV UR6, 0x0 ;  /* 0x0000000000067882 */ /* 0x000fe20000000000 */
[----:B------:R-:W-:Y:S01]  /*45d0*/  R2UR.FILL UR72, R12 ;  /* 0x000000000c4872ca */ /* 0x000fe200004e0000 */
[----:B-1----:R-:W-:Y:S01]  /*45e0*/  UMOV UR36, UR56 ;  /* 0x0000003800247c82 */ /* 0x002fe20008000000 */
[----:B------:R-:W-:Y:S01]  /*45f0*/  UMOV UR13, 0x40004040 ;  /* 0x40004040000d7882 */ /* 0x000fe20000000000 */
[----:B--2---:R-:W-:Y:S01]  /*4600*/  R2UR UR50, R4 ;  /* 0x00000000043272ca */ /* 0x004fe200000e0000 */
[----:B---3--:R-:W-:Y:S01]  /*4610*/  UMOV UR48, 0x0 ;  /* 0x0000000000307882 */ /* 0x008fe20000000000 */
        /* <DEDUP_REMOVED lines=8> */
[----:B------:R-:W-:Y:S01]  /*46a0*/  UMOV UR34, UR54 ;  /* 0x0000003600227c82 */ /* 0x000fe20008000000 */
[----:B------:R-:W-:Y:S01]  /*46b0*/  UMOV UR52, 0x0 ;  /* 0x0000000000347882 */ /* 0x000fe20000000000 */
[----:B------:R-:W-:Y:S01]  /*46c0*/  UMOV UR53, 0x8200490 ;  /* 0x0820049000357882 */ /* 0x000fe20000000000 */
[----:B------:R2:W-:Y:S01]  /*46d0*/  UTCHMMA gdesc[UR26], gdesc[UR64], tmem[UR50], tmem[UR48], idesc[UR49], UPT ;  /* 0x00ff30401a0075ea */ /* 0x0005e2000b800032 */
[----:B------:R-:W-:Y:S01]  /*46e0*/  UMOV UR9, 0x40004040 ;  /* 0x4000404000097882 */ /* 0x000fe20000000000 */
[----:B------:R-:W-:Y:S01]  /*46f0*/  UMOV UR10, UR68 ;  /* 0x00000044000a7c82 */ /* 0x000fe20008000000 */
[----:B------:R-:W-:Y:S01]  /*4700*/  UMOV UR11, 0x40004040 ;  /* 0x40004040000b7882 */ /* 0x000fe20000000000 */
[----:B------:R-:W-:Y:S01]  /*4710*/  UMOV UR40, 0x0 ;  /* 0x0000000000287882 */ /* 0x000fe20000000000 */
[----:B------:R-:W-:Y:S01]  /*4720*/  UMOV UR41, 0x8200490 ;  /* 0x0820049000297882 */ /* 0x000fe20000000000 */
[----:B------:R-:W-:Y:S01]  /*4730*/  UMOV UR51, UR71 ;  /* 0x0000004700337c82 */ /* 0x000fe20008000000 */
[----:B------:R-:W-:Y:S01]  /*4740*/  UMOV UR71, 0x8200490 ;  /* 0x0820049000477882 */ /* 0x000fe20000000000 */
[----:B-1----:R-:W-:Y:S01]  /*4750*/  UMOV UR28, 0x0 ;  /* 0x00000000001c7882 */ /* 0x002fe20000000000 */
[----:B------:R-:W-:Y:S01]  /*4760*/  UMOV UR29, 0x8200490 ;  /* 0x08200490001d7882 */ /* 0x000fe20000000000 */
[----:B------:R-:W-:Y:S01]  /*4770*/  UMOV UR46, 0x0 ;  /* 0x00000000002e7882 */ /* 0x000fe20000000000 */
[----:B------:R-:W-:Y:S01]  /*4780*/  UMOV UR47, 0x8200490 ;  /* 0x08200490002f7882 */ /* 0x000fe20000000000 */
[----:B------:R-:W-:Y:S01]  /*4790*/  UMOV UR19, 0x40004040 ;  /* 0x4000404000137882 */ /* 0x000fe20000000000 */
[----:B--2---:R-:W-:Y:S11]  /*47a0*/  R2UR UR50, R3 ;  /* 0x00000000033272ca */ /* 0x004ff600000e0000 */
[----:B------:R-:W-:Y:S02]  /*47b0*/  @!UPT UIADD3 URZ, UPT, UPT, URZ, URZ, URZ ;  /* 0x000000fffffff290 */ /* 0x000fe4000fffe0ff */
[----:B------:R-:W-:Y:S01]  /*47c0*/  UTCHMMA gdesc[UR24], gdesc[UR66], tmem[UR50], tmem[UR28], idesc[UR29], UPT ;  /* 0x00ff1c42180075ea */ /* 0x000fe2000b800032 */
[----:B------:R-:W-:Y:S01]  /*47d0*/  UTCHMMA gdesc[UR22], gdesc[UR62], tmem[UR77], tmem[UR46], idesc[UR47], UPT ;  /* 0x00ff2e3e160075ea */ /* 0x000fe2000b80004d */
[----:B------:R-:W-:Y:S01]  /*47e0*/  UTCHMMA gdesc[UR20], gdesc[UR60], tmem[UR76], tmem[UR30], idesc[UR31], UPT ;  /* 0x00ff1e3c140075ea */ /* 0x000fe2000b80004c */
[----:B------:R-:W-:Y:S01]  /*47f0*/  UTCHMMA gdesc[UR18], gdesc[UR58], tmem[UR75], tmem[UR48], idesc[UR49], UPT ;  /* 0x00ff303a120075ea */ /* 0x000fe2000b80004b */
[----:B------:R1:W-:Y:S01]  /*4800*/  UTCHMMA gdesc[UR16], gdesc[UR44], tmem[UR74], tmem[UR6], idesc[UR7], UPT ;  /* 0x00ff062c100075ea */ /* 0x0003e2000b80004a */
[----:B------:R2:W-:Y:S01]  /*4810*/  UTCHMMA gdesc[UR14], gdesc[UR42], tmem[UR69], tmem[UR32], idesc[UR33], UPT ;  /* 0x00ff202a0e0075ea */ /* 0x0005e2000b800045 */
[----:B------:R2:W-:Y:S01]  /*4820*/  UTCHMMA gdesc[UR12], gdesc[UR36], tmem[UR57], tmem[UR70], idesc[UR71], UPT ;  /* 0x00ff46240c0075ea */ /* 0x0005e2000b800039 */
[----:B------:R2:W-:Y:S01]  /*4830*/  UTCHMMA gdesc[UR8], gdesc[UR34], tmem[UR55], tmem[UR52], idesc[UR53], UPT ;  /* 0x00ff3422080075ea */ /* 0x0005e2000b800037 */
[----:B------:R2:W-:Y:S01]  /*4840*/  UTCHMMA gdesc[UR4], gdesc[UR10], tmem[UR39], tmem[UR40], idesc[UR41], UPT ;  /* 0x00ff280a040075ea */ /* 0x0005e2000b800027 */
[----:B-1----:R-:W-:Y:S04]  /*4850*/  UIADD3 UR6, UPT, UPT, UR51, 0x1, URZ ;  /* 0x0000000133067890 */ /* 0x002fe8000fffe0ff */
[----:B------:R-:W-:Y:S04]  /*4860*/  UISETP.NE.AND UP0, UPT, UR6, 0x3, UPT ;  /* 0x000000030600788c */ /* 0x000fe8000bf05270 */
[----:B------:R-:W-:Y:S01]  /*4870*/  USEL UR6, UR6, URZ, UP0 ;  /* 0x000000ff06067287 */ /* 0x000fe20008000000 */
[----:B------:R-:W-:Y:S11]  /*4880*/  BRA.U UP3, `(.L_x_65) ;  /* 0x0000000103047547 */ /* 0x000ff6000b800000 */
[----:B--2---:R-:W-:Y:S05]  /*4890*/  BPT.TRAP 0x1 ;  /* 0x000000040000795c */ /* 0x004fea0000300000 */
.L_x_65:
[----:B--2---:R-:W-:Y:S09]  /*48a0*/  UIADD3 UR4, UPT, UPT, UR38, 0x50060, URZ ;  /* 0x0005006026047890 */ /* 0x004ff2000fffe0ff */
[----:B------:R1:W-:Y:S01]  /*48b0*/  UTCBAR [UR4], URZ ;  /* 0x000000ff040073e9 */ /* 0x0003e200080000ff */
[----:B------:R-:W-:Y:S05]  /*48c0*/  BRA.U !UP1, `(.L_x_66) ;  /* 0x0000000109047547 */ /* 0x000fea000b800000 */
[----:B-1----:R-:W-:Y:S05]  /*48d0*/  BPT.TRAP 0x1 ;  /* 0x000000040000795c */ /* 0x002fea0000300000 */
.L_x_66:
[----:B-1----:R-:W-:Y:S04]  /*48e0*/  ULEA UR4, UR6, UR38, 0x3 ;  /* 0x0000002606047291 */ /* 0x002fe8000f8e18ff */
[----:B------:R-:W-:Y:S02]  /*48f0*/  UIADD3 UR5, UPT, UPT, UR4, 0x50038, URZ ;  /* 0x0005003804057890 */ /* 0x000fe4000fffe0ff */
[----:B------:R-:W-:Y:S04]  /*4900*/  UIADD3 UR4, UPT, UPT, UR6, 0x1, URZ ;  /* 0x0000000106047890 */ /* 0x000fe8000fffe0ff */
[----:B------:R-:W-:Y:S03]  /*4910*/  UISETP.NE.AND UP0, UPT, UR4, 0x3, UPT ;  /* 0x000000030400788c */ /* 0x000fe6000bf05270 */
[----:B------:R1:W-:Y:S01]  /*4920*/  UTCBAR [UR5], URZ ;  /* 0x000000ff050073e9 */ /* 0x0003e200080000ff */
[----:B------:R-:W-:Y:S06]  /*4930*/  USEL UR4, UR4, URZ, UP0 ;  /* 0x000000ff04047287 */ /* 0x000fec0008000000 */
[----:B------:R-:W-:Y:S01]  /*4940*/  MOV R0, UR4 ;  /* 0x0000000400007c02 */ /* 0x000fe20008000f00 */
[----:B------:R-:W-:Y:S06]  /*4950*/  BRA.U !UP1, `(.L_x_67) ;  /* 0x0000000109047547 */ /* 0x000fec000b800000 */
[----:B-1----:R-:W-:Y:S05]  /*4960*/  BPT.TRAP 0x1 ;  /* 0x000000040000795c */ /* 0x002fea0000300000 */
.L_x_67:
[----:B------:R-:W-:Y:S01]  /*4970*/  ULEA UR4, UR72, UR38, 0x3 ;  /* 0x0000002648047291 */ /* 0x000fe2000f8e18ff */
[----:B------:R-:W-:Y:S08]  /*4980*/  SHF.L.U32 R3, R5, 0x1f, RZ ;  /* 0x0000001f05037819 */ /* 0x000ff000000006ff */
[----:B------:R-:W2:Y:S02]  /*4990*/  SYNCS.PHASECHK.TRANS64.TRYWAIT P0, [UR4+0x50020], R3 ;  /* 0x05002003ff0075a7 */ /* 0x000ea40008001104 */
[----:B--2---:R-:W-:Y:S05]  /*49a0*/  @!P0 BRA `(.L_x_68) ;  /* 0x0000020c00a88947 */ /* 0x004fea0003800000 */
.L_x_425:
[----:B------:R-:W-:Y:S05]  /*49b0*/  BRA.U UP5, `(.L_x_69) ;  /* 0x0000000105047547 */ /* 0x000fea000b800000 */
[----:B-1----:R-:W-:Y:S05]  /*49c0*/  BPT.TRAP 0x1 ;  /* 0x000000040000795c */ /* 0x002fea0000300000 */
.L_x_69:
[----:B--2---:R-:W-:Y:S04]  /*49d0*/  SHF.L.U32 R3, R8, 0x1f, RZ ;  /* 0x0000001f08037819 */ /* 0x004fe800000006ff */
[----:B------:R-:W2:Y:S02]  /*49e0*/  SYNCS.PHASECHK.TRANS64.TRYWAIT P0, [UR38+0x500a0], R3 ;  /* 0x0500a003ff0075a7 */ /* 0x000ea40008001126 */
[----:B--2---:R-:W-:Y:S05]  /*49f0*/  @!P0 BRA `(.L_x_70) ;  /* 0x0000020c00ac8947 */ /* 0x004fea0003800000 */
.L_x_427:
[----:B------:R-:W-:Y:S05]  /*4a00*/  BRA.U UP4, `(.L_x_71) ;  /* 0x0000000104047547 */ /* 0x000fea000b800000 */
[----:B-1----:R-:W-:Y:S05]  /*4a10*/  BPT.TRAP 0x1 ;  /* 0x000000040000795c */ /* 0x002fea0000300000 */
.L_x_71:
[----:B------:R-:W-:Y:S01]  /*4a20*/  SHF.L.U32 R4, R6, 0x1f, RZ ;  /* 0x0000001f06047819 */ /* 0x000fe200000006ff */
[----:B------:R-:W-:Y:S02]  /*4a30*/  HFMA2 R12, -RZ, RZ, 0, 1.52587890625e-05 ;  /* 0x00000100ff0c7431 */ /* 0x000fe400000001ff */
[----:B--2---:R-:W-:Y:S01]  /*4a40*/  IMAD.MOV.U32 R2, RZ, RZ, 0x20 ;  /* 0x00000020ff027424 */ /* 0x004fe200078e00ff */
[----:B------:R-:W2:Y:S02]  /*4a50*/  SYNCS.PHASECHK.TRANS64.TRYWAIT P0, [UR38+0x50058], R4 ;  /* 0x05005804ff0075a7 */ /* 0x000ea40008001126 */
[----:B--2---:R-:W-:Y:S05]  /*4a60*/  @!P0 BRA `(.L_x_72) ;  /* 0x0000020c00a88947 */ /* 0x004fea0003800000 */
.L_x_429:
[----:B------:R-:W-:Y:S01]  /*4a70*/  USHF.L.U32 UR20, UR72, 0xc, URZ ;  /* 0x0000000c48147899 */ /* 0x000fe200080006ff */
[----:B--2---:R-:W-:Y:S01]  /*4a80*/  IMAD.MOV.U32 R3, RZ, RZ, 0x100 ;  /* 0x00000100ff037424 */ /* 0x004fe200078e00ff */
[----:B------:R-:W-:Y:S01]  /*4a90*/  ULOP3.LUT UR37, UR73, 0x4000000, URZ, 0xfc, !UPT ;  /* 0x0400000049257892 */ /* 0x000fe2000f8efcff */
[----:B------:R-:W-:Y:S01]  /*4aa0*/  R2UR UR35, R2 ;  /* 0x00000000022372ca */ /* 0x000fe200000e0000 */
[----:B------:R-:W-:Y:S01]  /*4ab0*/  IMAD.MOV.U32 R4, RZ, RZ, 0x28 ;  /* 0x00000028ff047424 */ /* 0x000fe200078e00ff */
[----:B------:R-:W-:Y:S01]  /*4ac0*/  R2UR UR36, R12 ;  /* 0x000000000c2472ca */ /* 0x000fe200000e0000 */
[----:B------:R-:W-:Y:S01]  /*4ad0*/  UIADD3 UR4, UPT, UPT, UR20, UR37, URZ ;  /* 0x0000002514047290 */ /* 0x000fe2000fffe0ff */
[----:B------:R-:W-:Y:S01]  /*4ae0*/  IMAD.MOV.U32 R2, RZ, RZ, 0x30 ;  /* 0x00000030ff027424 */ /* 0x000fe200078e00ff */
[C---:B------:R-:W-:Y:S01]  /*4af0*/  R2UR UR34, R3.reuse ;  /* 0x00000000032272ca */ /* 0x040fe200000e0000 */
[----:B------:R-:W-:Y:S01]  /*4b00*/  IMAD.MOV.U32 R12, RZ, RZ, 0x100 ;  /* 0x00000100ff0c7424 */ /* 0x000fe200078e00ff */
[----:B------:R-:W-:Y:S01]  /*4b10*/  UIADD3 UR18, UPT, UPT, UR4, 0x80, URZ ;  /* 0x0000008004127890 */ /* 0x000fe2000fffe0ff */
[----:B------:R-:W-:Y:S01]  /*4b20*/  R2UR UR30, R3 ;  /* 0x00000000031e72ca */ /* 0x000fe200000e0000 */
[----:B------:R-:W-:Y:S01]  /*4b30*/  UIADD3 UR16, UPT, UPT, UR4, 0x100, URZ ;  /* 0x0000010004107890 */ /* 0x000fe2000fffe0ff */
[----:B------:R-:W-:Y:S01]  /*4b40*/  IMAD.MOV.U32 R3, RZ, RZ, 0x48 ;  /* 0x00000048ff037424 */ /* 0x000fe200078e00ff */
[----:B------:R-:W-:Y:S01]  /*4b50*/  UIADD3 UR14, UPT, UPT, UR4, 0x180, URZ ;  /* 0x00000180040e7890 */ /* 0x000fe2000fffe0ff */
[----:B------:R-:W-:Y:S01]  /*4b60*/  R2UR UR33, R4 ;  /* 0x00000000042172ca */ /* 0x000fe200000e0000 */
[----:B------:R-:W-:Y:S01]  /*4b70*/  UIADD3 UR12, UPT, UPT, UR4, 0x200, URZ ;  /* 0x00000200040c7890 */ /* 0x000fe2000fffe0ff */
[----:B------:R-:W-:Y:S01]  /*4b80*/  R2UR UR31, R2 ;  /* 0x00000000021f72ca */ /* 0x000fe200000e0000 */
[----:B------:R-:W-:Y:S01]  /*4b90*/  UIADD3 UR10, UPT, UPT, UR4, 0x280, URZ ;  /* 0x00000280040a7890 */ /* 0x000fe2000fffe0ff */
[----:B------:R-:W-:Y:S01]  /*4ba0*/  IMAD.MOV.U32 R4, RZ, RZ, 0x38 ;  /* 0x00000038ff047424 */ /* 0x000fe200078e00ff */
[----:B------:R-:W-:Y:S01]  /*4bb0*/  UIADD3 UR8, UPT, UPT, UR4, 0x300, URZ ;  /* 0x0000030004087890 */ /* 0x000fe2000fffe0ff */
[----:B------:R-:W-:Y:S01]  /*4bc0*/  IMAD.MOV.U32 R2, RZ, RZ, 0x40 ;  /* 0x00000040ff027424 */ /* 0x000fe200078e00ff */
[----:B------:R-:W-:Y:S01]  /*4bd0*/  UIADD3 UR6, UPT, UPT, UR4, 0x380, URZ ;  /* 0x0000038004067890 */ /* 0x000fe2000fffe0ff */
[----:B------:R-:W-:Y:S01]  /*4be0*/  R2UR UR25, R3 ;  /* 0x00000000031972ca */ /* 0x000fe200000e0000 */
[----:B------:R-:W-:Y:S01]  /*4bf0*/  IMAD.MOV.U32 R3, RZ, RZ, 0x50 ;  /* 0x00000050ff037424 */ /* 0x000fe200078e00ff */
[----:B------:R-:W-:Y:S01]  /*4c00*/  R2UR UR29, R4 ;  /* 0x00000000041d72ca */ /* 0x000fe200000e0000 */
[----:B------:R-:W-:Y:S01]  /*4c10*/  IMAD.MOV.U32 R4, RZ, RZ, 0x100 ;  /* 0x00000100ff047424 */ /* 0x000fe200078e00ff */
[----:B------:R-:W-:Y:S01]  /*4c20*/  R2UR UR27, R2 ;  /* 0x00000000021b72ca */ /* 0x000fe200000e0000 */
[----:B------:R-:W-:Y:S01]  /*4c30*/  IMAD.MOV.U32 R2, RZ, RZ, 0x100 ;  /* 0x00000100ff027424 */ /* 0x000fe200078e00ff */
[----:B------:R-:W-:Y:S01]  /*4c40*/  R2UR UR23, R3 ;  /* 0x00000000031772ca */ /* 0x000fe200000e0000 */
[----:B------:R-:W-:Y:S01]  /*4c50*/  IMAD.MOV.U32 R3, RZ, RZ, 0x58 ;  /* 0x00000058ff037424 */ /* 0x000fe200078e00ff */
[----:B------:R-:W-:Y:S01]  /*4c60*/  R2UR UR32, R12 ;  /* 0x000000000c2072ca */ /* 0x000fe200000e0000 */
[----:B------:R-:W-:Y:S01]  /*4c70*/  UMOV UR54, 0x0 ;  /* 0x0000000000367882 */ /* 0x000fe20000000000 */
[----:B------:R-:W-:Y:S01]  /*4c80*/  R2UR UR28, R4 ;  /* 0x00000000041c72ca */ /* 0x000fe200000e0000 */
[----:B------:R-:W-:Y:S01]  /*4c90*/  UMOV UR55, 0x8410490 ;  /* 0x0841049000377882 */ /* 0x000fe20000000000 */
[C---:B------:R-:W-:Y:S01]  /*4ca0*/  R2UR UR26, R2.reuse ;  /* 0x00000000021a72ca */ /* 0x040fe200000e0000 */
[----:B-1----:R-:W-:Y:S01]  /*4cb0*/  UMOV UR5, 0x40004040 ;  /* 0x4000404000057882 */ /* 0x002fe20000000000 */
[C---:B------:R-:W-:Y:S01]  /*4cc0*/  R2UR UR24, R2.reuse ;  /* 0x00000000021872ca */ /* 0x040fe200000e0000 */
[----:B------:R1:W-:Y:S01]  /*4cd0*/  UTCHMMA tmem[UR35], gdesc[UR4], tmem[UR36], tmem[UR54], idesc[UR55], UPT ;  /* 0x00ff3604230079ea */ /* 0x0003e2000b800024 */
[----:B------:R-:W-:Y:S01]  /*4ce0*/  R2UR UR21, R3 ;  /* 0x00000000031572ca */ /* 0x000fe200000e0000 */
[----:B------:R-:W-:Y:S01]  /*4cf0*/  UMOV UR52, 0x0 ;  /* 0x0000000000347882 */ /* 0x000fe20000000000 */
[----:B------:R-:W-:Y:S01]  /*4d00*/  R2UR UR22, R2 ;  /* 0x00000000021672ca */ /* 0x000fe200000e0000 */
        /* <DEDUP_REMOVED lines=25> */
[----:B------:R-:W-:Y:S02]  /*4ea0*/  UMOV UR7, 0x40004040 ;  /* 0x4000404000077882 */ /* 0x000fe40000000000 */
[----:B------:R1:W-:Y:S01]  /*4eb0*/  UTCHMMA tmem[UR21], gdesc[UR6], tmem[UR22], tmem[UR40], idesc[UR41], UPT ;  /* 0x00ff2806150079ea */ /* 0x0003e2000b800016 */
[----:B------:R-:W-:Y:S05]  /*4ec0*/  BRA.U UP5, `(.L_x_73) ;  /* 0x0000000105047547 */ /* 0x000fea000b800000 */
[----:B-1----:R-:W-:Y:S05]  /*4ed0*/  BPT.TRAP 0x1 ;  /* 0x000000040000795c */ /* 0x002fea0000300000 */
.L_x_73:
[----:B-1----:R-:W-:Y:S01]  /*4ee0*/  UIADD3 UR4, UPT, UPT, UR38, 0x50090, URZ ;  /* 0x0005009026047890 */ /* 0x002fe2000fffe0ff */
[----:B------:R-:W-:Y:S01]  /*4ef0*/  R2UR UR6, R11 ;  /* 0x000000000b0672ca */ /* 0x000fe200000e0000 */
[----:B------:R-:W-:Y:S01]  /*4f00*/  UIADD3 UR5, UPT, UPT, UR72, 0x1, URZ ;  /* 0x0000000148057890 */ /* 0x000fe2000fffe0ff */
[----:B------:R-:W-:Y:S01]  /*4f10*/  LOP3.LUT R7, R7, 0x1, RZ, 0x3c, !PT ;  /* 0x0000000107077812 */ /* 0x000fe200078e3cff */
[----:B------:R-:W-:Y:S01]  /*4f20*/  UMOV UR71, 0x1 ;  /* 0x0000000100477882 */ /* 0x000fe20000000000 */
[----:B------:R-:W-:Y:S01]  /*4f30*/  UMOV UR70, UR72 ;  /* 0x0000004800467c82 */ /* 0x000fe20008000000 */
[----:B------:R-:W-:Y:S03]  /*4f40*/  UISETP.NE.AND UP2, UPT, UR5, 0x3, UPT ;  /* 0x000000030500788c */ /* 0x000fe6000bf45270 */
[----:B------:R1:W-:Y:S01]  /*4f50*/  UTCBAR [UR4], URZ ;  /* 0x000000ff040073e9 */ /* 0x0003e200080000ff */
[----:B------:R-:W-:Y:S04]  /*4f60*/  USEL UR39, UR5, URZ, UP2 ;  /* 0x000000ff05277287 */ /* 0x000fe80009000000 */
[----:B------:R-:W-:Y:S02]  /*4f70*/  UISETP.GT.AND UP0, UPT, UR6, 0x2, UPT ;  /* 0x000000020600788c */ /* 0x000fe4000bf04270 */
[----:B------:R-:W-:Y:S06]  /*4f80*/  UIADD3 UR6, UPT, UPT, UR6, -0x1, URZ ;  /* 0xffffffff06067890 */ /* 0x000fec000fffe0ff */
[----:B------:R-:W-:Y:S01]  /*4f90*/  IMAD.U32 R11, RZ, RZ, UR6 ;  /* 0x00000006ff0b7e24 */ /* 0x000fe2000f8e00ff */
[----:B------:R-:W-:Y:S06]  /*4fa0*/  USEL UR6, URZ, 0x1, UP2 ;  /* 0x00000001ff067887 */ /* 0x000fec0009000000 */
[----:B------:R-:W-:Y:S01]  /*4fb0*/  LOP3.LUT R12, R5, UR6, RZ, 0x3c, !PT ;  /* 0x00000006050c7c12 */ /* 0x000fe2000f8e3cff */
[----:B------:R-:W-:Y:S05]  /*4fc0*/  BRA.U UP0, `(.L_x_74) ;  /* 0xffffffe100887547 */ /* 0x000fea000b83ffff */
.L_x_55:
[----:B------:R-:W-:Y:S04]  /*4fd0*/  BSSY.RECONVERGENT B0, `(.L_x_75) ;  /* 0x0000003000007945 */ /* 0x000fe80003800200 */
[----:B------:R-:W-:Y:S05]  /*4fe0*/  @!P4 BRA `(.L_x_76) ;  /* 0x000000000004c947 */ /* 0x000fea0003800000 */
[----:B-1----:R-:W-:Y:S05]  /*4ff0*/  BPT.TRAP 0x1 ;  /* 0x000000040000795c */ /* 0x002fea0000300000 */
.L_x_76:
[----:B-1----:R-:W-:Y:S05]  /*5000*/  BSYNC.RECONVERGENT B0 ;  /* 0x0000000000007941 */ /* 0x002fea0003800200 */
.L_x_75:
[----:B------:R-:W1:Y:S01]  /*5010*/  S2UR UR4, SR_CgaCtaId ;  /* 0x00000000000479c3 */ /* 0x000e620000008800 */
[----:B------:R-:W-:Y:S01]  /*5020*/  UMOV UR5, 0x400 ;  /* 0x0000040000057882 */ /* 0x000fe20000000000 */
[----:B------:R-:W-:Y:S01]  /*5030*/  BSSY.RECONVERGENT B0, `(.L_x_77) ;  /* 0x0000006000007945 */ /* 0x000fe20003800200 */
[----:B-1----:R-:W-:-:S04]  /*5040*/  ULEA UR4, UR4, UR5, 0x18 ;  /* 0x0000000504047291 */ /* 0x002fc8000f8ec0ff */
[----:B------:R-:W-:-:S09]  /*5050*/  UIADD3 UR4, UPT, UPT, UR4, 0x50010, URZ ;  /* 0x0005001004047890 */ /* 0x000fd2000fffe0ff */
[----:B------:R1:W-:Y:S01]  /*5060*/  UTCBAR [UR4], URZ ;  /* 0x000000ff040073e9 */ /* 0x0003e200080000ff */
[----:B------:R-:W-:Y:S05]  /*5070*/  @!P4 BRA `(.L_x_78) ;  /* 0x000000000004c947 */ /* 0x000fea0003800000 */
[----:B-1----:R-:W-:Y:S05]  /*5080*/  BPT.TRAP 0x1 ;  /* 0x000000040000795c */ /* 0x002fea0000300000 */
.L_x_78:
[----:B-1----:R-:W-:Y:S05]  /*5090*/  BSYNC.RECONVERGENT B0 ;  /* 0x0000000000007941 */ /* 0x002fea0003800200 */
.L_x_77:
[----:B------:R-:W1:Y:S01]  /*50a0*/  S2UR UR4, SR_CgaCtaId ;  /* 0x00000000000479c3 */ /* 0x000e620000008800 */
[----:B------:R-:W-:Y:S02]  /*50b0*/  UMOV UR5, 0x400 ;  /* 0x0000040000057882 */ /* 0x000fe40000000000 */
[----:B-1----:R-:W-:-:S04]  /*50c0*/  ULEA UR4, UR4, UR5, 0x18 ;  /* 0x0000000504047291 */ /* 0x002fc8000f8ec0ff */
[----:B------:R-:W-:-:S09]  /*50d0*/  UIADD3 UR4, UPT, UPT, UR4, 0x50018, URZ ;  /* 0x0005001804047890 */ /* 0x000fd2000fffe0ff */
[----:B------:R1:W-:Y:S01]  /*50e0*/  UTCBAR [UR4], URZ ;  /* 0x000000ff040073e9 */ /* 0x0003e200080000ff */
[----:B------:R-:W-:Y:S05]  /*50f0*/  BRA.U UP5, `(.L_x_79) ;  /* 0x0000000105047547 */ /* 0x000fea000b800000 */
[----:B-1----:R-:W-:Y:S05]  /*5100*/  BPT.TRAP 0x1 ;  /* 0x000000040000795c */ /* 0x002fea0000300000 */
.L_x_79:
[----:B------:R-:W2:Y:S01]  /*5110*/  S2UR UR21, SR_CgaCtaId ;  /* 0x00000000001579c3 */ /* 0x000ea20000008800 */
[----:B-1----:R-:W-:Y:S01]  /*5120*/  UMOV UR4, 0x400 ;  /* 0x0000040000047882 */ /* 0x002fe20000000000 */
[----:B------:R-:W-:Y:S01]  /*5130*/  SHF.L.U32 R3, R8, 0x1f, RZ ;  /* 0x0000001f08037819 */ /* 0x000fe200000006ff */
[----:B--2---:R-:W-:-:S09]  /*5140*/  ULEA UR21, UR21, UR4, 0x18 ;  /* 0x0000000415157291 */ /* 0x004fd2000f8ec0ff */
[----:B------:R-:W1:Y:S02]  /*5150*/  SYNCS.PHASECHK.TRANS64.TRYWAIT P0, [UR21+0x500a8], R3 ;  /* 0x0500a803ff0075a7 */ /* 0x000e640008001115 */
[----:B-1----:R-:W-:Y:S05]  /*5160*/  @!P0 BRA `(.L_x_80) ;  /* 0x0000020800008947 */ /* 0x002fea0003800000 */
.L_x_431:
[----:B------:R-:W-:Y:S05]  /*5170*/  BRA.U UP3, `(.L_x_81) ;  /* 0x0000000103047547 */ /* 0x000fea000b800000 */
[----:B------:R-:W-:Y:S05]  /*5180*/  BPT.TRAP 0x1 ;  /* 0x000000040000795c */ /* 0x000fea0000300000 */
.L_x_81:
[----:B------:R-:W-:Y:S01]  /*5190*/  SHF.L.U32 R7, R7, 0x1f, RZ ;  /* 0x0000001f07077819 */ /* 0x000fe200000006ff */
[----:B------:R-:W-:Y:S02]  /*51a0*/  HFMA2 R4, -RZ, RZ, 0, 2.288818359375e-05 ;  /* 0x00000180ff047431 */ /* 0x000fe400000001ff */
[----:B------:R-:W-:Y:S01]  /*51b0*/  IMAD.MOV.U32 R5, RZ, RZ, 0xa0 ;  /* 0x000000a0ff057424 */ /* 0x000fe200078e00ff */
[----:B------:R-:W2:Y:S02]  /*51c0*/  SYNCS.PHASECHK.TRANS64.TRYWAIT P0, [UR21+0x50068], R7 ;  /* 0x05006807ff0075a7 */ /* 0x000ea40008001115 */
[----:B--2---:R-:W-:Y:S05]  /*51d0*/  @!P0 BRA `(.L_x_82) ;  /* 0x0000020400fc8947 */ /* 0x004fea0003800000 */
.L_x_433:
[----:B-1----:R-:W-:Y:S01]  /*51e0*/  IMAD.MOV.U32 R3, RZ, RZ, 0xa8 ;  /* 0x000000a8ff037424 */ /* 0x002fe200078e00ff */
        /* <DEDUP_REMOVED lines=12> */
[----:B------:R-:W-:Y:S01]  /*52b0*/  UIADD3 UR4, UPT, UPT, UR20, UR37, URZ ;  /* 0x0000002514047290 */ /* 0x000fe2000fffe0ff */
[----:B------:R-:W-:Y:S01]  /*52c0*/  R2UR UR32, R4 ;  /* 0x00000000042072ca */ /* 0x000fe200000e0000 */
[----:B------:R-:W-:Y:S01]  /*52d0*/  UISETP.NE.U32.AND UP0, UPT, UR71, URZ, UPT ;  /* 0x000000ff4700728c */ /* 0x000fe2000bf05070 */
[----:B------:R-:W-:Y:S01]  /*52e0*/  R2UR UR30, R2 ;  /* 0x00000000021e72ca */ /* 0x000fe200000e0000 */
        /* <DEDUP_REMOVED lines=8> */
[----:B------:R-:W-:Y:S01]  /*5370*/  IMAD.MOV.U32 R3, RZ, RZ, 0xd8 ;  /* 0x000000d8ff037424 */ /* 0x000fe200078e00ff */
[C---:B------:R-:W-:Y:S01]  /*5380*/  R2UR UR26, R2.reuse ;  /* 0x00000000021a72ca */ /* 0x040fe200000e0000 */
[----:B------:R-:W-:Y:S01]  /*5390*/  UIADD3 UR12, UPT, UPT, UR4, 0x200, URZ ;  /* 0x00000200040c7890 */ /* 0x000fe2000fffe0ff */
[C---:B------:R-:W-:Y:S01]  /*53a0*/  R2UR UR24, R2.reuse ;  /* 0x00000000021872ca */ /* 0x040fe200000e0000 */
        /* <DEDUP_REMOVED lines=8> */
[----:B------:R1:W-:Y:S01]  /*5430*/  UTCHMMA tmem[UR35], gdesc[UR4], tmem[UR36], tmem[UR52], idesc[UR53], UP0 ;  /* 0x00ff3404230079ea */ /* 0x0003e20008000024 */
        /* <DEDUP_REMOVED lines=29> */
[----:B-1----:R-:W-:Y:S05]  /*5610*/  BPT.TRAP 0x1 ;  /* 0x000000040000795c */ /* 0x002fea0000300000 */
.L_x_83:
[----:B-1----:R-:W-:-:S09]  /*5620*/  UIADD3 UR4, UPT, UPT, UR21, 0x50098, URZ ;  /* 0x0005009815047890 */ /* 0x002fd2000fffe0ff */
[----:B------:R1:W-:Y:S01]  /*5630*/  UTCBAR [UR4], URZ ;  /* 0x000000ff040073e9 */ /* 0x0003e200080000ff */
[----:B------:R-:W-:Y:S05]  /*5640*/  BRA.U !UP1, `(.L_x_84) ;  /* 0x0000000109047547 */ /* 0x000fea000b800000 */
[----:B-1----:R-:W-:Y:S05]  /*5650*/  BPT.TRAP 0x1 ;  /* 0x000000040000795c */ /* 0x002fea0000300000 */
.L_x_84:
[----:B-1----:R-:W-:-:S13]  /*5660*/  R2UR UR4, R0 ;  /* 0x00000000000472ca */ /* 0x002fda00000e0000 */
[----:B------:R-:W-:-:S04]  /*5670*/  ULEA UR4, UR4, UR21, 0x3 ;  /* 0x0000001504047291 */ /* 0x000fc8000f8e18ff */
[----:B------:R-:W-:-:S09]  /*5680*/  UIADD3 UR4, UPT, UPT, UR4, 0x50038, URZ ;  /* 0x0005003804047890 */ /* 0x000fd2000fffe0ff */
[----:B------:R1:W-:Y:S01]  /*5690*/  UTCBAR [UR4], URZ ;  /* 0x000000ff040073e9 */ /* 0x0003e200080000ff */
[----:B------:R-:W-:Y:S05]  /*56a0*/  BRA.U UP4, `(.L_x_85) ;  /* 0x0000000104047547 */ /* 0x000fea000b800000 */
[----:B-1----:R-:W-:Y:S05]  /*56b0*/  BPT.TRAP 0x1 ;  /* 0x000000040000795c */ /* 0x002fea0000300000 */
.L_x_85:
[----:B-1----:R-:W-:-:S09]  /*56c0*/  UIADD3 UR4, UPT, UPT, UR21, 0x50050, URZ ;  /* 0x0005005015047890 */ /* 0x002fd2000fffe0ff */
[----:B------:R1:W-:Y:S01]  /*56d0*/  UTCBAR [UR4], URZ ;  /* 0x000000ff040073e9 */ /* 0x0003e200080000ff */
[----:B------:R-:W-:Y:S05]  /*56e0*/  BRA.U UP3, `(.L_x_86) ;  /* 0x0000000103047547 */ /* 0x000fea000b800000 */
[----:B-1----:R-:W-:Y:S05]  /*56f0*/  BPT.TRAP 0x1 ;  /* 0x000000040000795c */ /* 0x002fea0000300000 */
.L_x_86:
[----:B------:R-:W-:-:S13]  /*5700*/  ELECT P0, URZ, PT ;  /* 0x0000000000ff782f */ /* 0x000fda0003800000 */
[----:B-1----:R-:W-:Y:S05]  /*5710*/  @!P0 EXIT ;  /* 0x000000000000894d */ /* 0x002fea0003800000 */
[----:B------:R-:W-:-:S09]  /*5720*/  UIADD3 UR4, UPT, UPT, UR21, 0x50060, URZ ;  /* 0x0005006015047890 */ /* 0x000fd2000fffe0ff */
[----:B------:R1:W-:Y:S01]  /*5730*/  UTCBAR [UR4], URZ ;  /* 0x000000ff040073e9 */ /* 0x0003e200080000ff */
[----:B------:R-:W-:Y:S01]  /*5740*/  NOP ;  /* 0x0000000000007918 */ /* 0x000fe20000000000 */
[----:B-1----:R-:W-:Y:S05]  /*5750*/  EXIT ;  /* 0x000000000000794d */ /* 0x002fea0003800000 */
.L_x_28:
[----:B------:R-:W-:-:S08]  /*5760*/  NOP ;  /* 0x0000000000007918 */ /* 0x000fd00000000000 */
[----:B------:R-:W1:-:S00]  /*5770*/  USETMAXREG.DEALLOC.CTAPOOL 0x60 ;  /* 0x00000060000079c8 */ /* 0x000e4000080e0500 */
[----:B-1----:R-:W1:Y:S01]  /*5780*/  S2R R0, SR_CTAID.X ;  /* 0x0000000000007919 */ /* 0x002e620000002500 */
[----:B------:R-:W2:Y:S01]  /*5790*/  LDCU UR4, c[0x0][0x380] ;  /* 0x00007000ff0477ac */ /* 0x000ea20008000800 */
[----:B-1----:R-:W-:-:S04]  /*57a0*/  SHF.L.U32 R18, R0, 0x8, RZ ;  /* 0x0000000800127819 */ /* 0x002fc800000006ff */
[----:B--2---:R-:W-:-:S13]  /*57b0*/  ISETP.GE.U32.AND P0, PT, R18, UR4, PT ;  /* 0x0000000412007c0c */ /* 0x004fda000bf06070 */
[----:B------:R-:W-:Y:S05]  /*57c0*/  @P0 EXIT ;  /* 0x000000000000094d */ /* 0x000fea0003800000 */
[----:B------:R-:W1:Y:S01]  /*57d0*/  LDCU UR4, c[0x0][0x384] ;  /* 0x00007080ff0477ac */ /* 0x000e620008000800 */
[----:B------:R-:W2:Y:S01]  /*57e0*/  LDCU.64 UR46, c[0x0][0x358] ;  /* 0x00006b00ff2e77ac */ /* 0x000ea20008000a00 */
[----:B-1----:R-:W-:-:S09]  /*57f0*/  UISETP.NE.AND UP0, UPT, UR4, URZ, UPT ;  /* 0x000000ff0400728c */ /* 0x002fd2000bf05270 */
[----:B--2---:R-:W-:Y:S05]  /*5800*/  BRA.U UP0, `(.L_x_87) ;  /* 0x0000007d00b07547 */ /* 0x004fea000b800000 */
[----:B------:R-:W-:-:S09]  /*5810*/  UISETP.NE.AND UP0, UPT, UR41, URZ, UPT ;  /* 0x000000ff2900728c */ /* 0x000fd2000bf05270 */
[----:B------:R-:W-:Y:S05]  /*5820*/  BRA.U UP0, `(.L_x_88) ;  /* 0x0000000100047547 */ /* 0x000fea000b800000 */
[----:B------:R-:W-:Y:S05]  /*5830*/  BPT.TRAP 0x1 ;  /* 0x000000040000795c */ /* 0x000fea0000300000 */
.L_x_88:
[----:B------:R-:W1:Y:S01]  /*5840*/  S2R R17, SR_CgaCtaId ;  /* 0x0000000000117919 */ /* 0x000e620000008800 */
[----:B------:R-:W-:Y:S01]  /*5850*/  IMAD.MOV.U32 R2, RZ, RZ, 0x1 ;  /* 0x00000001ff027424 */ /* 0x000fe200078e00ff */
[----:B------:R-:W-:Y:S02]  /*5860*/  MOV R4, 0x400 ;  /* 0x0000040000047802 */ /* 0x000fe40000000f00 */
[----:B------:R-:W-:Y:S02]  /*5870*/  LOP3.LUT P1, R19, R16, 0x7f, RZ, 0xc0, !PT ;  /* 0x0000007f10137812 */ /* 0x000fe4000782c0ff */
[----:B------:R-:W-:Y:S02]  /*5880*/  SHF.L.U32 R2, R2, 0x1f, RZ ;  /* 0x0000001f02027819 */ /* 0x000fe400000006ff */
[----:B-1----:R-:W-:-:S04]  /*5890*/  LEA R17, R17, R4, 0x18 ;  /* 0x0000000411117211 */ /* 0x002fc800078ec0ff */
[----:B------:R-:W1:Y:S02]  /*58a0*/  SYNCS.PHASECHK.TRANS64.TRYWAIT P0, [R17+URZ+0x500c0], R2 ;  /* 0x0500c002110075a7 */ /* 0x000e6400080011ff */
[----:B-1----:R-:W-:Y:S05]  /*58b0*/  @!P0 BRA `(.L_x_89) ;  /* 0x00000200005c8947 */ /* 0x002fea0003800000 */
.L_x_434:
[----:B------:R-:W-:Y:S04]  /*58c0*/  BSSY.RECONVERGENT B6, `(.L_x_90) ;  /* 0x000023d000067945 */ /* 0x000fe80003800200 */
[----:B------:R-:W-:Y:S05]  /*58d0*/  @P1 BRA `(.L_x_91) ;  /* 0x0000002000ec1947 */ /* 0x000fea0003800000 */
[----:B------:R-:W2:Y:S01]  /*58e0*/  S2UR UR4, SR_CTAID.Z ;  /* 0x00000000000479c3 */ /* 0x000ea20000002700 */
[----:B------:R-:W3:Y:S01]  /*58f0*/  S2R R3, SR_CTAID.Y ;  /* 0x0000000000037919 */ /* 0x000ee20000002600 */
[----:B------:R-:W2:Y:S01]  /*5900*/  LDCU UR5, c[0x0][0x370] ;  /* 0x00006e00ff0577ac */ /* 0x000ea20008000800 */
[----:B------:R-:W4:Y:S01]  /*5910*/  LDCU UR6, c[0x0][0x374] ;  /* 0x00006e80ff0677ac */ /* 0x000f220008000800 */
[----:B--2---:R-:W-:-:S04]  /*5920*/  UIMAD UR4, UR5, UR4, URZ ;  /* 0x00000004050472a4 */ /* 0x004fc8000f8e02ff */
[----:B------:R-:W-:-:S04]  /*5930*/  UIADD3 UR4, UPT, UPT, URZ, -UR4, URZ ;  /* 0x80000004ff047290 */ /* 0x000fc8000fffe0ff */
[----:B----4-:R-:W-:Y:S01]  /*5940*/  UIMAD UR4, UR4, UR6, URZ ;  /* 0x00000006040472a4 */ /* 0x010fe2000f8e02ff */
[----:B---3--:R-:W-:-:S05]  /*5950*/  IMAD R3, R3, UR5, R0 ;  /* 0x0000000503037c24 */ /* 0x008fca000f8e0200 */
[----:B------:R-:W-:-:S13]  /*5960*/  ISETP.NE.AND P0, PT, R3, UR4, PT ;  /* 0x0000000403007c0c */ /* 0x000fda000bf05270 */
[----:B------:R-:W-:Y:S05]  /*5970*/  @P0 BRA `(.L_x_91) ;  /* 0x0000002000c40947 */ /* 0x000fea0003800000 */
[----:B------:R-:W2:Y:S01]  /*5980*/  LDC.64 R8, c[0x4][0xa0] ;  /* 0x01002800ff087b82 */ /* 0x000ea20000000a00 */
[----:B------:R-:W-:Y:S01]  /*5990*/  MOV R26, 0x0 ;  /* 0x00000000001a7802 */ /* 0x000fe20000000f00 */
[----:B------:R-:W3:Y:S01]  /*59a0*/  LDCU.64 UR4, c[0x4][0xd0] ;  /* 0x01001a00ff0477ac */ /* 0x000ee20008000a00 */
[----:B------:R-:W-:Y:S01]  /*59b0*/  IADD3 R25, P0, PT, R23, 0x8, RZ ;  /* 0x0000000817197810 */ /* 0x000fe20007f1e0ff */
[----:B------:R-:W-:Y:S01]  /*59c0*/  IMAD.MOV.U32 R6, RZ, RZ, R23 ;  /* 0x000000ffff067224 */ /* 0x000fe200078e0017 */
[----:B------:R-:W-:-:S03]  /*59d0*/  MOV R7, R22 ;  /* 0x0000001600077202 */ /* 0x000fc60000000f00 */
[----:B-1----:R1:W4:Y:S01]  /*59e0*/  LDC.64 R2, c[0x4][R26] ;  /* 0x010000001a027b82 */ /* 0x0023220000000a00 */
[----:B------:R-:W-:Y:S02]  /*59f0*/  IMAD.X R24, RZ, RZ, R22, P0 ;  /* 0x000000ffff187224 */ /* 0x000fe400000e0616 */
[----:B---3--:R-:W-:Y:S01]  /*5a00*/  IMAD.U32 R4, RZ, RZ, UR4 ;  /* 0x00000004ff047e24 */ /* 0x008fe2000f8e00ff */
[----:B------:R-:W-:Y:S01]  /*5a10*/  MOV R5, UR5 ;  /* 0x0000000500057c02 */ /* 0x000fe20008000f00 */
[----:B--2---:R1:W-:Y:S04]  /*5a20*/  STL.64 [R1], R8 ;  /* 0x0000000801007387 */ /* 0x0043e80000100a00 */
[----:B------:R-:W-:-:S07]  /*5a30*/  LEPC R20, `(.L_x_92) ;  /* 0x000000001014794e */ /* 0x000fce0000000000 */
[----:B-1--4-:R-:W-:Y:S05]  /*5a40*/  CALL.ABS.NOINC R2 ;  /* 0x0000000002007343 */ /* 0x012fea0003c00000 */
.L_x_92:
[----:B------:R-:W-:Y:S01]  /*5a50*/  IMAD.MOV.U32 R2, RZ, RZ, 0x3 ;  /* 0x00000003ff027424 */ /* 0x000fe200078e00ff */
[----:B------:R1:W2:Y:S01]  /*5a60*/  LDC.64 R8, c[0x4][R26] ;  /* 0x010000001a087b82 */ /* 0x0002a20000000a00 */
[----:B------:R-:W-:Y:S01]  /*5a70*/  IMAD.MOV.U32 R3, RZ, RZ, 0x4 ;  /* 0x00000004ff037424 */ /* 0x000fe200078e00ff */
[----:B------:R-:W3:Y:S01]  /*5a80*/  LDCU.64 UR4, c[0x4][0xe8] ;  /* 0x01001d00ff0477ac */ /* 0x000ee20008000a00 */
[----:B------:R-:W-:Y:S01]  /*5a90*/  MOV R6, R25 ;  /* 0x0000001900067202 */ /* 0x000fe20000000f00 */
[----:B------:R1:W-:Y:S01]  /*5aa0*/  STL [R1+0x10], R2 ;  /* 0x0000100201007387 */ /* 0x0003e20000100800 */
[----:B------:R-:W-:-:S03]  /*5ab0*/  MOV R7, R24 ;  /* 0x0000001800077202 */ /* 0x000fc60000000f00 */
[----:B------:R1:W-:Y:S01]  /*5ac0*/  STL.64 [R1+0x8], R2 ;  /* 0x0000080201007387 */ /* 0x0003e20000100a00 */
[----:B---3--:R-:W-:Y:S01]  /*5ad0*/  MOV R4, UR4 ;  /* 0x0000000400047c02 */ /* 0x008fe20008000f00 */
[----:B------:R-:W-:Y:S02]  /*5ae0*/  IMAD.U32 R5, RZ, RZ, UR5 ;  /* 0x00000005ff057e24 */ /* 0x000fe4000f8e00ff */
[----:B------:R-:W-:-:S07]  /*5af0*/  LEPC R20, `(.L_x_93) ;  /* 0x000000001014794e */ /* 0x000fce0000000000 */
[----:B-12---:R-:W-:Y:S05]  /*5b00*/  CALL.ABS.NOINC R8 ;  /* 0x0000000008007343 */ /* 0x006fea0003c00000 */
.L_x_93:
[----:B------:R1:W2:Y:S01]  /*5b10*/  LDC.64 R2, c[0x4][R26] ;  /* 0x010000001a027b82 */ /* 0x0002a20000000a00 */
[----:B------:R-:W3:Y:S01]  /*5b20*/  LDCU.64 UR4, c[0x4][0xe0] ;  /* 0x01001c00ff0477ac */ /* 0x000ee20008000a00 */
[----:B------:R-:W-:Y:S01]  /*5b30*/  CS2R R6, SRZ ;  /* 0x0000000000067805 */ /* 0x000fe2000001ff00 */
[----:B---3--:R-:W-:Y:S01]  /*5b40*/  IMAD.U32 R4, RZ, RZ, UR4 ;  /* 0x00000004ff047e24 */ /* 0x008fe2000f8e00ff */
[----:B------:R-:W-:-:S04]  /*5b50*/  MOV R5, UR5 ;  /* 0x0000000500057c02 */ /* 0x000fc80008000f00 */
[----:B------:R-:W-:-:S07]  /*5b60*/  LEPC R20, `(.L_x_94) ;  /* 0x000000001014794e */ /* 0x000fce0000000000 */
[----:B-12---:R-:W-:Y:S05]  /*5b70*/  CALL.ABS.NOINC R2 ;  /* 0x0000000002007343 */ /* 0x006fea0003c00000 */
.L_x_94:
[----:B------:R1:W2:Y:S01]  /*5b80*/  LDC.64 R2, c[0x4][R26] ;  /* 0x010000001a027b82 */ /* 0x0002a20000000a00 */
[----:B------:R-:W3:Y:S01]  /*5b90*/  LDCU.64 UR4, c[0x4][0xf0] ;  /* 0x01001e00ff0477ac */ /* 0x000ee20008000a00 */
[----:B------:R-:W-:Y:S01]  /*5ba0*/  CS2R R6, SRZ ;  /* 0x0000000000067805 */ /* 0x000fe2000001ff00 */
[----:B---3--:R-:W-:Y:S01]  /*5bb0*/  IMAD.U32 R4, RZ, RZ, UR4 ;  /* 0x00000004ff047e24 */ /* 0x008fe2000f8e00ff */
[----:B------:R-:W-:-:S04]  /*5bc0*/  MOV R5, UR5 ;  /* 0x0000000500057c02 */ /* 0x000fc80008000f00 */
[----:B------:R-:W-:-:S07]  /*5bd0*/  LEPC R20, `(.L_x_95) ;  /* 0x000000001014794e */ /* 0x000fce0000000000 */
[----:B-12---:R-:W-:Y:S05]  /*5be0*/  CALL.ABS.NOINC R2 ;  /* 0x0000000002007343 */ /* 0x006fea0003c00000 */
.L_x_95:
[----:B------:R1:W2:Y:S01]  /*5bf0*/  LDC.64 R2, c[0x4][R26] ;  /* 0x010000001a027b82 */ /* 0x0002a20000000a00 */
[----:B------:R-:W3:Y:S01]  /*5c00*/  LDCU.64 UR4, c[0x4][0xf8] ;  /* 0x01001f00ff0477ac */ /* 0x000ee20008000a00 */
[----:B------:R-:W-:Y:S01]  /*5c10*/  CS2R R6, SRZ ;  /* 0x0000000000067805 */ /* 0x000fe2000001ff00 */
[----:B---3--:R-:W-:Y:S01]  /*5c20*/  IMAD.U32 R4, RZ, RZ, UR4 ;  /* 0x00000004ff047e24 */ /* 0x008fe2000f8e00ff */
[----:B------:R-:W-:-:S04]  /*5c30*/  MOV R5, UR5 ;  /* 0x0000000500057c02 */ /* 0x000fc80008000f00 */
[----:B------:R-:W-:-:S07]  /*5c40*/  LEPC R20, `(.L_x_96) ;  /* 0x000000001014794e */ /* 0x000fce0000000000 */
[----:B-12---:R-:W-:Y:S05]  /*5c50*/  CALL.ABS.NOINC R2 ;  /* 0x0000000002007343 */ /* 0x006fea0003c00000 */
.L_x_96:
[----:B------:R-:W-:Y:S01]  /*5c60*/  HFMA2 R0, -RZ, RZ, 0, 9.5367431640625e-07 ;  /* 0x00000010ff007431 */ /* 0x000fe200000001ff */
[----:B------:R1:W2:Y:S01]  /*5c70*/  LDC.64 R2, c[0x4][R26] ;  /* 0x010000001a027b82 */ /* 0x0002a20000000a00 */
[----:B------:R-:W3:Y:S01]  /*5c80*/  LDCU.64 UR4, c[0x4][0xc8] ;  /* 0x01001900ff0477ac */ /* 0x000ee20008000a00 */
[----:B------:R-:W-:Y:S01]  /*5c90*/  MOV R6, R23 ;  /* 0x0000001700067202 */ /* 0x000fe20000000f00 */
[----:B------:R-:W-:Y:S01]  /*5ca0*/  IMAD.MOV.U32 R7, RZ, RZ, R22 ;  /* 0x000000ffff077224 */ /* 0x000fe200078e0016 */
[----:B------:R1:W-:Y:S01]  /*5cb0*/  STL [R1], R0 ;  /* 0x0000000001007387 */ /* 0x0003e20000100800 */
[----:B---3--:R-:W-:Y:S01]  /*5cc0*/  MOV R4, UR4 ;  /* 0x0000000400047c02 */ /* 0x008fe20008000f00 */
[----:B------:R-:W-:-:S04]  /*5cd0*/  IMAD.U32 R5, RZ, RZ, UR5 ;  /* 0x00000005ff057e24 */ /* 0x000fc8000f8e00ff */
[----:B------:R-:W-:-:S07]  /*5ce0*/  LEPC R20, `(.L_x_97) ;  /* 0x000000001014794e */ /* 0x000fce0000000000 */
[----:B-12---:R-:W-:Y:S05]  /*5cf0*/  CALL.ABS.NOINC R2 ;  /* 0x0000000002007343 */ /* 0x006fea0003c00000 */
.L_x_97:
[----:B------:R-:W1:Y:S01]  /*5d00*/  S2R R0, SR_SWINHI ;  /* 0x0000000000007919 */ /* 0x000e620000002f00 */
[----:B------:R2:W3:Y:S01]  /*5d10*/  LDC.64 R2, c[0x4][R26] ;  /* 0x010000001a027b82 */ /* 0x0004e20000000a00 */
[----:B------:R-:W4:Y:S01]  /*5d20*/  LDCU.64 UR4, c[0x4][0x100] ;  /* 0x01002000ff0477ac */ /* 0x000f220008000a00 */
[----:B------:R-:W-:Y:S02]  /*5d30*/  MOV R6, R23 ;  /* 0x0000001700067202 */ /* 0x000fe40000000f00 */
[----:B------:R-:W-:Y:S01]  /*5d40*/  MOV R7, R22 ;  /* 0x0000001600077202 */ /* 0x000fe20000000f00 */
[----:B----4-:R-:W-:Y:S02]  /*5d50*/  IMAD.U32 R4, RZ, RZ, UR4 ;  /* 0x00000004ff047e24 */ /* 0x010fe4000f8e00ff */
[----:B------:R-:W-:Y:S01]  /*5d60*/  IMAD.U32 R5, RZ, RZ, UR5 ;  /* 0x00000005ff057e24 */ /* 0x000fe2000f8e00ff */
[----:B------:R-:W-:Y:S02]  /*5d70*/  MOV R8, R17 ;  /* 0x0000001100087202 */ /* 0x000fe40000000f00 */
[----:B-1----:R-:W-:-:S05]  /*5d80*/  MOV R9, R0 ;  /* 0x0000000000097202 */ /* 0x002fca0000000f00 */
[----:B------:R2:W-:Y:S02]  /*5d90*/  STL.64 [R1], R8 ;  /* 0x0000000801007387 */ /* 0x0005e40000100a00 */
[----:B------:R-:W-:-:S07]  /*5da0*/  LEPC R20, `(.L_x_98) ;  /* 0x000000001014794e */ /* 0x000fce0000000000 */
[----:B--23--:R-:W-:Y:S05]  /*5db0*/  CALL.ABS.NOINC R2 ;  /* 0x0000000002007343 */ /* 0x00cfea0003c00000 */
.L_x_98:
[----:B------:R-:W1:Y:S01]  /*5dc0*/  LDC.64 R8, c[0x4][0xd8] ;  /* 0x01003600ff087b82 */ /* 0x000e620000000a00 */
[----:B------:R-:W2:Y:S01]  /*5dd0*/  LDCU.64 UR4, c[0x4][0xd0] ;  /* 0x01001a00ff0477ac */ /* 0x000ea20008000a00 */
[----:B------:R-:W-:Y:S02]  /*5de0*/  MOV R6, R23 ;  /* 0x0000001700067202 */ /* 0x000fe40000000f00 */
[----:B------:R-:W-:-:S04]  /*5df0*/  MOV R7, R22 ;  /* 0x0000001600077202 */ /* 0x000fc80000000f00 */
[----:B------:R3:W4:Y:S01]  /*5e00*/  LDC.64 R2, c[0x4][R26] ;  /* 0x010000001a027b82 */ /* 0x0007220000000a00 */
[----:B--2---:R-:W-:Y:S02]  /*5e10*/  IMAD.U32 R4, RZ, RZ, UR4 ;  /* 0x00000004ff047e24 */ /* 0x004fe4000f8e00ff */
[----:B------:R-:W-:Y:S01]  /*5e20*/  IMAD.U32 R5, RZ, RZ, UR5 ;  /* 0x00000005ff057e24 */ /* 0x000fe2000f8e00ff */
[----:B-1----:R3:W-:Y:S04]  /*5e30*/  STL.64 [R1], R8 ;  /* 0x0000000801007387 */ /* 0x0027e80000100a00 */
[----:B------:R-:W-:-:S07]  /*5e40*/  LEPC R20, `(.L_x_99) ;  /* 0x000000001014794e */ /* 0x000fce0000000000 */
[----:B---34-:R-:W-:Y:S05]  /*5e50*/  CALL.ABS.NOINC R2 ;  /* 0x0000000002007343 */ /* 0x018fea0003c00000 */
.L_x_99:
[----:B------:R-:W-:Y:S01]  /*5e60*/  HFMA2 R0, -RZ, RZ, 0, 2.384185791015625e-06 ;  /* 0x00000028ff007431 */ /* 0x000fe200000001ff */
        /* <DEDUP_REMOVED lines=9> */
.L_x_100:
        /* <DEDUP_REMOVED lines=10> */
.L_x_101:
[----:B------:R1:W2:Y:S01]  /*5fa0*/  LDC.64 R2, c[0x4][R26] ;  /* 0x010000001a027b82 */ /* 0x0002a20000000a00 */
[----:B------:R-:W3:Y:S01]  /*5fb0*/  LDCU.64 UR4, c[0x4][0xe0] ;  /* 0x01001c00ff0477ac */ /* 0x000ee20008000a00 */
[----:B------:R-:W-:Y:S01]  /*5fc0*/  CS2R R6, SRZ ;  /* 0x0000000000067805 */ /* 0x000fe2000001ff00 */
[----:B---3--:R-:W-:Y:S01]  /*5fd0*/  IMAD.U32 R4, RZ, RZ, UR4 ;  /* 0x00000004ff047e24 */ /* 0x008fe2000f8e00ff */
[----:B------:R-:W-:-:S04]  /*5fe0*/  MOV R5, UR5 ;  /* 0x0000000500057c02 */ /* 0x000fc80008000f00 */
[----:B------:R-:W-:-:S07]  /*5ff0*/  LEPC R20, `(.L_x_102) ;  /* 0x000000001014794e */ /* 0x000fce0000000000 */
[----:B-12---:R-:W-:Y:S05]  /*6000*/  CALL.ABS.NOINC R2 ;  /* 0x0000000002007343 */ /* 0x006fea0003c00000 */
.L_x_102:
[----:B------:R-:W-:Y:S01]  /*6010*/  HFMA2 R0, -RZ, RZ, 0, 4.76837158203125e-07 ;  /* 0x00000008ff007431 */ /* 0x000fe200000001ff */
        /* <DEDUP_REMOVED lines=9> */
.L_x_103:
[----:B------:R-:W-:Y:S01]  /*60b0*/  HFMA2 R0, -RZ, RZ, 0, 2.6226043701171875e-06 ;  /* 0x0000002cff007431 */ /* 0x000fe200000001ff */
        /* <DEDUP_REMOVED lines=9> */
.L_x_104:
[----:B------:R1:W2:Y:S01]  /*6150*/  LDC.64 R2, c[0x4][R26] ;  /* 0x010000001a027b82 */ /* 0x0002a20000000a00 */
[----:B------:R-:W3:Y:S01]  /*6160*/  LDCU.64 UR4, c[0x4][0xe0] ;  /* 0x01001c00ff0477ac */ /* 0x000ee20008000a00 */
[----:B------:R-:W-:Y:S01]  /*6170*/  CS2R R6, SRZ ;  /* 0x0000000000067805 */ /* 0x000fe2000001ff00 */
[----:B---3--:R-:W-:Y:S01]  /*6180*/  IMAD.U32 R4, RZ, RZ, UR4 ;  /* 0x00000004ff047e24 */ /* 0x008fe2000f8e00ff */
[----:B------:R-:W-:-:S04]  /*6190*/  MOV R5, UR5 ;  /* 0x0000000500057c02 */ /* 0x000fc80008000f00 */
[----:B------:R-:W-:-:S07]  /*61a0*/  LEPC R20, `(.L_x_105) ;  /* 0x000000001014794e */ /* 0x000fce0000000000 */
[----:B-12---:R-:W-:Y:S05]  /*61b0*/  CALL.ABS.NOINC R2 ;  /* 0x0000000002007343 */ /* 0x006fea0003c00000 */
.L_x_105:
        /* <DEDUP_REMOVED lines=10> */
.L_x_106:
[----:B------:R-:W-:Y:S01]  /*6260*/  HFMA2 R0, -RZ, RZ, 0, 2.443790435791015625e-06 ;  /* 0x00000029ff007431 */ /* 0x000fe200000001ff */
        /* <DEDUP_REMOVED lines=9> */
.L_x_107:
        /* <DEDUP_REMOVED lines=10> */
.L_x_108:
        /* <DEDUP_REMOVED lines=10> */
.L_x_109:
[----:B------:R1:W2:Y:S01]  /*6440*/  LDC.64 R2, c[0x4][R26] ;  /* 0x010000001a027b82 */ /* 0x0002a20000000a00 */
[----:B------:R-:W3:Y:S01]  /*6450*/  LDCU.64 UR4, c[0x4][0xe0] ;  /* 0x01001c00ff0477ac */ /* 0x000ee20008000a00 */
[----:B------:R-:W-:Y:S01]  /*6460*/  CS2R R6, SRZ ;  /* 0x0000000000067805 */ /* 0x000fe2000001ff00 */
[----:B---3--:R-:W-:Y:S01]  /*6470*/  IMAD.U32 R4, RZ, RZ, UR4 ;  /* 0x00000004ff047e24 */ /* 0x008fe2000f8e00ff */
[----:B------:R-:W-:-:S04]  /*6480*/  MOV R5, UR5 ;  /* 0x0000000500057c02 */ /* 0x000fc80008000f00 */
[----:B------:R-:W-:-:S07]  /*6490*/  LEPC R20, `(.L_x_110) ;  /* 0x000000001014794e */ /* 0x000fce0000000000 */
[----:B-12---:R-:W-:Y:S05]  /*64a0*/  CALL.ABS.NOINC R2 ;  /* 0x0000000002007343 */ /* 0x006fea0003c00000 */
.L_x_110:
[----:B------:R-:W-:Y:S01]  /*64b0*/  HFMA2 R0, -RZ, RZ, 0, 3.814697265625e-06 ;  /* 0x00000040ff007431 */ /* 0x000fe200000001ff */
        /* <DEDUP_REMOVED lines=9> */
.L_x_111:
        /* <DEDUP_REMOVED lines=10> */
.L_x_112:
[----:B------:R1:W2:Y:S01]  /*65f0*/  LDC.64 R2, c[0x4][R26] ;  /* 0x010000001a027b82 */ /* 0x0002a20000000a00 */
[----:B------:R-:W3:Y:S01]  /*6600*/  LDCU.64 UR4, c[0x4][0xe0] ;  /* 0x01001c00ff0477ac */ /* 0x000ee20008000a00 */
[----:B------:R-:W-:Y:S01]  /*6610*/  CS2R R6, SRZ ;  /* 0x0000000000067805 */ /* 0x000fe2000001ff00 */
[----:B---3--:R-:W-:Y:S01]  /*6620*/  IMAD.U32 R4, RZ, RZ, UR4 ;  /* 0x00000004ff047e24 */ /* 0x008fe2000f8e00ff */
[----:B------:R-:W-:-:S04]  /*6630*/  MOV R5, UR5 ;  /* 0x0000000500057c02 */ /* 0x000fc80008000f00 */
[----:B------:R-:W-:-:S07]  /*6640*/  LEPC R20, `(.L_x_113) ;  /* 0x000000001014794e */ /* 0x000fce0000000000 */
[----:B-12---:R-:W-:Y:S05]  /*6650*/  CALL.ABS.NOINC R2 ;  /* 0x0000000002007343 */ /* 0x006fea0003c00000 */
.L_x_113:
        /* <DEDUP_REMOVED lines=10> */
.L_x_114:
        /* <DEDUP_REMOVED lines=10> */
.L_x_115:
        /* <DEDUP_REMOVED lines=10> */
.L_x_116:
        /* <DEDUP_REMOVED lines=10> */
.L_x_117:
[----:B------:R1:W2:Y:S01]  /*68e0*/  LDC.64 R2, c[0x4][R26] ;  /* 0x010000001a027b82 */ /* 0x0002a20000000a00 */
[----:B------:R-:W3:Y:S01]  /*68f0*/  LDCU.64 UR4, c[0x4][0xe0] ;  /* 0x01001c00ff0477ac */ /* 0x000ee20008000a00 */
[----:B------:R-:W-:Y:S01]  /*6900*/  CS2R R6, SRZ ;  /* 0x0000000000067805 */ /* 0x000fe2000001ff00 */
[----:B---3--:R-:W-:Y:S01]  /*6910*/  IMAD.U32 R4, RZ, RZ, UR4 ;  /* 0x00000004ff047e24 */ /* 0x008fe2000f8e00ff */
[----:B------:R-:W-:-:S04]  /*6920*/  MOV R5, UR5 ;  /* 0x0000000500057c02 */ /* 0x000fc80008000f00 */
[----:B------:R-:W-:-:S07]  /*6930*/  LEPC R20, `(.L_x_118) ;  /* 0x000000001014794e */ /* 0x000fce0000000000 */
[----:B-12---:R-:W-:Y:S05]  /*6940*/  CALL.ABS.NOINC R2 ;  /* 0x0000000002007343 */ /* 0x006fea0003c00000 */
.L_x_118:
[----:B------:R-:W-:Y:S01]  /*6950*/  HFMA2 R0, -RZ, RZ, 0, 5.9604644775390625e-08 ;  /* 0x00000001ff007431 */ /* 0x000fe200000001ff */
        /* <DEDUP_REMOVED lines=9> */
.L_x_119:
        /* <DEDUP_REMOVED lines=10> */
.L_x_120:
[----:B------:R1:W2:Y:S01]  /*6a90*/  LDC.64 R2, c[0x4][R26] ;  /* 0x010000001a027b82 */ /* 0x0002a20000000a00 */
[----:B------:R-:W3:Y:S01]  /*6aa0*/  LDCU.64 UR4, c[0x4][0xe0] ;  /* 0x01001c00ff0477ac */ /* 0x000ee20008000a00 */
[----:B------:R-:W-:Y:S01]  /*6ab0*/  CS2R R6, SRZ ;  /* 0x0000000000067805 */ /* 0x000fe2000001ff00 */
[----:B---3--:R-:W-:Y:S01]  /*6ac0*/  IMAD.U32 R4, RZ, RZ, UR4 ;  /* 0x00000004ff047e24 */ /* 0x008fe2000f8e00ff */
[----:B------:R-:W-:-:S04]  /*6ad0*/  MOV R5, UR5 ;  /* 0x0000000500057c02 */ /* 0x000fc80008000f00 */
[----:B------:R-:W-:-:S07]  /*6ae0*/  LEPC R20, `(.L_x_121) ;  /* 0x000000001014794e */ /* 0x000fce0000000000 */
[----:B-12---:R-:W-:Y:S05]  /*6af0*/  CALL.ABS.NOINC R2 ;  /* 0x0000000002007343 */ /* 0x006fea0003c00000 */
.L_x_121:
[----:B------:R-:W-:Y:S01]  /*6b00*/  HFMA2 R0, -RZ, RZ, 0, 1.1920928955078125e-07 ;  /* 0x00000002ff007431 */ /* 0x000fe200000001ff */
        /* <DEDUP_REMOVED lines=9> */
.L_x_122:
        /* <DEDUP_REMOVED lines=10> */
.L_x_123:
        /* <DEDUP_REMOVED lines=10> */
.L_x_124:
        /* <DEDUP_REMOVED lines=10> */
.L_x_125:
        /* <DEDUP_REMOVED lines=10> */
.L_x_126:
        /* <DEDUP_REMOVED lines=10> */
.L_x_127:
[----:B------:R1:W2:Y:S01]  /*6ec0*/  LDC.64 R2, c[0x4][R26] ;  /* 0x010000001a027b82 */ /* 0x0002a20000000a00 */
[----:B------:R-:W3:Y:S01]  /*6ed0*/  LDCU.64 UR4, c[0x4][0xe0] ;  /* 0x01001c00ff0477ac */ /* 0x000ee20008000a00 */
[----:B------:R-:W-:Y:S01]  /*6ee0*/  CS2R R6, SRZ ;  /* 0x0000000000067805 */ /* 0x000fe2000001ff00 */
[----:B---3--:R-:W-:Y:S01]  /*6ef0*/  IMAD.U32 R4, RZ, RZ, UR4 ;  /* 0x00000004ff047e24 */ /* 0x008fe2000f8e00ff */
[----:B------:R-:W-:-:S04]  /*6f00*/  MOV R5, UR5 ;  /* 0x0000000500057c02 */ /* 0x000fc80008000f00 */
[----:B------:R-:W-:-:S07]  /*6f10*/  LEPC R20, `(.L_x_128) ;  /* 0x000000001014794e */ /* 0x000fce0000000000 */
[----:B-12---:R-:W-:Y:S05]  /*6f20*/  CALL.ABS.NOINC R2 ;  /* 0x0000000002007343 */ /* 0x006fea0003c00000 */
.L_x_128:
        /* <DEDUP_REMOVED lines=10> */
.L_x_129:
        /* <DEDUP_REMOVED lines=10> */
.L_x_130:
[----:B------:R1:W2:Y:S01]  /*7070*/  LDC.64 R2, c[0x4][R26] ;  /* 0x010000001a027b82 */ /* 0x0002a20000000a00 */
[----:B------:R-:W3:Y:S01]  /*7080*/  LDCU.64 UR4, c[0x4][0xe0] ;  /* 0x01001c00ff0477ac */ /* 0x000ee20008000a00 */
[----:B------:R-:W-:Y:S01]  /*7090*/  CS2R R6, SRZ ;  /* 0x0000000000067805 */ /* 0x000fe2000001ff00 */
[----:B---3--:R-:W-:Y:S01]  /*70a0*/  IMAD.U32 R4, RZ, RZ, UR4 ;  /* 0x00000004ff047e24 */ /* 0x008fe2000f8e00ff */
[----:B------:R-:W-:-:S04]  /*70b0*/  MOV R5, UR5 ;  /* 0x0000000500057c02 */ /* 0x000fc80008000f00 */
[----:B------:R-:W-:-:S07]  /*70c0*/  LEPC R20, `(.L_x_131) ;  /* 0x000000001014794e */ /* 0x000fce0000000000 */
[----:B-12---:R-:W-:Y:S05]  /*70d0*/  CALL.ABS.NOINC R2 ;  /* 0x0000000002007343 */ /* 0x006fea0003c00000 */
.L_x_131:
[----:B------:R-:W-:Y:S01]  /*70e0*/  HFMA2 R0, -RZ, RZ, 0, 0.0001220703125 ;  /* 0x00000800ff007431 */ /* 0x000fe200000001ff */
        /* <DEDUP_REMOVED lines=9> */
.L_x_132:
        /* <DEDUP_REMOVED lines=10> */
.L_x_133:
        /* <DEDUP_REMOVED lines=10> */
.L_x_134:
        /* <DEDUP_REMOVED lines=10> */
.L_x_135:
[----:B------:R1:W2:Y:S01]  /*7360*/  LDC.64 R2, c[0x4][R26] ;  /* 0x010000001a027b82 */ /* 0x0002a20000000a00 */
[----:B------:R-:W3:Y:S01]  /*7370*/  LDCU.64 UR4, c[0x4][0xe0] ;  /* 0x01001c00ff0477ac */ /* 0x000ee20008000a00 */
[----:B------:R-:W-:Y:S01]  /*7380*/  CS2R R6, SRZ ;  /* 0x0000000000067805 */ /* 0x000fe2000001ff00 */
[----:B---3--:R-:W-:Y:S01]  /*7390*/  IMAD.U32 R4, RZ, RZ, UR4 ;  /* 0x00000004ff047e24 */ /* 0x008fe2000f8e00ff */
[----:B------:R-:W-:-:S04]  /*73a0*/  MOV R5, UR5 ;  /* 0x0000000500057c02 */ /* 0x000fc80008000f00 */
[----:B------:R-:W-:-:S07]  /*73b0*/  LEPC R20, `(.L_x_136) ;  /* 0x000000001014794e */ /* 0x000fce0000000000 */
[----:B-12---:R-:W-:Y:S05]  /*73c0*/  CALL.ABS.NOINC R2 ;  /* 0x0000000002007343 */ /* 0x006fea0003c00000 */
.L_x_136:
        /* <DEDUP_REMOVED lines=10> */
.L_x_137:
        /* <DEDUP_REMOVED lines=10> */
.L_x_138:
[----:B------:R1:W2:Y:S01]  /*7510*/  LDC.64 R2, c[0x4][R26] ;  /* 0x010000001a027b82 */ /* 0x0002a20000000a00 */
[----:B------:R-:W3:Y:S01]  /*7520*/  LDCU.64 UR4, c[0x4][0xe0] ;  /* 0x01001c00ff0477ac */ /* 0x000ee20008000a00 */
[----:B------:R-:W-:Y:S01]  /*7530*/  CS2R R6, SRZ ;  /* 0x0000000000067805 */ /* 0x000fe2000001ff00 */
[----:B---3--:R-:W-:Y:S01]  /*7540*/  IMAD.U32 R4, RZ, RZ, UR4 ;  /* 0x00000004ff047e24 */ /* 0x008fe2000f8e00ff */
[----:B------:R-:W-:-:S04]  /*7550*/  MOV R5, UR5 ;  /* 0x0000000500057c02 */ /* 0x000fc80008000f00 */
[----:B------:R-:W-:-:S07]  /*7560*/  LEPC R20, `(.L_x_139) ;  /* 0x000000001014794e */ /* 0x000fce0000000000 */
[----:B-12---:R-:W-:Y:S05]  /*7570*/  CALL.ABS.NOINC R2 ;  /* 0x0000000002007343 */ /* 0x006fea0003c00000 */
.L_x_139:
[----:B------:R-:W-:Y:S01]  /*7580*/  HFMA2 R0, -RZ, RZ, 0, 3.0517578125e-05 ;  /* 0x00000200ff007431 */ /* 0x000fe200000001ff */
        /* <DEDUP_REMOVED lines=9> */
.L_x_140:
        /* <DEDUP_REMOVED lines=10> */
.L_x_141:
        /* <DEDUP_REMOVED lines=10> */
.L_x_142:
        /* <DEDUP_REMOVED lines=10> */
.L_x_143:
[----:B------:R1:W2:Y:S01]  /*7800*/  LDC.64 R2, c[0x4][R26] ;  /* 0x010000001a027b82 */ /* 0x0002a20000000a00 */
[----:B------:R-:W3:Y:S01]  /*7810*/  LDCU.64 UR4, c[0x4][0xe0] ;  /* 0x01001c00ff0477ac */ /* 0x000ee20008000a00 */
[----:B------:R-:W-:Y:S01]  /*7820*/  CS2R R6, SRZ ;  /* 0x0000000000067805 */ /* 0x000fe2000001ff00 */
[----:B---3--:R-:W-:Y:S01]  /*7830*/  IMAD.U32 R4, RZ, RZ, UR4 ;  /* 0x00000004ff047e24 */ /* 0x008fe2000f8e00ff */
[----:B------:R-:W-:-:S04]  /*7840*/  MOV R5, UR5 ;  /* 0x0000000500057c02 */ /* 0x000fc80008000f00 */
[----:B------:R-:W-:-:S07]  /*7850*/  LEPC R20, `(.L_x_144) ;  /* 0x000000001014794e */ /* 0x000fce0000000000 */
[----:B-12---:R-:W-:Y:S05]  /*7860*/  CALL.ABS.NOINC R2 ;  /* 0x0000000002007343 */ /* 0x006fea0003c00000 */
.L_x_144:
[----:B------:R1:W-:Y:S01]  /*7870*/  STL [R1], RZ ;  /* 0x000000ff01007387 */ /* 0x0003e20000100800 */
[----:B------:R1:W2:Y:S01]  /*7880*/  LDC.64 R2, c[0x4][R26] ;  /* 0x010000001a027b82 */ /* 0x0002a20000000a00 */
[----:B------:R-:W3:Y:S01]  /*7890*/  LDCU.64 UR4, c[0x4][0xc8] ;  /* 0x01001900ff0477ac */ /* 0x000ee20008000a00 */
[----:B------:R-:W-:Y:S02]  /*78a0*/  MOV R6, R23 ;  /* 0x0000001700067202 */ /* 0x000fe40000000f00 */
[----:B------:R-:W-:Y:S01]  /*78b0*/  MOV R7, R22 ;  /* 0x0000001600077202 */ /* 0x000fe20000000f00 */
[----:B---3--:R-:W-:Y:S02]  /*78c0*/  IMAD.U32 R4, RZ, RZ, UR4 ;  /* 0x00000004ff047e24 */ /* 0x008fe4000f8e00ff */
[----:B------:R-:W-:Y:S02]  /*78d0*/  IMAD.U32 R5, RZ, RZ, UR5 ;  /* 0x00000005ff057e24 */ /* 0x000fe4000f8e00ff */
[----:B------:R-:W-:-:S07]  /*78e0*/  LEPC R20, `(.L_x_145) ;  /* 0x000000001014794e */ /* 0x000fce0000000000 */
[----:B-12---:R-:W-:Y:S05]  /*78f0*/  CALL.ABS.NOINC R2 ;  /* 0x0000000002007343 */ /* 0x006fea0003c00000 */
.L_x_145:
        /* <DEDUP_REMOVED lines=10> */
.L_x_146:
[----:B------:R1:W2:Y:S01]  /*79a0*/  LDC.64 R2, c[0x4][R26] ;  /* 0x010000001a027b82 */ /* 0x0002a20000000a00 */
[----:B------:R-:W3:Y:S01]  /*79b0*/  LDCU.64 UR4, c[0x4][0xe0] ;  /* 0x01001c00ff0477ac */ /* 0x000ee20008000a00 */
[----:B------:R-:W-:Y:S01]  /*79c0*/  CS2R R6, SRZ ;  /* 0x0000000000067805 */ /* 0x000fe2000001ff00 */
[----:B---3--:R-:W-:Y:S01]  /*79d0*/  IMAD.U32 R4, RZ, RZ, UR4 ;  /* 0x00000004ff047e24 */ /* 0x008fe2000f8e00ff */
[----:B------:R-:W-:-:S04]  /*79e0*/  MOV R5, UR5 ;  /* 0x0000000500057c02 */ /* 0x000fc80008000f00 */
[----:B------:R-:W-:-:S07]  /*79f0*/  LEPC R20, `(.L_x_147) ;  /* 0x000000001014794e */ /* 0x000fce0000000000 */
[----:B-12---:R-:W-:Y:S05]  /*7a00*/  CALL.ABS.NOINC R2 ;  /* 0x0000000002007343 */ /* 0x006fea0003c00000 */
.L_x_147:
[----:B------:R-:W-:Y:S01]  /*7a10*/  HFMA2 R0, -RZ, RZ, 0, -0.0 ;  /* 0x00008000ff007431 */ /* 0x000fe200000001ff */
        /* <DEDUP_REMOVED lines=9> */
.L_x_148:
        /* <DEDUP_REMOVED lines=10> */
.L_x_149:
        /* <DEDUP_REMOVED lines=10> */
.L_x_150:
[----:B------:R-:W1:Y:S01]  /*7bf0*/  LDC.64 R2, c[0x4][0xa8] ;  /* 0x01002a00ff027b82 */ /* 0x000e620000000a00 */
[----:B------:R-:W2:Y:S01]  /*7c00*/  LDCU.64 UR4, c[0x4][0xd0] ;  /* 0x01001a00ff0477ac */ /* 0x000ea20008000a00 */
[----:B------:R-:W-:Y:S02]  /*7c10*/  MOV R6, R23 ;  /* 0x0000001700067202 */ /* 0x000fe40000000f00 */
[----:B------:R-:W-:-:S04]  /*7c20*/  MOV R7, R22 ;  /* 0x0000001600077202 */ /* 0x000fc80000000f00 */
[----:B------:R-:W3:Y:S01]  /*7c30*/  LDC.64 R26, c[0x4][R26] ;  /* 0x010000001a1a7b82 */ /* 0x000ee20000000a00 */
[----:B--2---:R-:W-:Y:S02]  /*7c40*/  IMAD.U32 R4, RZ, RZ, UR4 ;  /* 0x00000004ff047e24 */ /* 0x004fe4000f8e00ff */
[----:B------:R-:W-:Y:S01]  /*7c50*/  IMAD.U32 R5, RZ, RZ, UR5 ;  /* 0x00000005ff057e24 */ /* 0x000fe2000f8e00ff */
[----:B-1----:R1:W-:Y:S04]  /*7c60*/  STL.64 [R1], R2 ;  /* 0x0000000201007387 */ /* 0x0023e80000100a00 */
[----:B------:R-:W-:-:S07]  /*7c70*/  LEPC R20, `(.L_x_91) ;  /* 0x000000001014794e */ /* 0x000fce0000000000 */
[----:B-1-3--:R-:W-:Y:S05]  /*7c80*/  CALL.ABS.NOINC R26 ;  /* 0x000000001a007343 */ /* 0x00afea0003c00000 */
.L_x_91:
[----:B------:R-:W-:Y:S05]  /*7c90*/  BSYNC.RECONVERGENT B6 ;  /* 0x0000000000067941 */ /* 0x000fea0003800200 */
.L_x_90:
[----:B------:R-:W2:Y:S01]  /*7ca0*/  S2R R0, SR_SWINHI ;  /* 0x0000000000007919 */ /* 0x000ea20000002f00 */
[----:B------:R-:W-:Y:S01]  /*7cb0*/  IMAD.SHL.U32 R44, R16, 0x2, RZ ;  /* 0x00000002102c7824 */ /* 0x000fe200078e00ff */
[----:B------:R-:W3:Y:S04]  /*7cc0*/  LDCU.64 UR4, c[0x0][0x880] ;  /* 0x00011000ff0477ac */ /* 0x000ee80008000a00 */
[----:B------:R-:W-:Y:S02]  /*7cd0*/  LOP3.LUT R44, R44, 0xfe, RZ, 0xc0, !PT ;  /* 0x000000fe2c2c7812 */ /* 0x000fe400078ec0ff */
[----:B---3--:R-:W-:-:S04]  /*7ce0*/  ISETP.NE.U32.AND P6, PT, RZ, UR4, PT ;  /* 0x00000004ff007c0c */ /* 0x008fc8000bfc5070 */
[----:B------:R-:W-:Y:S02]  /*7cf0*/  ISETP.NE.AND.EX P6, PT, RZ, UR5, PT, P6 ;  /* 0x00000005ff007c0c */ /* 0x000fe4000bfc5360 */
[----:B-1----:R-:W-:Y:S02]  /*7d00*/  MOV R2, R17 ;  /* 0x0000001100027202 */ /* 0x002fe40000000f00 */
[----:B--2---:R-:W-:-:S03]  /*7d10*/  MOV R3, R0 ;  /* 0x0000000000037202 */ /* 0x004fc60000000f00 */
[----:B------:R-:W-:-:S03]  /*7d20*/  IMAD.WIDE.U32 R44, R44, 0x2, R2 ;  /* 0x000000022c2c7825 */ /* 0x000fc600078e0002 */
[C---:B------:R-:W-:Y:S02]  /*7d30*/  IADD3 R3, P2, PT, R44.reuse, 0x200, RZ ;  /* 0x000002002c037810 */ /* 0x040fe40007f5e0ff */
[C---:B------:R-:W-:Y:S02]  /*7d40*/  IADD3 R5, P1, PT, R44.reuse, 0x1000, RZ ;  /* 0x000010002c057810 */ /* 0x040fe40007f3e0ff */
[C---:B------:R-:W-:Y:S01]  /*7d50*/  IADD3 R7, P0, PT, R44.reuse, 0x1200, RZ ;  /* 0x000012002c077810 */ /* 0x040fe20007f1e0ff */
[--C-:B------:R-:W-:Y:S01]  /*7d60*/  IMAD.X R11, RZ, RZ, R45.reuse, P2 ;  /* 0x000000ffff0b7224 */ /* 0x100fe200010e062d */
[--C-:B------:R-:W-:Y:S01]  /*7d70*/  SHF.R.U64 R13, R44, 0x3, R45.reuse ;  /* 0x000000032c0d7819 */ /* 0x100fe2000000122d */
[--C-:B------:R-:W-:Y:S02]  /*7d80*/  IMAD.X R87, RZ, RZ, R45.reuse, P1 ;  /* 0x000000ffff577224 */ /* 0x100fe400008e062d */
[----:B------:R-:W-:Y:S01]  /*7d90*/  IMAD.X R69, RZ, RZ, R45, P0 ;  /* 0x000000ffff457224 */ /* 0x000fe200000e062d */
[----:B------:R-:W-:-:S02]  /*7da0*/  SHF.R.U64 R0, R3, 0x3, R11 ;  /* 0x0000000303007819 */ /* 0x000fc4000000120b */
[----:B------:R-:W-:Y:S02]  /*7db0*/  SHF.R.U64 R2, R5, 0x3, R87 ;  /* 0x0000000305027819 */ /* 0x000fe40000001257 */
[----:B------:R-:W-:Y:S02]  /*7dc0*/  LOP3.LUT R10, R3, 0x70, R0, 0x78, !PT ;  /* 0x00000070030a7812 */ /* 0x000fe400078e7800 */
[----:B------:R-:W-:Y:S02]  /*7dd0*/  LOP3.LUT R86, R5, 0x70, R2, 0x78, !PT ;  /* 0x0000007005567812 */ /* 0x000fe400078e7802 */
[C---:B------:R-:W-:Y:S02]  /*7de0*/  IADD3 R3, P3, PT, R44.reuse, 0x2000, RZ ;  /* 0x000020002c037810 */ /* 0x040fe40007f7e0ff */
[C---:B------:R-:W-:Y:S02]  /*7df0*/  SHF.R.U64 R4, R7.reuse, 0x3, R69 ;  /* 0x0000000307047819 */ /* 0x040fe40000001245 */
[----:B------:R-:W-:Y:S01]  /*7e00*/  IADD3 R5, P2, PT, R44, 0x2200, RZ ;  /* 0x000022002c057810 */ /* 0x000fe20007f5e0ff */
[----:B------:R-:W-:Y:S01]  /*7e10*/  IMAD.X R85, RZ, RZ, R45, P3 ;  /* 0x000000ffff557224 */ /* 0x000fe200018e062d */
[----:B------:R-:W-:-:S02]  /*7e20*/  LOP3.LUT R68, R7, 0x70, R4, 0x78, !PT ;  /* 0x0000007007447812 */ /* 0x000fc400078e7804 */
[C---:B------:R-:W-:Y:S01]  /*7e30*/  IADD3 R7, P1, PT, R44.reuse, 0x3000, RZ ;  /* 0x000030002c077810 */ /* 0x040fe20007f3e0ff */
[----:B------:R-:W-:Y:S01]  /*7e40*/  IMAD.X R67, RZ, RZ, R45, P2 ;  /* 0x000000ffff437224 */ /* 0x000fe200010e062d */
[----:B------:R-:W-:Y:S02]  /*7e50*/  IADD3 R9, P0, PT, R44, 0x3200, RZ ;  /* 0x000032002c097810 */ /* 0x000fe40007f1e0ff */
[----:B------:R-:W-:Y:S01]  /*7e60*/  SHF.R.U64 R0, R3, 0x3, R85 ;  /* 0x0000000303007819 */ /* 0x000fe20000001255 */
[----:B------:R-:W-:Y:S01]  /*7e70*/  IMAD.X R65, RZ, RZ, R45, P1 ;  /* 0x000000ffff417224 */ /* 0x000fe200008e062d */
[----:B------:R-:W-:Y:S01]  /*7e80*/  SHF.R.U64 R2, R5, 0x3, R67 ;  /* 0x0000000305027819 */ /* 0x000fe20000001243 */
[----:B------:R-:W-:Y:S01]  /*7e90*/  IMAD.X R63, RZ, RZ, R45, P0 ;  /* 0x000000ffff3f7224 */ /* 0x000fe200000e062d */
[----:B------:R-:W-:Y:S02]  /*7ea0*/  LOP3.LUT R84, R3, 0x70, R0, 0x78, !PT ;  /* 0x0000007003547812 */ /* 0x000fe400078e7800 */
[----:B------:R-:W-:-:S02]  /*7eb0*/  LOP3.LUT R66, R5, 0x70, R2, 0x78, !PT ;  /* 0x0000007005427812 */ /* 0x000fc400078e7802 */
[C---:B------:R-:W-:Y:S02]  /*7ec0*/  IADD3 R3, P3, PT, R44.reuse, 0x4000, RZ ;  /* 0x000040002c037810 */ /* 0x040fe40007f7e0ff */
[----:B------:R-:W-:Y:S02]  /*7ed0*/  SHF.R.U64 R4, R7, 0x3, R65 ;  /* 0x0000000307047819 */ /* 0x000fe40000001241 */
[----:B------:R-:W-:Y:S01]  /*7ee0*/  IADD3 R5, P2, PT, R44, 0x4200, RZ ;  /* 0x000042002c057810 */ /* 0x000fe20007f5e0ff */
[----:B------:R-:W-:Y:S01]  /*7ef0*/  IMAD.X R83, RZ, RZ, R45, P3 ;  /* 0x000000ffff537224 */ /* 0x000fe200018e062d */
[----:B------:R-:W-:Y:S02]  /*7f00*/  SHF.R.U64 R6, R9, 0x3, R63 ;  /* 0x0000000309067819 */ /* 0x000fe4000000123f */
[----:B------:R-:W-:Y:S01]  /*7f10*/  LOP3.LUT R64, R7, 0x70, R4, 0x78, !PT ;  /* 0x0000007007407812 */ /* 0x000fe200078e7804 */
[----:B------:R-:W-:Y:S01]  /*7f20*/  IMAD.X R81, RZ, RZ, R45, P2 ;  /* 0x000000ffff517224 */ /* 0x000fe200010e062d */
[----:B------:R-:W-:-:S02]  /*7f30*/  LOP3.LUT R62, R9, 0x70, R6, 0x78, !PT ;  /* 0x00000070093e7812 */ /* 0x000fc400078e7806 */
[C---:B------:R-:W-:Y:S02]  /*7f40*/  IADD3 R7, P1, PT, R44.reuse, 0x5000, RZ ;  /* 0x000050002c077810 */ /* 0x040fe40007f3e0ff */
        /* <DEDUP_REMOVED lines=96> */
[C---:B------:R-:W-:Y:S02]  /*8550*/  IADD3 R9, P0, PT, R44.reuse, 0x1600, RZ ;  /* 0x000016002c097810 */ /* 0x040fe40007f1e0ff */
[----:B------:R-:W-:Y:S01]  /*8560*/  SHF.R.U64 R0, R3, 0x3, R25 ;  /* 0x0000000303007819 */ /* 0x000fe20000001219 */
[----:B------:R-:W-:Y:S01]  /*8570*/  IMAD.X R21, RZ, RZ, R45, P1 ;  /* 0x000000ffff157224 */ /* 0x000fe200008e062d */
[----:B------:R-:W-:Y:S01]  /*8580*/  SHF.R.U64 R2, R5, 0x3, R23 ;  /* 0x0000000305027819 */ /* 0x000fe20000001217 */
[----:B------:R-:W-:Y:S01]  /*8590*/  IMAD.X R15, RZ, RZ, R45, P0 ;  /* 0x000000ffff0f7224 */ /* 0x000fe200000e062d */
[----:B------:R-:W-:Y:S01]  /*85a0*/  LOP3.LUT R12, R44, 0x70, R13, 0x78, !PT ;  /* 0x000000702c0c7812 */ /* 0x000fe200078e780d */
[----:B------:R-:W-:Y:S01]  /*85b0*/  IMAD.MOV.U32 R13, RZ, RZ, R45 ;  /* 0x000000ffff0d7224 */ /* 0x000fe200078e002d */
[----:B------:R-:W-:-:S02]  /*85c0*/  LOP3.LUT R24, R3, 0x70, R0, 0x78, !PT ;  /* 0x0000007003187812 */ /* 0x000fc400078e7800 */
[----:B------:R-:W-:Y:S02]  /*85d0*/  LOP3.LUT R22, R5, 0x70, R2, 0x78, !PT ;  /* 0x0000007005167812 */ /* 0x000fe400078e7802 */
[C---:B------:R-:W-:Y:S01]  /*85e0*/  IADD3 R3, P1, PT, R44.reuse, 0x2400, RZ ;  /* 0x000024002c037810 */ /* 0x040fe20007f3e0ff */
[----:B------:R1:W-:Y:S01]  /*85f0*/  ST.E desc[UR46][R12.64], RZ ;  /* 0x000000ff0c007985 */ /* 0x0003e2000c10192e */
[----:B------:R-:W-:Y:S02]  /*8600*/  SHF.R.U64 R4, R7, 0x3, R21 ;  /* 0x0000000307047819 */ /* 0x000fe40000001215 */
[----:B------:R-:W-:Y:S01]  /*8610*/  IADD3 R5, P0, PT, R44, 0x2600, RZ ;  /* 0x000026002c057810 */ /* 0x000fe20007f1e0ff */
[----:B------:R-:W-:Y:S01]  /*8620*/  IMAD.X R91, RZ, RZ, R45, P1 ;  /* 0x000000ffff5b7224 */ /* 0x000fe200008e062d */
[----:B------:R-:W-:Y:S01]  /*8630*/  SHF.R.U64 R6, R9, 0x3, R15 ;  /* 0x0000000309067819 */ /* 0x000fe2000000120f */
[----:B------:R2:W-:Y:S01]  /*8640*/  ST.E desc[UR46][R10.64], RZ ;  /* 0x000000ff0a007985 */ /* 0x0005e2000c10192e */
[----:B------:R-:W-:-:S02]  /*8650*/  LOP3.LUT R20, R7, 0x70, R4, 0x78, !PT ;  /* 0x0000007007147812 */ /* 0x000fc400078e7804 */
[----:B------:R-:W-:Y:S01]  /*8660*/  LOP3.LUT R14, R9, 0x70, R6, 0x78, !PT ;  /* 0x00000070090e7812 */ /* 0x000fe200078e7806 */
[----:B------:R3:W-:Y:S01]  /*8670*/  ST.E desc[UR46][R86.64], RZ ;  /* 0x000000ff56007985 */ /* 0x0007e2000c10192e */
[C---:B------:R-:W-:Y:S02]  /*8680*/  IADD3 R7, P1, PT, R44.reuse, 0x3400, RZ ;  /* 0x000034002c077810 */ /* 0x040fe40007f3e0ff */
[C---:B------:R-:W-:Y:S01]  /*8690*/  SHF.R.U64 R0, R3.reuse, 0x3, R91 ;  /* 0x0000000303007819 */ /* 0x040fe2000000125b */
[----:B------:R4:W-:Y:S03]  /*86a0*/  ST.E desc[UR46][R68.64], RZ ;  /* 0x000000ff44007985 */ /* 0x0009e6000c10192e */
[----:B------:R-:W-:Y:S01]  /*86b0*/  LOP3.LUT R90, R3, 0x70, R0, 0x78, !PT ;  /* 0x00000070035a7812 */ /* 0x000fe200078e7800 */
[----:B------:R-:W-:Y:S04]  /*86c0*/  ST.E desc[UR46][R84.64], RZ ;  /* 0x000000ff54007985 */ /* 0x000fe8000c10192e */
[----:B------:R5:W-:Y:S01]  /*86d0*/  ST.E desc[UR46][R66.64], RZ ;  /* 0x000000ff42007985 */ /* 0x000be2000c10192e */
[----:B-1----:R-:W-:Y:S01]  /*86e0*/  IMAD.X R13, RZ, RZ, R45, P0 ;  /* 0x000000ffff0d7224 */ /* 0x002fe200000e062d */
[----:B------:R-:W-:-:S02]  /*86f0*/  IADD3 R9, P0, PT, R44, 0x3600, RZ ;  /* 0x000036002c097810 */ /* 0x000fc40007f1e0ff */
[----:B------:R1:W-:Y:S02]  /*8700*/  ST.E desc[UR46][R64.64], RZ ;  /* 0x000000ff40007985 */ /* 0x0003e4000c10192e */
[C---:B------:R-:W-:Y:S01]  /*8710*/  SHF.R.U64 R2, R5.reuse, 0x3, R13 ;  /* 0x0000000305027819 */ /* 0x040fe2000000120d */
[--C-:B--2---:R-:W-:Y:S01]  /*8720*/  IMAD.X R11, RZ, RZ, R45.reuse, P1 ;  /* 0x000000ffff0b7224 */ /* 0x104fe200008e062d */
[C---:B------:R-:W-:Y:S01]  /*8730*/  IADD3 R3, P1, PT, R44.reuse, 0x4400, RZ ;  /* 0x000044002c037810 */ /* 0x040fe20007f3e0ff */
[----:B------:R-:W-:Y:S01]  /*8740*/  IMAD.X R89, RZ, RZ, R45, P0 ;  /* 0x000000ffff597224 */ /* 0x000fe200000e062d */
[----:B------:R-:W-:Y:S01]  /*8750*/  LOP3.LUT R12, R5, 0x70, R2, 0x78, !PT ;  /* 0x00000070050c7812 */ /* 0x000fe200078e7802 */
[----:B------:R2:W-:Y:S01]  /*8760*/  ST.E desc[UR46][R62.64], RZ ;  /* 0x000000ff3e007985 */ /* 0x0005e2000c10192e */
[----:B------:R-:W-:Y:S01]  /*8770*/  SHF.R.U64 R0, R7, 0x3, R11 ;  /* 0x0000000307007819 */ /* 0x000fe2000000120b */
[----:B---3--:R-:W-:Y:S01]  /*8780*/  IMAD.X R87, RZ, RZ, R45, P1 ;  /* 0x000000ffff577224 */ /* 0x008fe200008e062d */
[----:B------:R-:W-:Y:S01]  /*8790*/  IADD3 R5, P0, PT, R44, 0x4600, RZ ;  /* 0x000046002c057810 */ /* 0x000fe20007f1e0ff */
[----:B------:R3:W-:Y:S01]  /*87a0*/  ST.E desc[UR46][R82.64], RZ ;  /* 0x000000ff52007985 */ /* 0x0007e2000c10192e */
[----:B------:R-:W-:-:S02]  /*87b0*/  SHF.R.U64 R2, R9, 0x3, R89 ;  /* 0x0000000309027819 */ /* 0x000fc40000001259 */
[----:B------:R-:W-:Y:S01]  /*87c0*/  LOP3.LUT R10, R7, 0x70, R0, 0x78, !PT ;  /* 0x00000070070a7812 */ /* 0x000fe200078e7800 */
[----:B----4-:R-:W-:Y:S01]  /*87d0*/  IMAD.X R69, RZ, RZ, R45, P0 ;  /* 0x000000ffff457224 */ /* 0x010fe200000e062d */
[----:B------:R-:W-:Y:S01]  /*87e0*/  LOP3.LUT R88, R9, 0x70, R2, 0x78, !PT ;  /* 0x0000007009587812 */ /* 0x000fe200078e7802 */
[----:B------:R4:W-:Y:S01]  /*87f0*/  ST.E desc[UR46][R80.64], RZ ;  /* 0x000000ff50007985 */ /* 0x0009e2000c10192e */
[C---:B------:R-:W-:Y:S02]  /*8800*/  IADD3 R7, P1, PT, R44.reuse, 0x5400, RZ ;  /* 0x000054002c077810 */ /* 0x040fe40007f3e0ff */
[----:B------:R-:W-:Y:S01]  /*8810*/  IADD3 R9, P0, PT, R44, 0x5600, RZ ;  /* 0x000056002c097810 */ /* 0x000fe20007f1e0ff */
[----:B------:R4:W-:Y:S01]  /*8820*/  ST.E desc[UR46][R78.64], RZ ;  /* 0x000000ff4e007985 */ /* 0x0009e2000c10192e */
[----:B------:R-:W-:Y:S01]  /*8830*/  SHF.R.U64 R0, R3, 0x3, R87 ;  /* 0x0000000303007819 */ /* 0x000fe20000001257 */
[----:B-----5:R-:W-:Y:S01]  /*8840*/  IMAD.X R67, RZ, RZ, R45, P1 ;  /* 0x000000ffff437224 */ /* 0x020fe200008e062d */
[----:B------:R-:W-:Y:S01]  /*8850*/  SHF.R.U64 R2, R5, 0x3, R69 ;  /* 0x0000000305027819 */ /* 0x000fe20000001245 */
[----:B-1----:R-:W-:Y:S01]  /*8860*/  IMAD.X R65, RZ, RZ, R45, P0 ;  /* 0x000000ffff417224 */ /* 0x002fe200000e062d */
[----:B------:R-:W-:Y:S01]  /*8870*/  LOP3.LUT R86, R3, 0x70, R0, 0x78, !PT ;  /* 0x0000007003567812 */ /* 0x000fe200078e7800 */
[----:B------:R1:W-:Y:S01]  /*8880*/  ST.E desc[UR46][R76.64], RZ ;  /* 0x000000ff4c007985 */ /* 0x0003e2000c10192e */
[----:B------:R-:W-:-:S02]  /*8890*/  LOP3.LUT R68, R5, 0x70, R2, 0x78, !PT ;  /* 0x0000007005447812 */ /* 0x000fc400078e7802 */
[C---:B------:R-:W-:Y:S01]  /*88a0*/  IADD3 R3, P1, PT, R44.reuse, 0x6400, RZ ;  /* 0x000064002c037810 */ /* 0x040fe20007f3e0ff */
[----:B------:R5:W-:Y:S01]  /*88b0*/  ST.E desc[UR46][R74.64], RZ ;  /* 0x000000ff4a007985 */ /* 0x000be2000c10192e */
[----:B------:R-:W-:Y:S02]  /*88c0*/  SHF.R.U64 R0, R7, 0x3, R67 ;  /* 0x0000000307007819 */ /* 0x000fe40000001243 */
[C---:B------:R-:W-:Y:S01]  /*88d0*/  IADD3 R5, P0, PT, R44.reuse, 0x6600, RZ ;  /* 0x000066002c057810 */ /* 0x040fe20007f1e0ff */
[----:B------:R-:W-:Y:S01]  /*88e0*/  IMAD.X R85, RZ, RZ, R45, P1 ;  /* 0x000000ffff557224 */ /* 0x000fe200008e062d */
[----:B------:R-:W-:Y:S01]  /*88f0*/  SHF.R.U64 R2, R9, 0x3, R65 ;  /* 0x0000000309027819 */ /* 0x000fe20000001241 */
[----:B------:R5:W-:Y:S01]  /*8900*/  ST.E desc[UR46][R72.64], RZ ;  /* 0x000000ff48007985 */ /* 0x000be2000c10192e */
[----:B------:R-:W-:Y:S01]  /*8910*/  LOP3.LUT R66, R7, 0x70, R0, 0x78, !PT ;  /* 0x0000007007427812 */ /* 0x000fe200078e7800 */
[----:B--2---:R-:W-:Y:S01]  /*8920*/  IMAD.X R63, RZ, RZ, R45, P0 ;  /* 0x000000ffff3f7224 */ /* 0x004fe200000e062d */
[----:B------:R-:W-:Y:S01]  /*8930*/  LOP3.LUT R64, R9, 0x70, R2, 0x78, !PT ;  /* 0x0000007009407812 */ /* 0x000fe200078e7802 */
[----:B------:R2:W-:Y:S01]  /*8940*/  ST.E desc[UR46][R70.64], RZ ;  /* 0x000000ff46007985 */ /* 0x0005e2000c10192e */
[----:B------:R-:W-:-:S02]  /*8950*/  IADD3 R7, P1, PT, R44, 0x7400, RZ ;  /* 0x000074002c077810 */ /* 0x000fc40007f3e0ff */
[C---:B------:R-:W-:Y:S01]  /*8960*/  IADD3 R9, P0, PT, R44.reuse, 0x7600, RZ ;  /* 0x000076002c097810 */ /* 0x040fe20007f1e0ff */
[----:B------:R2:W-:Y:S01]  /*8970*/  ST.E desc[UR46][R60.64], RZ ;  /* 0x000000ff3c007985 */ /* 0x0005e2000c10192e */
[----:B------:R-:W-:Y:S01]  /*8980*/  SHF.R.U64 R0, R3, 0x3, R85 ;  /* 0x0000000303007819 */ /* 0x000fe20000001255 */
[----:B---3--:R-:W-:Y:S01]  /*8990*/  IMAD.X R83, RZ, RZ, R45, P1 ;  /* 0x000000ffff537224 */ /* 0x008fe200008e062d */
[----:B------:R-:W-:Y:S01]  /*89a0*/  SHF.R.U64 R2, R5, 0x3, R63 ;  /* 0x0000000305027819 */ /* 0x000fe2000000123f */
[----:B----4-:R-:W-:Y:S01]  /*89b0*/  IMAD.X R81, RZ, RZ, R45, P0 ;  /* 0x000000ffff517224 */ /* 0x010fe200000e062d */
[----:B------:R-:W-:Y:S01]  /*89c0*/  LOP3.LUT R84, R3, 0x70, R0, 0x78, !PT ;  /* 0x0000007003547812 */ /* 0x000fe200078e7800 */
[----:B------:R3:W-:Y:S01]  /*89d0*/  ST.E desc[UR46][R58.64], RZ ;  /* 0x000000ff3a007985 */ /* 0x0007e2000c10192e */
[----:B------:R-:W-:Y:S02]  /*89e0*/  LOP3.LUT R62, R5, 0x70, R2, 0x78, !PT ;  /* 0x00000070053e7812 */ /* 0x000fe400078e7802 */
[----:B------:R-:W-:Y:S01]  /*89f0*/  IADD3 R3, P1, PT, R44, 0x8400, RZ ;  /* 0x000084002c037810 */ /* 0x000fe20007f3e0ff */
[----:B------:R4:W-:Y:S01]  /*8a00*/  ST.E desc[UR46][R56.64], RZ ;  /* 0x000000ff38007985 */ /* 0x0009e2000c10192e */
[----:B------:R-:W-:-:S02]  /*8a10*/  SHF.R.U64 R0, R7, 0x3, R83 ;  /* 0x0000000307007819 */ /* 0x000fc40000001253 */
[C---:B------:R-:W-:Y:S01]  /*8a20*/  IADD3 R5, P0, PT, R44.reuse, 0x8600, RZ ;  /* 0x000086002c057810 */ /* 0x040fe20007f1e0ff */
[----:B------:R-:W-:Y:S01]  /*8a30*/  IMAD.X R79, RZ, RZ, R45, P1 ;  /* 0x000000ffff4f7224 */ /* 0x000fe200008e062d */
[----:B------:R-:W-:Y:S01]  /*8a40*/  SHF.R.U64 R2, R9, 0x3, R81 ;  /* 0x0000000309027819 */ /* 0x000fe20000001251 */
[----:B------:R4:W-:Y:S01]  /*8a50*/  ST.E desc[UR46][R54.64], RZ ;  /* 0x000000ff36007985 */ /* 0x0009e2000c10192e */
[----:B------:R-:W-:Y:S01]  /*8a60*/  LOP3.LUT R82, R7, 0x70, R0, 0x78, !PT ;  /* 0x0000007007527812 */ /* 0x000fe200078e7800 */
[----:B-1----:R-:W-:Y:S01]  /*8a70*/  IMAD.X R77, RZ, RZ, R45, P0 ;  /* 0x000000ffff4d7224 */ /* 0x002fe200000e062d */
        /* <DEDUP_REMOVED lines=8> */
[----:B------:R-:W-:Y:S01]  /*8b00*/  IMAD.X R73, RZ, RZ, R45, P0 ;  /* 0x000000ffff497224 */ /* 0x000fe200000e062d */
[----:B------:R-:W-:Y:S01]  /*8b10*/  LOP3.LUT R78, R3, 0x70, R0, 0x78, !PT ;  /* 0x00000070034e7812 */ /* 0x000fe200078e7800 */
[----:B------:R5:W-:Y:S01]  /*8b20*/  ST.E desc[UR46][R48.64], RZ ;  /* 0x000000ff30007985 */ /* 0x000be2000c10192e */
[----:B------:R-:W-:-:S02]  /*8b30*/  LOP3.LUT R76, R5, 0x70, R2, 0x78, !PT ;  /* 0x00000070054c7812 */ /* 0x000fc400078e7802 */
[C---:B------:R-:W-:Y:S01]  /*8b40*/  IADD3 R3, P1, PT, R44.reuse, 0xa400, RZ ;  /* 0x0000a4002c037810 */ /* 0x040fe20007f3e0ff */
[----:B------:R5:W-:Y:S01]  /*8b50*/  ST.E desc[UR46][R46.64], RZ ;  /* 0x000000ff2e007985 */ /* 0x000be2000c10192e */
[----:B------:R-:W-:Y:S02]  /*8b60*/  SHF.R.U64 R0, R7, 0x3, R75 ;  /* 0x0000000307007819 */ /* 0x000fe4000000124b */
[C---:B------:R-:W-:Y:S01]  /*8b70*/  IADD3 R5, P0, PT, R44.reuse, 0xa600, RZ ;  /* 0x0000a6002c057810 */ /* 0x040fe20007f1e0ff */
[----:B--2---:R-:W-:Y:S01]  /*8b80*/  IMAD.X R71, RZ, RZ, R45, P1 ;  /* 0x000000ffff477224 */ /* 0x004fe200008e062d */
[----:B------:R-:W-:Y:S01]  /*8b90*/  SHF.R.U64 R2, R9, 0x3, R73 ;  /* 0x0000000309027819 */ /* 0x000fe20000001249 */
[----:B------:R2:W-:Y:S01]  /*8ba0*/  ST.E desc[UR46][R42.64], RZ ;  /* 0x000000ff2a007985 */ /* 0x0005e2000c10192e */
[----:B------:R-:W-:Y:S01]  /*8bb0*/  LOP3.LUT R74, R7, 0x70, R0, 0x78, !PT ;  /* 0x00000070074a7812 */ /* 0x000fe200078e7800 */
[----:B------:R-:W-:Y:S01]  /*8bc0*/  IMAD.X R61, RZ, RZ, R45, P0 ;  /* 0x000000ffff3d7224 */ /* 0x000fe200000e062d */
        /* <DEDUP_REMOVED lines=27> */
[----:B------:R-:W-:Y:S01]  /*8d80*/  IMAD.X R51, RZ, RZ, R45, P1 ;  /* 0x000000ffff337224 */ /* 0x000fe200008e062d */
[----:B------:R-:W-:Y:S01]  /*8d90*/  SHF.R.U64 R2, R5, 0x3, R53 ;  /* 0x0000000305027819 */ /* 0x000fe20000001235 */
[----:B-----5:R-:W-:Y:S01]  /*8da0*/  IMAD.X R49, RZ, RZ, R45, P0 ;  /* 0x000000ffff317224 */ /* 0x020fe200000e062d */
        /* <DEDUP_REMOVED lines=18> */
[----:B------:R-:W-:Y:S01]  /*8ed0*/  IMAD.X R41, RZ, RZ, R45, P1 ;  /* 0x000000ffff297224 */ /* 0x000fe200008e062d */
[----:B------:R-:W-:Y:S01]  /*8ee0*/  SHF.R.U64 R2, R5, 0x3, R43 ;  /* 0x0000000305027819 */ /* 0x000fe2000000122b */
[----:B------:R-:W-:Y:S01]  /*8ef0*/  IMAD.X R39, RZ, RZ, R45, P0 ;  /* 0x000000ffff277224 */ /* 0x000fe200000e062d */
[----:B------:R-:W-:Y:S01]  /*8f00*/  LOP3.LUT R46, R3, 0x70, R0, 0x78, !PT ;  /* 0x00000070032e7812 */ /* 0x000fe200078e7800 */
[----:B------:R-:W-:Y:S01]  /*8f10*/  ST.E desc[UR46][R90.64], RZ ;  /* 0x000000ff5a007985 */ /* 0x000fe2000c10192e */
[----:B------:R-:W-:Y:S02]  /*8f20*/  LOP3.LUT R42, R5, 0x70, R2, 0x78, !PT ;  /* 0x00000070052a7812 */ /* 0x000fe400078e7802 */
[----:B------:R-:W-:Y:S01]  /*8f30*/  IADD3 R3, P1, PT, R44, 0x800, RZ ;  /* 0x000008002c037810 */ /* 0x000fe20007f3e0ff */
[----:B------:R2:W-:Y:S01]  /*8f40*/  ST.E desc[UR46][R12.64], RZ ;  /* 0x000000ff0c007985 */ /* 0x0005e2000c10192e */
[----:B------:R-:W-:-:S02]  /*8f50*/  SHF.R.U64 R0, R7, 0x3, R41 ;  /* 0x0000000307007819 */ /* 0x000fc40000001229 */
[C---:B------:R-:W-:Y:S01]  /*8f60*/  IADD3 R5, P0, PT, R44.reuse, 0xa00, RZ ;  /* 0x00000a002c057810 */ /* 0x040fe20007f1e0ff */
[----:B---3--:R-:W-:Y:S01]  /*8f70*/  IMAD.X R37, RZ, RZ, R45, P1 ;  /* 0x000000ffff257224 */ /* 0x008fe200008e062d */
[----:B------:R-:W-:Y:S01]  /*8f80*/  SHF.R.U64 R2, R9, 0x3, R39 ;  /* 0x0000000309027819 */ /* 0x000fe20000001227 */
[----:B------:R3:W-:Y:S01]  /*8f90*/  ST.E desc[UR46][R10.64], RZ ;  /* 0x000000ff0a007985 */ /* 0x0007e2000c10192e */
[----:B------:R-:W-:Y:S01]  /*8fa0*/  LOP3.LUT R40, R7, 0x70, R0, 0x78, !PT ;  /* 0x0000007007287812 */ /* 0x000fe200078e7800 */
[----:B----4-:R-:W-:Y:S01]  /*8fb0*/  IMAD.X R35, RZ, RZ, R45, P0 ;  /* 0x000000ffff237224 */ /* 0x010fe200000e062d */
[----:B------:R-:W-:Y:S01]  /*8fc0*/  LOP3.LUT R38, R9, 0x70, R2, 0x78, !PT ;  /* 0x0000007009267812 */ /* 0x000fe200078e7802 */
[----:B------:R4:W-:Y:S01]  /*8fd0*/  ST.E desc[UR46][R88.64], RZ ;  /* 0x000000ff58007985 */ /* 0x0009e2000c10192e */
[C---:B------:R-:W-:Y:S02]  /*8fe0*/  IADD3 R7, P1, PT, R44.reuse, 0x1800, RZ ;  /* 0x000018002c077810 */ /* 0x040fe40007f3e0ff */
[----:B------:R-:W-:Y:S01]  /*8ff0*/  IADD3 R9, P0, PT, R44, 0x1a00, RZ ;  /* 0x00001a002c097810 */ /* 0x000fe20007f1e0ff */
[----:B------:R-:W-:Y:S01]  /*9000*/  ST.E desc[UR46][R86.64], RZ ;  /* 0x000000ff56007985 */ /* 0x000fe2000c10192e */
[----:B------:R-:W-:Y:S01]  /*9010*/  SHF.R.U64 R0, R3, 0x3, R37 ;  /* 0x0000000303007819 */ /* 0x000fe20000001225 */
[----:B------:R-:W-:Y:S01]  /*9020*/  IMAD.X R33, RZ, RZ, R45, P1 ;  /* 0x000000ffff217224 */ /* 0x000fe200008e062d */
        /* <DEDUP_REMOVED lines=13> */
[----:B-----5:R-:W-:Y:S01]  /*9100*/  IMAD.X R27, RZ, RZ, R45, P0 ;  /* 0x000000ffff1b7224 */ /* 0x020fe200000e062d */
[----:B------:R-:W-:Y:S01]  /*9110*/  LOP3.LUT R30, R9, 0x70, R2, 0x78, !PT ;  /* 0x00000070091e7812 */ /* 0x000fe200078e7802 */
[----:B------:R-:W-:Y:S01]  /*9120*/  ST.E desc[UR46][R84.64], RZ ;  /* 0x000000ff54007985 */ /* 0x000fe2000c10192e */
        /* <DEDUP_REMOVED lines=8> */
[----:B------:R5:W-:Y:S01]  /*91b0*/  ST.E desc[UR46][R82.64], RZ ;  /* 0x000000ff52007985 */ /* 0x000be2000c10192e */
[----:B------:R-:W-:Y:S02]  /*91c0*/  LOP3.LUT R26, R5, 0x70, R2, 0x78, !PT ;  /* 0x00000070051a7812 */ /* 0x000fe400078e7802 */
[----:B------:R-:W-:Y:S01]  /*91d0*/  IADD3 R3, P1, PT, R44, 0x4800, RZ ;  /* 0x000048002c037810 */ /* 0x000fe20007f3e0ff */
[----:B------:R5:W-:Y:S01]  /*91e0*/  ST.E desc[UR46][R80.64], RZ ;  /* 0x000000ff50007985 */ /* 0x000be2000c10192e */
[----:B------:R-:W-:-:S02]  /*91f0*/  SHF.R.U64 R0, R7, 0x3, R25 ;  /* 0x0000000307007819 */ /* 0x000fc40000001219 */
        /* <DEDUP_REMOVED lines=14> */
[----:B---3--:R-:W-:Y:S01]  /*92e0*/  IMAD.X R11, RZ, RZ, R45, P0 ;  /* 0x000000ffff0b7224 */ /* 0x008fe200000e062d */
        /* <DEDUP_REMOVED lines=11> */
[----:B----4-:R-:W-:Y:S01]  /*93a0*/  IMAD.X R89, RZ, RZ, R45, P0 ;  /* 0x000000ffff597224 */ /* 0x010fe200000e062d */
[----:B------:R-:W-:Y:S01]  /*93b0*/  LOP3.LUT R10, R9, 0x70, R2, 0x78, !PT ;  /* 0x00000070090a7812 */ /* 0x000fe200078e7802 */
[----:B------:R4:W-:Y:S01]  /*93c0*/  ST.E desc[UR46][R58.64], RZ ;  /* 0x000000ff3a007985 */ /* 0x0009e2000c10192e */
[----:B------:R-:W-:-:S02]  /*93d0*/  IADD3 R7, P1, PT, R44, 0x7800, RZ ;  /* 0x000078002c077810 */ /* 0x000fc40007f3e0ff */
[C---:B------:R-:W-:Y:S01]  /*93e0*/  IADD3 R9, P0, PT, R44.reuse, 0x7a00, RZ ;  /* 0x00007a002c097810 */ /* 0x040fe20007f1e0ff */
[----:B------:R4:W-:Y:S01]  /*93f0*/  ST.E desc[UR46][R56.64], RZ ;  /* 0x000000ff38007985 */ /* 0x0009e2000c10192e */
[----:B------:R-:W-:Y:S01]  /*9400*/  SHF.R.U64 R0, R3, 0x3, R91 ;  /* 0x0000000303007819 */ /* 0x000fe2000000125b */
[----:B-1----:R-:W-:Y:S01]  /*9410*/  IMAD.X R69, RZ, RZ, R45, P1 ;  /* 0x000000ffff457224 */ /* 0x002fe200008e062d */
        /* <DEDUP_REMOVED lines=41> */
[----:B--2---:R-:W-:Y:S01]  /*96b0*/  IMAD.X R79, RZ, RZ, R45, P1 ;  /* 0x000000ffff4f7224 */ /* 0x004fe200008e062d */
        /* <DEDUP_REMOVED lines=13> */
[----:B---3--:R-:W-:Y:S01]  /*9790*/  IMAD.X R73, RZ, RZ, R45, P0 ;  /* 0x000000ffff497224 */ /* 0x008fe200000e062d */
        /* <DEDUP_REMOVED lines=16> */
[----:B----4-:R-:W-:Y:S01]  /*98a0*/  IMAD.X R59, RZ, RZ, R45, P1 ;  /* 0x000000ffff3b7224 */ /* 0x010fe200008e062d */
        /* <DEDUP_REMOVED lines=14> */
[----:B------:R-:W-:Y:S01]  /*9990*/  ST.E desc[UR46][R90.64], RZ ;  /* 0x000000ff5a007985 */ /* 0x000fe2000c10192e */
[----:B------:R-:W-:Y:S02]  /*99a0*/  LOP3.LUT R56, R5, 0x70, R2, 0x78, !PT ;  /* 0x0000007005387812 */ /* 0x000fe400078e7802 */
[----:B------:R-:W-:Y:S01]  /*99b0*/  IADD3 R3, P1, PT, R44, 0xc00, RZ ;  /* 0x00000c002c037810 */ /* 0x000fe20007f3e0ff */
[----:B------:R-:W-:Y:S01]  /*99c0*/  ST.E desc[UR46][R88.64], RZ ;  /* 0x000000ff58007985 */ /* 0x000fe2000c10192e */
        /* <DEDUP_REMOVED lines=46> */
[----:B------:R-:W-:Y:S01]  /*9cb0*/  ST.E desc[UR46][R74.64], RZ ;  /* 0x000000ff4a007985 */ /* 0x000fe2000c10192e */
        /* <DEDUP_REMOVED lines=26> */
[----:B------:R-:W-:Y:S01]  /*9e60*/  IADD3 R9, P0, PT, R44, 0x7e00, RZ ;  /* 0x00007e002c097810 */ /* 0x000fe20007f1e0ff */
[----:B------:R3:W-:Y:S01]  /*9e70*/  ST.E desc[UR46][R52.64], RZ ;  /* 0x000000ff34007985 */ /* 0x0007e2000c10192e */
[----:B------:R-:W-:Y:S01]  /*9e80*/  SHF.R.U64 R0, R3, 0x3, R25 ;  /* 0x0000000303007819 */ /* 0x000fe20000001219 */
[----:B------:R-:W-:Y:S01]  /*9e90*/  IMAD.X R21, RZ, RZ, R45, P1 ;  /* 0x000000ffff157224 */ /* 0x000fe200008e062d */
[----:B------:R-:W-:Y:S01]  /*9ea0*/  SHF.R.U64 R2, R5, 0x3, R23 ;  /* 0x0000000305027819 */ /* 0x000fe20000001217 */
[----:B----4-:R-:W-:Y:S01]  /*9eb0*/  IMAD.X R15, RZ, RZ, R45, P0 ;  /* 0x000000ffff0f7224 */ /* 0x010fe200000e062d */
[----:B------:R-:W-:Y:S01]  /*9ec0*/  LOP3.LUT R24, R3, 0x70, R0, 0x78, !PT ;  /* 0x0000007003187812 */ /* 0x000fe200078e7800 */
[----:B------:R3:W-:Y:S01]  /*9ed0*/  ST.E desc[UR46][R50.64], RZ ;  /* 0x000000ff32007985 */ /* 0x0007e2000c10192e */
[----:B------:R-:W-:Y:S02]  /*9ee0*/  LOP3.LUT R22, R5, 0x70, R2, 0x78, !PT ;  /* 0x0000007005167812 */ /* 0x000fe400078e7802 */
[----:B------:R-:W-:Y:S01]  /*9ef0*/  SHF.R.U64 R0, R7, 0x3, R21 ;  /* 0x0000000307007819 */ /* 0x000fe20000001215 */
[----:B------:R3:W-:Y:S01]  /*9f00*/  ST.E desc[UR46][R48.64], RZ ;  /* 0x000000ff30007985 */ /* 0x0007e2000c10192e */
[----:B------:R-:W-:-:S02]  /*9f10*/  SHF.R.U64 R2, R9, 0x3, R15 ;  /* 0x0000000309027819 */ /* 0x000fc4000000120f */
[----:B------:R-:W-:Y:S01]  /*9f20*/  LOP3.LUT R20, R7, 0x70, R0, 0x78, !PT ;  /* 0x0000007007147812 */ /* 0x000fe200078e7800 */
[----:B------:R3:W-:Y:S01]  /*9f30*/  ST.E desc[UR46][R46.64], RZ ;  /* 0x000000ff2e007985 */ /* 0x0007e2000c10192e */
[----:B------:R-:W-:Y:S02]  /*9f40*/  LOP3.LUT R14, R9, 0x70, R2, 0x78, !PT ;  /* 0x00000070090e7812 */ /* 0x000fe400078e7802 */
[C---:B------:R-:W-:Y:S01]  /*9f50*/  IADD3 R0, P1, PT, R44.reuse, 0x8c00, RZ ;  /* 0x00008c002c007810 */ /* 0x040fe20007f3e0ff */
[----:B------:R3:W-:Y:S01]  /*9f60*/  ST.E desc[UR46][R42.64], RZ ;  /* 0x000000ff2a007985 */ /* 0x0007e2000c10192e */
[----:B------:R-:W-:-:S03]  /*9f70*/  IADD3 R2, P0, PT, R44, 0x8e00, RZ ;  /* 0x00008e002c027810 */ /* 0x000fc60007f1e0ff */
[--C-:B------:R-:W-:Y:S01]  /*9f80*/  IMAD.X R13, RZ, RZ, R45.reuse, P1 ;  /* 0x000000ffff0d7224 */ /* 0x100fe200008e062d */
[C---:B------:R-:W-:Y:S01]  /*9f90*/  IADD3 R4, P1, PT, R44.reuse, 0x9c00, RZ ;  /* 0x00009c002c047810 */ /* 0x040fe20007f3e0ff */
[----:B------:R-:W-:Y:S01]  /*9fa0*/  IMAD.X R11, RZ, RZ, R45, P0 ;  /* 0x000000ffff0b7224 */ /* 0x000fe200000e062d */
        /* <DEDUP_REMOVED lines=9> */
[----:B------:R-:W-:Y:S01]  /*a040*/  IADD3 R0, P1, PT, R44, 0xac00, RZ ;  /* 0x0000ac002c007810 */ /* 0x000fe20007f3e0ff */
[----:B------:R3:W-:Y:S01]  /*a050*/  ST.E desc[UR46][R36.64], RZ ;  /* 0x000000ff24007985 */ /* 0x0007e2000c10192e */
[----:B------:R-:W-:Y:S02]  /*a060*/  SHF.R.U64 R3, R4, 0x3, R9 ;  /* 0x0000000304037819 */ /* 0x000fe40000001209 */
[----:B------:R-:W-:Y:S01]  /*a070*/  IADD3 R2, P0, PT, R44, 0xae00, RZ ;  /* 0x0000ae002c027810 */ /* 0x000fe20007f1e0ff */
[----:B-1----:R-:W-:Y:S01]  /*a080*/  IMAD.X R69, RZ, RZ, R45, P1 ;  /* 0x000000ffff457224 */ /* 0x002fe200008e062d */
[----:B------:R-:W-:Y:S01]  /*a090*/  LOP3.LUT R8, R4, 0x70, R3, 0x78, !PT ;  /* 0x0000007004087812 */ /* 0x000fe200078e7803 */
[----:B------:R3:W-:Y:S01]  /*a0a0*/  ST.E desc[UR46][R34.64], RZ ;  /* 0x000000ff22007985 */ /* 0x0007e2000c10192e */
[----:B------:R-:W-:Y:S01]  /*a0b0*/  SHF.R.U64 R5, R6, 0x3, R7 ;  /* 0x0000000306057819 */ /* 0x000fe20000001207 */
[----:B------:R-:W-:Y:S01]  /*a0c0*/  IMAD.X R67, RZ, RZ, R45, P0 ;  /* 0x000000ffff437224 */ /* 0x000fe200000e062d */
[C---:B------:R-:W-:Y:S01]  /*a0d0*/  IADD3 R4, P1, PT, R44.reuse, 0xbc00, RZ ;  /* 0x0000bc002c047810 */ /* 0x040fe20007f3e0ff */
[----:B------:R3:W-:Y:S01]  /*a0e0*/  ST.E desc[UR46][R32.64], RZ ;  /* 0x000000ff20007985 */ /* 0x0007e2000c10192e */
[----:B------:R-:W-:-:S02]  /*a0f0*/  IADD3 R16, P0, PT, R44, 0xbe00, RZ ;  /* 0x0000be002c107810 */ /* 0x000fc40007f1e0ff */
[----:B------:R-:W-:Y:S01]  /*a100*/  LOP3.LUT R6, R6, 0x70, R5, 0x78, !PT ;  /* 0x0000007006067812 */ /* 0x000fe200078e7805 */
[----:B-----5:R-:W-:Y:S01]  /*a110*/  IMAD.X R65, RZ, RZ, R45, P1 ;  /* 0x000000ffff417224 */ /* 0x020fe200008e062d */
[----:B------:R-:W-:Y:S01]  /*a120*/  SHF.R.U64 R3, R0, 0x3, R69 ;  /* 0x0000000300037819 */ /* 0x000fe20000001245 */
[----:B------:R-:W-:Y:S01]  /*a130*/  IMAD.X R63, RZ, RZ, R45, P0 ;  /* 0x000000ffff3f7224 */ /* 0x000fe200000e062d */
[----:B------:R-:W-:Y:S01]  /*a140*/  SHF.R.U64 R5, R2, 0x3, R67 ;  /* 0x0000000302057819 */ /* 0x000fe20000001243 */
[----:B------:R3:W-:Y:S01]  /*a150*/  ST.E desc[UR46][R30.64], RZ ;  /* 0x000000ff1e007985 */ /* 0x0007e2000c10192e */
[----:B------:R-:W-:Y:S02]  /*a160*/  LOP3.LUT R68, R0, 0x70, R3, 0x78, !PT ;  /* 0x0000007000447812 */ /* 0x000fe400078e7803 */
[----:B------:R-:W-:Y:S01]  /*a170*/  LOP3.LUT R66, R2, 0x70, R5, 0x78, !PT ;  /* 0x0000007002427812 */ /* 0x000fe200078e7805 */
[----:B------:R3:W-:Y:S01]  /*a180*/  ST.E desc[UR46][R28.64], RZ ;  /* 0x000000ff1c007985 */ /* 0x0007e2000c10192e */
[----:B------:R-:W-:-:S02]  /*a190*/  IADD3 R0, P1, PT, R44, 0xcc00, RZ ;  /* 0x0000cc002c007810 */ /* 0x000fc40007f3e0ff */
[----:B------:R-:W-:Y:S01]  /*a1a0*/  SHF.R.U64 R3, R4, 0x3, R65 ;  /* 0x0000000304037819 */ /* 0x000fe20000001241 */
[----:B------:R3:W-:Y:S01]  /*a1b0*/  ST.E desc[UR46][R26.64], RZ ;  /* 0x000000ff1a007985 */ /* 0x0007e2000c10192e */
[----:B------:R-:W-:Y:S01]  /*a1c0*/  IADD3 R2, P0, PT, R44, 0xce00, RZ ;  /* 0x0000ce002c027810 */ /* 0x000fe20007f1e0ff */
        /* <DEDUP_REMOVED lines=32> */
[----:B--2---:R-:W-:Y:S01]  /*a3d0*/  IMAD.X R73, RZ, RZ, R45, P1 ;  /* 0x000000ffff497224 */ /* 0x004fe200008e062d */
[----:B------:R-:W-:Y:S01]  /*a3e0*/  SHF.R.U64 R5, R2, 0x3, R77 ;  /* 0x0000000302057819 */ /* 0x000fe2000000124d */
[----:B------:R-:W-:Y:S01]  /*a3f0*/  IMAD.X R71, RZ, RZ, R45, P0 ;  /* 0x000000ffff477224 */ /* 0x000fe200000e062d */
[----:B------:R-:W-:Y:S01]  /*a400*/  LOP3.LUT R82, R0, 0x70, R3, 0x78, !PT ;  /* 0x0000007000527812 */ /* 0x000fe200078e7803 */
[----:B------:R3:W-:Y:S01]  /*a410*/  ST.E desc[UR46][R68.64], RZ ;  /* 0x000000ff44007985 */ /* 0x0007e2000c10192e */
[----:B------:R-:W-:-:S02]  /*a420*/  LOP3.LUT R76, R2, 0x70, R5, 0x78, !PT ;  /* 0x00000070024c7812 */ /* 0x000fc400078e7805 */
[----:B------:R-:W-:Y:S01]  /*a430*/  SHF.R.U64 R3, R4, 0x3, R73 ;  /* 0x0000000304037819 */ /* 0x000fe20000001249 */
[----:B------:R3:W-:Y:S01]  /*a440*/  ST.E desc[UR46][R66.64], RZ ;  /* 0x000000ff42007985 */ /* 0x0007e2000c10192e */
[----:B------:R-:W-:Y:S02]  /*a450*/  SHF.R.U64 R5, R16, 0x3, R71 ;  /* 0x0000000310057819 */ /* 0x000fe40000001247 */
[----:B------:R-:W-:Y:S01]  /*a460*/  LOP3.LUT R72, R4, 0x70, R3, 0x78, !PT ;  /* 0x0000007004487812 */ /* 0x000fe200078e7803 */
[----:B------:R3:W-:Y:S01]  /*a470*/  ST.E desc[UR46][R64.64], RZ ;  /* 0x000000ff40007985 */ /* 0x0007e2000c10192e */
[----:B------:R-:W-:-:S03]  /*a480*/  LOP3.LUT R70, R16, 0x70, R5, 0x78, !PT ;  /* 0x0000007010467812 */ /* 0x000fc600078e7805 */
[----:B------:R3:W-:Y:S04]  /*a490*/  ST.E desc[UR46][R62.64], RZ ;  /* 0x000000ff3e007985 */ /* 0x0007e8000c10192e */
[----:B------:R3:W-:Y:S04]  /*a4a0*/  ST.E desc[UR46][R86.64], RZ ;  /* 0x000000ff56007985 */ /* 0x0007e8000c10192e */
[----:B------:R3:W-:Y:S04]  /*a4b0*/  ST.E desc[UR46][R84.64], RZ ;  /* 0x000000ff54007985 */ /* 0x0007e8000c10192e */
[----:B------:R3:W-:Y:S04]  /*a4c0*/  ST.E desc[UR46][R80.64], RZ ;  /* 0x000000ff50007985 */ /* 0x0007e8000c10192e */
[----:B------:R3:W-:Y:S04]  /*a4d0*/  ST.E desc[UR46][R78.64], RZ ;  /* 0x000000ff4e007985 */ /* 0x0007e8000c10192e */
[----:B------:R3:W-:Y:S04]  /*a4e0*/  ST.E desc[UR46][R82.64], RZ ;  /* 0x000000ff52007985 */ /* 0x0007e8000c10192e */
[----:B------:R3:W-:Y:S04]  /*a4f0*/  ST.E desc[UR46][R76.64], RZ ;  /* 0x000000ff4c007985 */ /* 0x0007e8000c10192e */
[----:B------:R3:W-:Y:S01]  /*a500*/  ST.E desc[UR46][R72.64], RZ ;  /* 0x000000ff48007985 */ /* 0x0007e2000c10192e */
[----:B------:R-:W1:Y:S01]  /*a510*/  S2R R2, SR_CTAID.Y ;  /* 0x0000000000027919 */ /* 0x000e620000002600 */
[----:B------:R-:W2:Y:S02]  /*a520*/  S2R R0, SR_CTAID.Z ;  /* 0x0000000000007919 */ /* 0x000ea40000002700 */
[----:B------:R3:W-:Y:S01]  /*a530*/  ST.E desc[UR46][R70.64], RZ ;  /* 0x000000ff46007985 */ /* 0x0007e2000c10192e */
[----:B------:R-:W-:Y:S05]  /*a540*/  @!P6 BRA `(.L_x_151) ;  /* 0x000000000090e947 */ /* 0x000fea0003800000 */
[----:B------:R-:W4:Y:S01]  /*a550*/  LDCU UR4, c[0x0][0x380] ;  /* 0x00007000ff0477ac */ /* 0x000f220008000800 */
[----:B------:R-:W-:Y:S01]  /*a560*/  IADD3 R3, PT, PT, R19, R18, RZ ;  /* 0x0000001213037210 */ /* 0x000fe20007ffe0ff */
[----:B------:R-:W-:Y:S03]  /*a570*/  BSSY.RECONVERGENT B0, `(.L_x_151) ;  /* 0x0000021000007945 */ /* 0x000fe60003800200 */
[----:B----4-:R-:W-:-:S13]  /*a580*/  ISETP.GE.AND P0, PT, R3, UR4, PT ;  /* 0x0000000403007c0c */ /* 0x010fda000bf06270 */
[----:B------:R-:W-:Y:S05]  /*a590*/  @P0 BRA `(.L_x_152) ;  /* 0x0000000000780947 */ /* 0x000fea0003800000 */
[----:B------:R-:W3:Y:S01]  /*a5a0*/  LDCU UR4, c[0x0][0x38c] ;  /* 0x00007180ff0477ac */ /* 0x000ee20008000800 */
[----:B------:R-:W2:Y:S01]  /*a5b0*/  LDCU UR5, c[0x0][0x890] ;  /* 0x00011200ff0577ac */ /* 0x000ea20008000800 */
[----:B------:R-:W4:Y:S01]  /*a5c0*/  LDCU.64 UR6, c[0x0][0x888] ;  /* 0x00011100ff0677ac */ /* 0x000f220008000a00 */
[----:B---3--:R-:W3:Y:S01]  /*a5d0*/  I2F.U32.RP R8, UR4 ;  /* 0x0000000400087d06 */ /* 0x008ee20008209000 */
[----:B------:R-:W-:-:S07]  /*a5e0*/  ISETP.NE.U32.AND P0, PT, RZ, UR4, PT ;  /* 0x00000004ff007c0c */ /* 0x000fce000bf05070 */
[----:B---3--:R-:W3:Y:S02]  /*a5f0*/  MUFU.RCP R6, R8 ;  /* 0x0000000800067308 */ /* 0x008ee40000001000 */
[----:B---3--:R-:W-:-:S06]  /*a600*/  IADD3 R6, PT, PT, R6, 0xffffffe, RZ ;  /* 0x0ffffffe06067810 */ /* 0x008fcc0007ffe0ff */
[----:B------:R-:W3:Y:S02]  /*a610*/  F2I.FTZ.U32.TRUNC.NTZ R5, R6 ;  /* 0x0000000600057305 */ /* 0x000ee4000021f000 */
[----:B---3--:R-:W-:-:S05]  /*a620*/  IADD3 R4, PT, PT, RZ, -R5, RZ ;  /* 0x80000005ff047210 */ /* 0x008fca0007ffe0ff */
[----:B------:R-:W-:Y:S02]  /*a630*/  IMAD R7, R4, UR4, RZ ;  /* 0x0000000404077c24 */ /* 0x000fe4000f8e02ff */
[----:B------:R-:W-:-:S05]  /*a640*/  HFMA2 R4, -RZ, RZ, 0, 0 ;  /* 0x00000000ff047431 */ /* 0x000fca00000001ff */
[----:B------:R-:W-:-:S04]  /*a650*/  IMAD.HI.U32 R5, R5, R7, R4 ;  /* 0x0000000705057227 */ /* 0x000fc800078e0004 */
[----:B--2---:R-:W-:Y:S02]  /*a660*/  IMAD R4, R0, UR5, R3 ;  /* 0x0000000500047c24 */ /* 0x004fe4000f8e0203 */
[----:B-1----:R-:W-:-:S04]  /*a670*/  IMAD.HI.U32 R5, R5, R2, RZ ;  /* 0x0000000205057227 */ /* 0x002fc800078e00ff */
[----:B------:R-:W-:-:S04]  /*a680*/  IMAD.MOV R7, RZ, RZ, -R5 ;  /* 0x000000ffff077224 */ /* 0x000fc800078e0a05 */
[----:B------:R-:W-:-:S05]  /*a690*/  IMAD R7, R7, UR4, R2 ;  /* 0x0000000407077c24 */ /* 0x000fca000f8e0202 */
[----:B------:R-:W-:-:S13]  /*a6a0*/  ISETP.GE.U32.AND P2, PT, R7, UR4, PT ;  /* 0x0000000407007c0c */ /* 0x000fda000bf46070 */
[----:B------:R-:W-:Y:S02]  /*a6b0*/  @P2 IADD3 R7, PT, PT, R7, -UR4, RZ ;  /* 0x8000000407072c10 */ /* 0x000fe4000fffe0ff */
[----:B------:R-:W-:Y:S02]  /*a6c0*/  @P2 IADD3 R5, PT, PT, R5, 0x1, RZ ;  /* 0x0000000105052810 */ /* 0x000fe40007ffe0ff */
[----:B------:R-:W-:Y:S02]  /*a6d0*/  ISETP.GE.U32.AND P1, PT, R7, UR4, PT ;  /* 0x0000000407007c0c */ /* 0x000fe4000bf26070 */
[----:B------:R-:W1:Y:S11]  /*a6e0*/  LDC.64 R6, c[0x0][0x880] ;  /* 0x00022000ff067b82 */ /* 0x000e760000000a00 */
[----:B------:R-:W-:Y:S01]  /*a6f0*/  @P1 VIADD R5, R5, 0x1 ;  /* 0x0000000105051836 */ /* 0x000fe20000000000 */
[----:B------:R-:W-:-:S04]  /*a700*/  @!P0 LOP3.LUT R5, RZ, UR4, RZ, 0x33, !PT ;  /* 0x00000004ff058c12 */ /* 0x000fc8000f8e33ff */
[C---:B------:R-:W-:Y:S01]  /*a710*/  IADD3 R3, PT, PT, -R5.reuse, RZ, RZ ;  /* 0x000000ff05037210 */ /* 0x040fe20007ffe1ff */
[----:B----4-:R-:W-:-:S04]  /*a720*/  IMAD R5, R5, UR7, R4 ;  /* 0x0000000705057c24 */ /* 0x010fc8000f8e0204 */
[----:B------:R-:W-:Y:S01]  /*a730*/  IMAD R4, R3, UR4, R2 ;  /* 0x0000000403047c24 */ /* 0x000fe2000f8e0202 */
[----:B------:R-:W-:-:S03]  /*a740*/  MOV R3, 0xff800000 ;  /* 0xff80000000037802 */ /* 0x000fc60000000f00 */
[----:B------:R-:W-:-:S04]  /*a750*/  IMAD R5, R4, UR6, R5 ;  /* 0x0000000604057c24 */ /* 0x000fc8000f8e0205 */
[----:B-1----:R-:W-:-:S05]  /*a760*/  IMAD.WIDE.U32 R6, R5, 0x4, R6 ;  /* 0x0000000405067825 */ /* 0x002fca00078e0006 */
[----:B------:R4:W-:Y:S02]  /*a770*/  STG.E desc[UR46][R6.64], R3 ;  /* 0x0000000306007986 */ /* 0x0009e4000c10192e */
.L_x_152:
[----:B------:R-:W-:Y:S05]  /*a780*/  BSYNC.RECONVERGENT B0 ;  /* 0x0000000000007941 */ /* 0x000fea0003800200 */
.L_x_151:
[----:B------:R-:W-:-:S09]  /*a790*/  UISETP.NE.AND UP0, UPT, UR41, URZ, UPT ;  /* 0x000000ff2900728c */ /* 0x000fd2000bf05270 */
[----:B------:R-:W-:Y:S05]  /*a7a0*/  BRA.U UP0, `(.L_x_153) ;  /* 0x0000000100047547 */ /* 0x000fea000b800000 */
[----:B------:R-:W-:Y:S05]  /*a7b0*/  BPT.TRAP 0x1 ;  /* 0x000000040000795c */ /* 0x000fea0000300000 */
.L_x_153:
[C---:B------:R-:W-:Y:S01]  /*a7c0*/  IADD3 R5, P2, PT, R44.reuse, 0x10200, RZ ;  /* 0x000102002c057810 */ /* 0x040fe20007f5e0ff */
[----:B------:R2:W-:Y:S01]  /*a7d0*/  SYNCS.ARRIVE.TRANS64.A1T0 RZ, [R17+URZ+0x500b0], RZ ;  /* 0x0500b0ff11ff79a7 */ /* 0x0005e200081000ff */
[C---:B----4-:R-:W-:Y:S01]  /*a7e0*/  IADD3 R3, P3, PT, R44.reuse, 0x10000, RZ ;  /* 0x000100002c037810 */ /* 0x050fe20007f7e0ff */
[----:B------:R-:W-:Y:S01]  /*a7f0*/  STL.64 [R1+0x78], R18 ;  /* 0x0000781201007387 */ /* 0x000fe20000100a00 */
[C---:B---3--:R-:W-:Y:S01]  /*a800*/  IADD3 R7, P1, PT, R44.reuse, 0x11000, RZ ;  /* 0x000110002c077810 */ /* 0x048fe20007f3e0ff */
[--C-:B------:R-:W-:Y:S01]  /*a810*/  IMAD.X R77, RZ, RZ, R45.reuse, P2 ;  /* 0x000000ffff4d7224 */ /* 0x100fe200010e062d */
[----:B------:R-:W-:Y:S01]  /*a820*/  IADD3 R9, P0, PT, R44, 0x11200, RZ ;  /* 0x000112002c097810 */ /* 0x000fe20007f1e0ff */
[--C-:B------:R-:W-:Y:S01]  /*a830*/  IMAD.X R87, RZ, RZ, R45.reuse, P3 ;  /* 0x000000ffff577224 */ /* 0x100fe200018e062d */
[----:B------:R-:W-:Y:S01]  /*a840*/  UISETP.NE.AND UP0, UPT, UR41, URZ, UPT ;  /* 0x000000ff2900728c */ /* 0x000fe2000bf05270 */
[----:B------:R-:W-:Y:S01]  /*a850*/  IMAD.X R75, RZ, RZ, R45, P1 ;  /* 0x000000ffff4b7224 */ /* 0x000fe200008e062d */
[----:B------:R-:W-:Y:S01]  /*a860*/  SHF.R.U64 R6, R5, 0x3, R77 ;  /* 0x0000000305067819 */ /* 0x000fe2000000124d */
[----:B------:R-:W-:Y:S01]  /*a870*/  IMAD.X R73, RZ, RZ, R45, P0 ;  /* 0x000000ffff497224 */ /* 0x000fe200000e062d */
[----:B------:R-:W-:-:S02]  /*a880*/  SHF.R.U64 R4, R3, 0x3, R87 ;  /* 0x0000000303047819 */ /* 0x000fc40000001257 */
[----:B------:R-:W-:Y:S02]  /*a890*/  LOP3.LUT R76, R5, 0x70, R6, 0x78, !PT ;  /* 0x00000070054c7812 */ /* 0x000fe400078e7806 */
[----:B------:R-:W-:Y:S02]  /*a8a0*/  LOP3.LUT R86, R3, 0x70, R4, 0x78, !PT ;  /* 0x0000007003567812 */ /* 0x000fe400078e7804 */
[C---:B------:R-:W-:Y:S02]  /*a8b0*/  IADD3 R5, P2, PT, R44.reuse, 0x12200, RZ ;  /* 0x000122002c057810 */ /* 0x040fe40007f5e0ff */
[----:B------:R-:W-:Y:S01]  /*a8c0*/  SHF.R.U64 R8, R7, 0x3, R75 ;  /* 0x0000000307087819 */ /* 0x000fe2000000124b */
[----:B------:R3:W-:Y:S01]  /*a8d0*/  ST.E desc[UR46][R86.64], RZ ;  /* 0x000000ff56007985 */ /* 0x0007e2000c10192e */
[C---:B------:R-:W-:Y:S01]  /*a8e0*/  IADD3 R3, P3, PT, R44.reuse, 0x12000, RZ ;  /* 0x000120002c037810 */ /* 0x040fe20007f7e0ff */
[----:B------:R-:W-:Y:S01]  /*a8f0*/  IMAD.X R61, RZ, RZ, R45, P2 ;  /* 0x000000ffff3d7224 */ /* 0x000fe200010e062d */
[----:B------:R-:W-:Y:S01]  /*a900*/  SHF.R.U64 R10, R9, 0x3, R73 ;  /* 0x00000003090a7819 */ /* 0x000fe20000001249 */
[----:B------:R-:W-:Y:S01]  /*a910*/  ST.E desc[UR46][R76.64], RZ ;  /* 0x000000ff4c007985 */ /* 0x000fe2000c10192e */
[----:B------:R-:W-:Y:S01]  /*a920*/  LOP3.LUT R74, R7, 0x70, R8, 0x78, !PT ;  /* 0x00000070074a7812 */ /* 0x000fe200078e7808 */
[----:B------:R-:W-:Y:S01]  /*a930*/  IMAD.X R63, RZ, RZ, R45, P3 ;  /* 0x000000ffff3f7224 */ /* 0x000fe200018e062d */
[----:B------:R-:W-:-:S02]  /*a940*/  IADD3 R7, P1, PT, R44, 0x13000, RZ ;  /* 0x000130002c077810 */ /* 0x000fc40007f3e0ff */
[----:B------:R-:W-:Y:S01]  /*a950*/  LOP3.LUT R72, R9, 0x70, R10, 0x78, !PT ;  /* 0x0000007009487812 */ /* 0x000fe200078e780a */
[----:B------:R4:W-:Y:S01]  /*a960*/  ST.E desc[UR46][R74.64], RZ ;  /* 0x000000ff4a007985 */ /* 0x0009e2000c10192e */
[----:B------:R-:W-:Y:S01]  /*a970*/  IADD3 R9, P0, PT, R44, 0x13200, RZ ;  /* 0x000132002c097810 */ /* 0x000fe20007f1e0ff */
[----:B------:R-:W-:Y:S01]  /*a980*/  IMAD.X R59, RZ, RZ, R45, P1 ;  /* 0x000000ffff3b7224 */ /* 0x000fe200008e062d */
[----:B------:R-:W-:Y:S01]  /*a990*/  SHF.R.U64 R6, R5, 0x3, R61 ;  /* 0x0000000305067819 */ /* 0x000fe2000000123d */
[----:B------:R1:W-:Y:S01]  /*a9a0*/  ST.E desc[UR46][R72.64], RZ ;  /* 0x000000ff48007985 */ /* 0x0003e2000c10192e */
[----:B------:R-:W-:Y:S01]  /*a9b0*/  SHF.R.U64 R4, R3, 0x3, R63 ;  /* 0x0000000303047819 */ /* 0x000fe2000000123f */
[----:B------:R-:W-:Y:S01]  /*a9c0*/  IMAD.X R57, RZ, RZ, R45, P0 ;  /* 0x000000ffff397224 */ /* 0x000fe200000e062d */
[----:B------:R-:W-:Y:S02]  /*a9d0*/  LOP3.LUT R60, R5, 0x70, R6, 0x78, !PT ;  /* 0x00000070053c7812 */ /* 0x000fe400078e7806 */
[----:B------:R-:W-:-:S02]  /*a9e0*/  LOP3.LUT R62, R3, 0x70, R4, 0x78, !PT ;  /* 0x00000070033e7812 */ /* 0x000fc400078e7804 */
        /* <DEDUP_REMOVED lines=11> */
[----:B------:R-:W-:Y:S01]  /*aaa0*/  ST.E desc[UR46][R58.64], RZ ;  /* 0x000000ff3a007985 */ /* 0x000fe2000c10192e */
        /* <DEDUP_REMOVED lines=109> */
[C---:B------:R-:W-:Y:S01]  /*b180*/  SHF.R.U64 R8, R7.reuse, 0x3, R67 ;  /* 0x0000000307087819 */ /* 0x040fe20000001243 */
[----:B------:R2:W-:Y:S01]  /*b190*/  ST.E desc[UR46][R70.64], RZ ;  /* 0x000000ff46007985 */ /* 0x0005e2000c10192e */
[C---:B------:R-:W-:Y:S01]  /*b1a0*/  IADD3 R3, P1, PT, R44.reuse, 0x10400, RZ ;  /* 0x000104002c037810 */ /* 0x040fe20007f3e0ff */
[--C-:B------:R-:W-:Y:S01]  /*b1b0*/  IMAD.X R83, RZ, RZ, R45.reuse, P0 ;  /* 0x000000ffff537224 */ /* 0x100fe200000e062d */
[----:B------:R-:W-:Y:S01]  /*b1c0*/  LOP3.LUT R66, R7, 0x70, R8, 0x78, !PT ;  /* 0x0000007007427812 */ /* 0x000fe200078e7808 */
[----:B------:R-:W-:Y:S01]  /*b1d0*/  ST.E desc[UR46][R68.64], RZ ;  /* 0x000000ff44007985 */ /* 0x000fe2000c10192e */
        /* <DEDUP_REMOVED lines=8> */
[----:B------:R-:W-:-:S02]  /*b260*/  LOP3.LUT R82, R5, 0x70, R6, 0x78, !PT ;  /* 0x0000007005527812 */ /* 0x000fc400078e7806 */
[----:B------:R-:W-:Y:S02]  /*b270*/  LOP3.LUT R84, R3, 0x70, R4, 0x78, !PT ;  /* 0x0000007003547812 */ /* 0x000fe400078e7804 */
[C---:B------:R-:W-:Y:S02]  /*b280*/  SHF.R.U64 R3, R8.reuse, 0x3, R79 ;  /* 0x0000000308037819 */ /* 0x040fe4000000124f */
[----:B------:R-:W-:Y:S02]  /*b290*/  SHF.R.U64 R4, R7, 0x3, R81 ;  /* 0x0000000307047819 */ /* 0x000fe40000001251 */
[----:B------:R-:W-:Y:S02]  /*b2a0*/  LOP3.LUT R78, R8, 0x70, R3, 0x78, !PT ;  /* 0x00000070084e7812 */ /* 0x000fe400078e7803 */
[C---:B------:R-:W-:Y:S02]  /*b2b0*/  IADD3 R3, P1, PT, R44.reuse, 0x12400, RZ ;  /* 0x000124002c037810 */ /* 0x040fe40007f3e0ff */
[----:B------:R-:W-:-:S02]  /*b2c0*/  IADD3 R5, P0, PT, R44, 0x12600, RZ ;  /* 0x000126002c057810 */ /* 0x000fc40007f1e0ff */
[----:B------:R-:W-:Y:S01]  /*b2d0*/  LOP3.LUT R80, R7, 0x70, R4, 0x78, !PT ;  /* 0x0000007007507812 */ /* 0x000fe200078e7804 */
[--C-:B------:R-:W-:Y:S01]  /*b2e0*/  IMAD.X R89, RZ, RZ, R45.reuse, P1 ;  /* 0x000000ffff597224 */ /* 0x100fe200008e062d */
[C---:B------:R-:W-:Y:S01]  /*b2f0*/  IADD3 R7, P1, PT, R44.reuse, 0x13400, RZ ;  /* 0x000134002c077810 */ /* 0x040fe20007f3e0ff */
[----:B---3--:R-:W-:Y:S01]  /*b300*/  IMAD.X R87, RZ, RZ, R45, P0 ;  /* 0x000000ffff577224 */ /* 0x008fe200000e062d */
[----:B------:R-:W-:Y:S02]  /*b310*/  IADD3 R8, P0, PT, R44, 0x13600, RZ ;  /* 0x000136002c087810 */ /* 0x000fe40007f1e0ff */
[----:B------:R-:W-:Y:S01]  /*b320*/  SHF.R.U64 R4, R3, 0x3, R89 ;  /* 0x0000000303047819 */ /* 0x000fe20000001259 */
[----:B----4-:R-:W-:Y:S01]  /*b330*/  IMAD.X R75, RZ, RZ, R45, P1 ;  /* 0x000000ffff4b7224 */ /* 0x010fe200008e062d */
[----:B------:R-:W-:Y:S01]  /*b340*/  SHF.R.U64 R6, R5, 0x3, R87 ;  /* 0x0000000305067819 */ /* 0x000fe20000001257 */
[----:B-1----:R-:W-:Y:S01]  /*b350*/  IMAD.X R73, RZ, RZ, R45, P0 ;  /* 0x000000ffff497224 */ /* 0x002fe200000e062d */
[----:B------:R-:W-:-:S02]  /*b360*/  LOP3.LUT R88, R3, 0x70, R4, 0x78, !PT ;  /* 0x0000007003587812 */ /* 0x000fc400078e7804 */
[C---:B------:R-:W-:Y:S02]  /*b370*/  SHF.R.U64 R4, R7.reuse, 0x3, R75 ;  /* 0x0000000307047819 */ /* 0x040fe4000000124b */
[C---:B------:R-:W-:Y:S02]  /*b380*/  SHF.R.U64 R3, R8.reuse, 0x3, R73 ;  /* 0x0000000308037819 */ /* 0x040fe40000001249 */
[----:B------:R-:W-:Y:S02]  /*b390*/  LOP3.LUT R74, R7, 0x70, R4, 0x78, !PT ;  /* 0x00000070074a7812 */ /* 0x000fe400078e7804 */
[----:B------:R-:W-:Y:S02]  /*b3a0*/  LOP3.LUT R72, R8, 0x70, R3, 0x78, !PT ;  /* 0x0000007008487812 */ /* 0x000fe400078e7803 */
[C---:B------:R-:W-:Y:S02]  /*b3b0*/  IADD3 R4, P0, PT, R44.reuse, 0x14600, RZ ;  /* 0x000146002c047810 */ /* 0x040fe40007f1e0ff */
[----:B------:R-:W-:-:S02]  /*b3c0*/  IADD3 R3, P1, PT, R44, 0x14400, RZ ;  /* 0x000144002c037810 */ /* 0x000fc40007f3e0ff */
[----:B------:R-:W-:Y:S01]  /*b3d0*/  LOP3.LUT R86, R5, 0x70, R6, 0x78, !PT ;  /* 0x0000007005567812 */ /* 0x000fe200078e7806 */
[--C-:B--2---:R-:W-:Y:S01]  /*b3e0*/  IMAD.X R63, RZ, RZ, R45.reuse, P0 ;  /* 0x000000ffff3f7224 */ /* 0x104fe200000e062d */
[C---:B------:R-:W-:Y:S01]  /*b3f0*/  IADD3 R8, P0, PT, R44.reuse, 0x15600, RZ ;  /* 0x000156002c087810 */ /* 0x040fe20007f1e0ff */
[----:B------:R-:W-:Y:S01]  /*b400*/  IMAD.X R77, RZ, RZ, R45, P1 ;  /* 0x000000ffff4d7224 */ /* 0x000fe200008e062d */
[----:B------:R-:W-:Y:S02]  /*b410*/  IADD3 R7, P1, PT, R44, 0x15400, RZ ;  /* 0x000154002c077810 */ /* 0x000fe40007f3e0ff */
[C---:B------:R-:W-:Y:S01]  /*b420*/  SHF.R.U64 R5, R4.reuse, 0x3, R63 ;  /* 0x0000000304057819 */ /* 0x040fe2000000123f */
[----:B------:R-:W-:Y:S01]  /*b430*/  IMAD.X R57, RZ, RZ, R45, P0 ;  /* 0x000000ffff397224 */ /* 0x000fe200000e062d */
[----:B------:R-:W-:Y:S01]  /*b440*/  SHF.R.U64 R6, R3, 0x3, R77 ;  /* 0x0000000303067819 */ /* 0x000fe2000000124d */
[----:B------:R-:W-:Y:S01]  /*b450*/  IMAD.X R59, RZ, RZ, R45, P1 ;  /* 0x000000ffff3b7224 */ /* 0x000fe200008e062d */
[----:B------:R-:W-:-:S02]  /*b460*/  LOP3.LUT R62, R4, 0x70, R5, 0x78, !PT ;  /* 0x00000070043e7812 */ /* 0x000fc400078e7805 */
[----:B------:R-:W-:Y:S02]  /*b470*/  LOP3.LUT R76, R3, 0x70, R6, 0x78, !PT ;  /* 0x00000070034c7812 */ /* 0x000fe400078e7806 */
[C---:B------:R-:W-:Y:S02]  /*b480*/  SHF.R.U64 R3, R8.reuse, 0x3, R57 ;  /* 0x0000000308037819 */ /* 0x040fe40000001239 */
[C---:B------:R-:W-:Y:S02]  /*b490*/  SHF.R.U64 R4, R7.reuse, 0x3, R59 ;  /* 0x0000000307047819 */ /* 0x040fe4000000123b */
[----:B------:R-:W-:Y:S02]  /*b4a0*/  LOP3.LUT R56, R8, 0x70, R3, 0x78, !PT ;  /* 0x0000007008387812 */ /* 0x000fe400078e7803 */
[----:B------:R-:W-:Y:S02]  /*b4b0*/  LOP3.LUT R58, R7, 0x70, R4, 0x78, !PT ;  /* 0x00000070073a7812 */ /* 0x000fe400078e7804 */
[----:B------:R-:W-:-:S02]  /*b4c0*/  IADD3 R3, P1, PT, R44, 0x16400, RZ ;  /* 0x000164002c037810 */ /* 0x000fc40007f3e0ff */
[C---:B------:R-:W-:Y:S02]  /*b4d0*/  IADD3 R4, P0, PT, R44.reuse, 0x16600, RZ ;  /* 0x000166002c047810 */ /* 0x040fe40007f1e0ff */
[----:B------:R-:W-:Y:S01]  /*b4e0*/  SHF.R.U64 R16, R9, 0x3, R65 ;  /* 0x0000000309107819 */ /* 0x000fe20000001241 */
[--C-:B------:R-:W-:Y:S01]  /*b4f0*/  IMAD.X R61, RZ, RZ, R45.reuse, P1 ;  /* 0x000000ffff3d7224 */ /* 0x100fe200008e062d */
        /* <DEDUP_REMOVED lines=15> */
[----:B------:R-:W-:Y:S01]  /*b5f0*/  LOP3.LUT R64, R9, 0x70, R16, 0x78, !PT ;  /* 0x0000007009407812 */ /* 0x000fe200078e7810 */
[--C-:B------:R-:W-:Y:S01]  /*b600*/  IMAD.X R47, RZ, RZ, R45.reuse, P0 ;  /* 0x000000ffff2f7224 */ /* 0x100fe200000e062d */
[C---:B------:R-:W-:Y:S01]  /*b610*/  IADD3 R8, P0, PT, R44.reuse, 0x19600, RZ ;  /* 0x000196002c087810 */ /* 0x040fe20007f1e0ff */
[----:B------:R-:W-:Y:S01]  /*b620*/  IMAD.X R53, RZ, RZ, R45, P1 ;  /* 0x000000ffff357224 */ /* 0x000fe200008e062d */
[----:B------:R-:W-:Y:S01]  /*b630*/  IADD3 R7, P1, PT, R44, 0x19400, RZ ;  /* 0x000194002c077810 */ /* 0x000fe20007f3e0ff */
[----:B------:R-:W-:Y:S01]  /*b640*/  ST.E desc[UR46][R64.64], RZ ;  /* 0x000000ff40007985 */ /* 0x000fe2000c10192e */
[C---:B------:R-:W-:Y:S01]  /*b650*/  SHF.R.U64 R5, R4.reuse, 0x3, R47 ;  /* 0x0000000304057819 */ /* 0x040fe2000000122f */
[----:B------:R-:W-:Y:S01]  /*b660*/  IMAD.X R39, RZ, RZ, R45, P0 ;  /* 0x000000ffff277224 */ /* 0x000fe200000e062d */
[C---:B------:R-:W-:Y:S01]  /*b670*/  SHF.R.U64 R6, R3.reuse, 0x3, R53 ;  /* 0x0000000303067819 */ /* 0x040fe20000001235 */
[----:B------:R-:W-:Y:S01]  /*b680*/  IMAD.X R41, RZ, RZ, R45, P1 ;  /* 0x000000ffff297224 */ /* 0x000fe200008e062d */
[----:B------:R-:W-:Y:S01]  /*b690*/  LOP3.LUT R46, R4, 0x70, R5, 0x78, !PT ;  /* 0x00000070042e7812 */ /* 0x000fe200078e7805 */
[----:B------:R1:W-:Y:S01]  /*b6a0*/  ST.E desc[UR46][R84.64], RZ ;  /* 0x000000ff54007985 */ /* 0x0003e2000c10192e */
[----:B------:R-:W-:-:S02]  /*b6b0*/  LOP3.LUT R52, R3, 0x70, R6, 0x78, !PT ;  /* 0x0000007003347812 */ /* 0x000fc400078e7806 */
[C---:B------:R-:W-:Y:S01]  /*b6c0*/  SHF.R.U64 R3, R8.reuse, 0x3, R39 ;  /* 0x0000000308037819 */ /* 0x040fe20000001227 */
[----:B------:R-:W-:Y:S01]  /*b6d0*/  ST.E desc[UR46][R82.64], RZ ;  /* 0x000000ff52007985 */ /* 0x000fe2000c10192e */
[C---:B------:R-:W-:Y:S02]  /*b6e0*/  SHF.R.U64 R4, R7.reuse, 0x3, R41 ;  /* 0x0000000307047819 */ /* 0x040fe40000001229 */
[----:B------:R-:W-:Y:S01]  /*b6f0*/  LOP3.LUT R38, R8, 0x70, R3, 0x78, !PT ;  /* 0x0000007008267812 */ /* 0x000fe200078e7803 */
[----:B------:R-:W-:Y:S01]  /*b700*/  ST.E desc[UR46][R80.64], RZ ;  /* 0x000000ff50007985 */ /* 0x000fe2000c10192e */
        /* <DEDUP_REMOVED lines=14> */
[----:B------:R-:W-:Y:S01]  /*b7f0*/  ST.E desc[UR46][R86.64], RZ ;  /* 0x000000ff56007985 */ /* 0x000fe2000c10192e */
[----:B------:R-:W-:-:S02]  /*b800*/  LOP3.LUT R36, R4, 0x70, R5, 0x78, !PT ;  /* 0x0000007004247812 */ /* 0x000fc400078e7805 */
[C---:B------:R-:W-:Y:S01]  /*b810*/  SHF.R.U64 R4, R7.reuse, 0x3, R33 ;  /* 0x0000000307047819 */ /* 0x040fe20000001221 */
[----:B------:R-:W-:Y:S01]  /*b820*/  ST.E desc[UR46][R74.64], RZ ;  /* 0x000000ff4a007985 */ /* 0x000fe2000c10192e */
[C---:B------:R-:W-:Y:S02]  /*b830*/  SHF.R.U64 R3, R8.reuse, 0x3, R31 ;  /* 0x0000000308037819 */ /* 0x040fe4000000121f */
        /* <DEDUP_REMOVED lines=19> */
[----:B------:R4:W-:Y:S01]  /*b970*/  ST.E desc[UR46][R56.64], RZ ;  /* 0x000000ff38007985 */ /* 0x0009e2000c10192e */
[C---:B------:R-:W-:Y:S02]  /*b980*/  SHF.R.U64 R4, R7.reuse, 0x3, R25 ;  /* 0x0000000307047819 */ /* 0x040fe40000001219 */
[----:B------:R-:W-:Y:S01]  /*b990*/  LOP3.LUT R22, R8, 0x70, R3, 0x78, !PT ;  /* 0x0000007008167812 */ /* 0x000fe200078e7803 */
[----:B------:R4:W-:Y:S01]  /*b9a0*/  ST.E desc[UR46][R60.64], RZ ;  /* 0x000000ff3c007985 */ /* 0x0009e2000c10192e */
[----:B------:R-:W-:Y:S02]  /*b9b0*/  LOP3.LUT R24, R7, 0x70, R4, 0x78, !PT ;  /* 0x0000007007187812 */ /* 0x000fe400078e7804 */
[C---:B------:R-:W-:Y:S01]  /*b9c0*/  IADD3 R3, P1, PT, R44.reuse, 0x1e400, RZ ;  /* 0x0001e4002c037810 */ /* 0x040fe20007f3e0ff */
[----:B------:R-:W-:Y:S01]  /*b9d0*/  ST.E desc[UR46][R54.64], RZ ;  /* 0x000000ff36007985 */ /* 0x000fe2000c10192e */
        /* <DEDUP_REMOVED lines=45> */
[----:B-1----:R-:W-:Y:S01]  /*bcb0*/  IMAD.X R85, RZ, RZ, R45, P0 ;  /* 0x000000ffff557224 */ /* 0x002fe200000e062d */
        /* <DEDUP_REMOVED lines=16> */
[----:B------:R-:W-:Y:S01]  /*bdc0*/  ST.E desc[UR46][R26.64], RZ ;  /* 0x000000ff1a007985 */ /* 0x000fe2000c10192e */
[----:B------:R-:W-:-:S03]  /*bdd0*/  IADD3 R3, P1, PT, R44, 0x14800, RZ ;  /* 0x000148002c037810 */ /* 0x000fc60007f3e0ff */
[--C-:B--2---:R-:W-:Y:S01]  /*bde0*/  IMAD.X R79, RZ, RZ, R45.reuse, P0 ;  /* 0x000000ffff4f7224 */ /* 0x104fe200000e062d */
[C---:B------:R-:W-:Y:S01]  /*bdf0*/  IADD3 R8, P0, PT, R44.reuse, 0x15a00, RZ ;  /* 0x00015a002c087810 */ /* 0x040fe20007f1e0ff */
[----:B------:R-:W-:Y:S01]  /*be00*/  IMAD.X R81, RZ, RZ, R45, P1 ;  /* 0x000000ffff517224 */ /* 0x000fe200008e062d */
[----:B------:R-:W-:Y:S01]  /*be10*/  IADD3 R7, P1, PT, R44, 0x15800, RZ ;  /* 0x000158002c077810 */ /* 0x000fe20007f3e0ff */
[----:B------:R-:W-:Y:S01]  /*be20*/  ST.E desc[UR46][R20.64], RZ ;  /* 0x000000ff14007985 */ /* 0x000fe2000c10192e */
[C---:B------:R-:W-:Y:S01]  /*be30*/  SHF.R.U64 R5, R4.reuse, 0x3, R79 ;  /* 0x0000000304057819 */ /* 0x040fe2000000124f */
[----:B---3--:R-:W-:Y:S01]  /*be40*/  IMAD.X R73, RZ, RZ, R45, P0 ;  /* 0x000000ffff497224 */ /* 0x008fe200000e062d */
[C---:B------:R-:W-:Y:S01]  /*be50*/  SHF.R.U64 R6, R3.reuse, 0x3, R81 ;  /* 0x0000000303067819 */ /* 0x040fe20000001251 */
[----:B------:R-:W-:Y:S01]  /*be60*/  IMAD.X R75, RZ, RZ, R45, P1 ;  /* 0x000000ffff4b7224 */ /* 0x000fe200008e062d */
[----:B------:R-:W-:Y:S01]  /*be70*/  LOP3.LUT R78, R4, 0x70, R5, 0x78, !PT ;  /* 0x00000070044e7812 */ /* 0x000fe200078e7805 */
[----:B------:R-:W-:Y:S01]  /*be80*/  ST.E desc[UR46][R12.64], RZ ;  /* 0x000000ff0c007985 */ /* 0x000fe2000c10192e */
        /* <DEDUP_REMOVED lines=8> */
[----:B------:R-:W-:Y:S01]  /*bf10*/  ST.E desc[UR46][R70.64], RZ ;  /* 0x000000ff46007985 */ /* 0x000fe2000c10192e */
[----:B------:R-:W-:-:S03]  /*bf20*/  IADD3 R4, P0, PT, R44, 0x16a00, RZ ;  /* 0x00016a002c047810 */ /* 0x000fc60007f1e0ff */
[--C-:B------:R-:W-:Y:S01]  /*bf30*/  IMAD.X R83, RZ, RZ, R45.reuse, P1 ;  /* 0x000000ffff537224 */ /* 0x100fe200008e062d */
[C---:B------:R-:W-:Y:S01]  /*bf40*/  IADD3 R7, P1, PT, R44.reuse, 0x17800, RZ ;  /* 0x000178002c077810 */ /* 0x040fe20007f3e0ff */
[----:B----4-:R-:W-:Y:S01]  /*bf50*/  IMAD.X R77, RZ, RZ, R45, P0 ;  /* 0x000000ffff4d7224 */ /* 0x010fe200000e062d */
        /* <DEDUP_REMOVED lines=77> */
[C---:B------:R-:W-:Y:S02]  /*c430*/  IADD3 R3, P5, PT, R44.reuse, 0x1e800, RZ ;  /* 0x0001e8002c037810 */ /* 0x040fe40007fbe0ff */
[----:B------:R-:W-:Y:S01]  /*c440*/  LOP3.LUT R32, R7, 0x70, R4, 0x78, !PT ;  /* 0x0000007007207812 */ /* 0x000fe200078e7804 */
[----:B------:R-:W-:Y:S01]  /*c450*/  ST.E desc[UR46][R52.64], RZ ;  /* 0x000000ff34007985 */ /* 0x000fe2000c10192e */
[----:B-1----:R-:W-:-:S02]  /*c460*/  IADD3 R10, P0, PT, R44, 0x10e00, RZ ;  /* 0x00010e002c0a7810 */ /* 0x002fc40007f1e0ff */
[C---:B------:R-:W-:Y:S01]  /*c470*/  IADD3 R7, P3, PT, R44.reuse, 0x1f800, RZ ;  /* 0x0001f8002c077810 */ /* 0x040fe20007f7e0ff */
[----:B------:R1:W-:Y:S01]  /*c480*/  STL.64 [R1+0xc0], R2 ;  /* 0x0000c00201007387 */ /* 0x0003e20000100a00 */
[C---:B------:R-:W-:Y:S01]  /*c490*/  IADD3 R8, P2, PT, R44.reuse, 0x1fa00, RZ ;  /* 0x0001fa002c087810 */ /* 0x040fe20007f5e0ff */
[--C-:B------:R-:W-:Y:S01]  /*c4a0*/  IMAD.X R21, RZ, RZ, R45.reuse, P0 ;  /* 0x000000ffff157224 */ /* 0x100fe200000e062d */
[C---:B------:R-:W-:Y:S01]  /*c4b0*/  IADD3 R9, P1, PT, R44.reuse, 0x10c00, RZ ;  /* 0x00010c002c097810 */ /* 0x040fe20007f3e0ff */
[----:B------:R-:W-:Y:S01]  /*c4c0*/  ST.E desc[UR46][R40.64], RZ ;  /* 0x000000ff28007985 */ /* 0x000fe2000c10192e */
[C---:B------:R-:W-:Y:S01]  /*c4d0*/  IADD3 R5, P4, PT, R44.reuse, 0x1ea00, RZ ;  /* 0x0001ea002c057810 */ /* 0x040fe20007f9e0ff */
[----:B------:R-:W-:Y:S01]  /*c4e0*/  IMAD.X R23, RZ, RZ, R45, P2 ;  /* 0x000000ffff177224 */ /* 0x000fe200010e062d */
[C---:B--2---:R-:W-:Y:S01]  /*c4f0*/  IADD3 R14, P2, PT, R44.reuse, 0x12e00, RZ ;  /* 0x00012e002c0e7810 */ /* 0x044fe20007f5e0ff */
[----:B------:R2:W-:Y:S01]  /*c500*/  STL.64 [R1+0xb0], R8 ;  /* 0x0000b00801007387 */ /* 0x0005e20000100a00 */
[----:B------:R-:W-:-:S03]  /*c510*/  IADD3 R16, P0, PT, R44, 0x13e00, RZ ;  /* 0x00013e002c107810 */ /* 0x000fc60007f1e0ff */
[----:B------:R-:W-:Y:S04]  /*c520*/  STL [R1+0x54], R23 ;  /* 0x0000541701007387 */ /* 0x000fe80000100800 */
[----:B------:R3:W-:Y:S04]  /*c530*/  STL.64 [R1+0x88], R16 ;  /* 0x0000881001007387 */ /* 0x0007e80000100a00 */
[----:B------:R-:W-:Y:S04]  /*c540*/  STL [R1+0x44], R21 ;  /* 0x0000441501007387 */ /* 0x000fe80000100800 */
[----:B------:R-:W-:Y:S01]  /*c550*/  ST.E desc[UR46][R38.64], RZ ;  /* 0x000000ff26007985 */ /* 0x000fe2000c10192e */
[--C-:B-1----:R-:W-:Y:S01]  /*c560*/  IMAD.X R3, RZ, RZ, R45.reuse, P5 ;  /* 0x000000ffff037224 */ /* 0x102fe200028e062d */
[----:B------:R-:W-:Y:S01]  /*c570*/  IADD3 R11, P5, PT, R44, 0x11c00, RZ ;  /* 0x00011c002c0b7810 */ /* 0x000fe20007fbe0ff */
[----:B--2---:R-:W-:-:S04]  /*c580*/  IMAD.X R9, RZ, RZ, R45, P4 ;  /* 0x000000ffff097224 */ /* 0x004fc800020e062d */
[----:B------:R1:W-:Y:S01]  /*c590*/  STL.64 [R1+0xa8], R10 ;  /* 0x0000a80a01007387 */ /* 0x0003e20000100a00 */
[----:B------:R-:W-:-:S03]  /*c5a0*/  IADD3 R12, P4, PT, R44, 0x11e00, RZ ;  /* 0x00011e002c0c7810 */ /* 0x000fc60007f9e0ff */
[----:B------:R-:W-:Y:S01]  /*c5b0*/  STL [R1+0x6c], R3 ;  /* 0x00006c0301007387 */ /* 0x000fe20000100800 */
[C---:B------:R-:W-:Y:S01]  /*c5c0*/  SHF.R.U64 R6, R5.reuse, 0x3, R9 ;  /* 0x0000000305067819 */ /* 0x040fe20000001209 */
[--C-:B---3--:R-:W-:Y:S02]  /*c5d0*/  IMAD.X R17, RZ, RZ, R45.reuse, P4 ;  /* 0x000000ffff117224 */ /* 0x108fe400020e062d */
[----:B------:R-:W-:Y:S01]  /*c5e0*/  ST.E desc[UR46][R46.64], RZ ;  /* 0x000000ff2e007985 */ /* 0x000fe2000c10192e */
[--C-:B-1----:R-:W-:Y:S01]  /*c5f0*/  IMAD.X R11, RZ, RZ, R45.reuse, P3 ;  /* 0x000000ffff0b7224 */ /* 0x102fe200018e062d */
[C---:B------:R-:W-:Y:S02]  /*c600*/  IADD3 R13, P3, PT, R44.reuse, 0x12c00, RZ ;  /* 0x00012c002c0d7810 */ /* 0x040fe40007f7e0ff */
[----:B------:R-:W-:Y:S01]  /*c610*/  STL [R1+0x34], R17 ;  /* 0x0000341101007387 */ /* 0x000fe20000100800 */
[----:B------:R-:W-:Y:S02]  /*c620*/  LOP3.LUT R8, R5, 0x70, R6, 0x78, !PT ;  /* 0x0000007005087812 */ /* 0x000fe400078e7806 */
[----:B------:R-:W-:Y:S01]  /*c630*/  IADD3 R21, P4, PT, R44, 0x14e00, RZ ;  /* 0x00014e002c157810 */ /* 0x000fe20007f9e0ff */
[----:B------:R1:W-:Y:S04]  /*c640*/  STL.64 [R1+0xb8], R10 ;  /* 0x0000b80a01007387 */ /* 0x0003e80000100a00 */
[----:B------:R2:W-:Y:S01]  /*c650*/  STL.64 [R1+0x98], R12 ;  /* 0x0000980c01007387 */ /* 0x0005e20000100a00 */
[----:B------:R-:W-:-:S03]  /*c660*/  IMAD.X R93, RZ, RZ, R45, P0 ;  /* 0x000000ffff5d7224 */ /* 0x000fc600000e062d */
[----:B------:R-:W-:Y:S01]  /*c670*/  ST.E desc[UR46][R42.64], RZ ;  /* 0x000000ff2a007985 */ /* 0x000fe2000c10192e */
[----:B-1----:R-:W-:-:S03]  /*c680*/  IMAD.X R11, RZ, RZ, R45, P3 ;  /* 0x000000ffff0b7224 */ /* 0x002fc600018e062d */
[----:B------:R1:W-:Y:S01]  /*c690*/  STL.64 [R1+0x60], R8 ;  /* 0x0000600801007387 */ /* 0x0003e20000100a00 */
[C---:B------:R-:W-:Y:S01]  /*c6a0*/  IADD3 R22, P3, PT, R44.reuse, 0x15c00, RZ ;  /* 0x00015c002c167810 */ /* 0x040fe20007f7e0ff */
[--C-:B--2---:R-:W-:Y:S02]  /*c6b0*/  IMAD.X R13, RZ, RZ, R45.reuse, P1 ;  /* 0x000000ffff0d7224 */ /* 0x104fe400008e062d */
[----:B------:R2:W-:Y:S01]  /*c6c0*/  STL [R1+0x2c], R11 ;  /* 0x00002c0b01007387 */ /* 0x0005e20000100800 */
[C---:B------:R-:W-:Y:S01]  /*c6d0*/  IADD3 R15, P1, PT, R44.reuse, 0x13c00, RZ ;  /* 0x00013c002c0f7810 */ /* 0x040fe20007f3e0ff */
[--C-:B------:R-:W-:Y:S01]  /*c6e0*/  IMAD.X R89, RZ, RZ, R45.reuse, P4 ;  /* 0x000000ffff597224 */ /* 0x100fe200020e062d */
[----:B------:R-:W-:Y:S01]  /*c6f0*/  IADD3 R25, P0, PT, R44, 0x16e00, RZ ;  /* 0x00016e002c197810 */ /* 0x000fe20007f1e0ff */
[----:B------:R-:W-:Y:S04]  /*c700*/  ST.E desc[UR46][R32.64], RZ ;  /* 0x000000ff20007985 */ /* 0x000fe8000c10192e */
[----:B------:R3:W-:Y:S04]  /*c710*/  STL.64 [R1+0x80], R14 ;  /* 0x0000800e01007387 */ /* 0x0007e80000100a00 */
[----:B-1----:R-:W4:Y:S04]  /*c720*/  LDL.LU.64 R8, [R1+0xb0] ;  /* 0x0000b00001087983 */ /* 0x002f280000300a00 */
[----:B--2---:R1:W2:Y:S01]  /*c730*/  LDL.64 R10, [R1+0x68] ;  /* 0x00006800010a7983 */ /* 0x0042a20000100a00 */
[----:B------:R-:W-:-:S02]  /*c740*/  IMAD.X R19, RZ, RZ, R45, P1 ;  /* 0x000000ffff137224 */ /* 0x000fc400008e062d */
[--C-:B------:R-:W-:Y:S01]  /*c750*/  IMAD.X R87, RZ, RZ, R45.reuse, P3 ;  /* 0x000000ffff577224 */ /* 0x100fe200018e062d */
[C---:B------:R-:W-:Y:S01]  /*c760*/  IADD3 R27, P4, PT, R44.reuse, 0x17e00, RZ ;  /* 0x00017e002c1b7810 */ /* 0x040fe20007f9e0ff */
[--C-:B------:R-:W-:Y:S01]  /*c770*/  IMAD.X R81, RZ, RZ, R45.reuse, P0 ;  /* 0x000000ffff517224 */ /* 0x100fe200000e062d */
[----:B------:R-:W-:Y:S01]  /*c780*/  ST.E desc[UR46][R30.64], RZ ;  /* 0x000000ff1e007985 */ /* 0x000fe2000c10192e */
[----:B---3--:R-:W-:Y:S01]  /*c790*/  IMAD.X R15, RZ, RZ, R45, P5 ;  /* 0x000000ffff0f7224 */ /* 0x008fe200028e062d */
[----:B------:R-:W-:-:S04]  /*c7a0*/  IADD3 R20, P5, PT, R44, 0x14c00, RZ ;  /* 0x00014c002c147810 */ /* 0x000fc80007fbe0ff */
[----:B------:R3:W-:Y:S04]  /*c7b0*/  STL.64 [R1+0xa0], R14 ;  /* 0x0000a00e01007387 */ /* 0x0007e80000100a00 */
[----:B------:R1:W-:Y:S04]  /*c7c0*/  STL.64 [R1+0x90], R20 ;  /* 0x0000901401007387 */ /* 0x0003e80000100a00 */
[----:B---3--:R-:W4:Y:S01]  /*c7d0*/  LDL.64 R14, [R1+0x50] ;  /* 0x00005000010e7983 */ /* 0x008f220000100a00 */
[----:B-1----:R-:W-:Y:S02]  /*c7e0*/  IMAD.X R21, RZ, RZ, R45, P2 ;  /* 0x000000ffff157224 */ /* 0x002fe400010e062d */
[----:B--2---:R-:W-:-:S02]  /*c7f0*/  IMAD.MOV.U32 R11, RZ, RZ, R3 ;  /* 0x000000ffff0b7224 */ /* 0x004fc400078e0003 */
[----:B------:R-:W2:Y:S03]  /*c800*/  LDL.LU.64 R2, [R1+0xc0] ;  /* 0x0000c00001027983 */ /* 0x000ea60000300a00 */
[----:B--2---:R-:W-:-:S04]  /*c810*/  SHF.R.U64 R4, R3, 0x3, R11 ;  /* 0x0000000303047819 */ /* 0x004fc8000000120b */
[----:B------:R-:W-:-:S05]  /*c820*/  LOP3.LUT R10, R3, 0x70, R4, 0x78, !PT ;  /* 0x00000070030a7812 */ /* 0x000fca00078e7804 */
[----:B------:R1:W-:Y:S04]  /*c830*/  STL [R1+0x68], R10 ;  /* 0x0000680a01007387 */ /* 0x0003e80000100800 */
[----:B-1----:R-:W2:Y:S04]  /*c840*/  LDL.LU.64 R10, [R1+0xb8] ;  /* 0x0000b800010a7983 */ /* 0x002ea80000300a00 */
[----:B------:R1:W-:Y:S01]  /*c850*/  STL [R1+0x24], R21 ;  /* 0x0000241501007387 */ /* 0x0003e20000100800 */
[--C-:B----4-:R-:W-:Y:S01]  /*c860*/  SHF.R.U64 R3, R8, 0x3, R15.reuse ;  /* 0x0000000308037819 */ /* 0x110fe2000000120f */
[----:B------:R-:W-:-:S02]  /*c870*/  IMAD.MOV.U32 R5, RZ, RZ, R15 ;  /* 0x000000ffff057224 */ /* 0x000fc400078e000f */
[----:B-1----:R-:W3:Y:S01]  /*c880*/  LDL.64 R20, [R1+0x40] ;  /* 0x0000400001147983 */ /* 0x002ee20000100a00 */
[----:B--2---:R-:W-:-:S04]  /*c890*/  SHF.R.U64 R4, R7, 0x3, R11 ;  /* 0x0000000307047819 */ /* 0x004fc8000000120b */
[----:B------:R-:W-:Y:S02]  /*c8a0*/  LOP3.LUT R10, R7, 0x70, R4, 0x78, !PT ;  /* 0x00000070070a7812 */ /* 0x000fe400078e7804 */
[----:B------:R-:W2:Y:S04]  /*c8b0*/  LDL.LU.64 R6, [R1+0x20] ;  /* 0x0000200001067983 */ /* 0x000ea80000300a00 */
[----:B------:R1:W-:Y:S01]  /*c8c0*/  STL.64 [R1+0x58], R10 ;  /* 0x0000580a01007387 */ /* 0x0003e20000100a00 */
[----:B------:R-:W-:Y:S01]  /*c8d0*/  IMAD.MOV.U32 R4, RZ, RZ, R14 ;  /* 0x000000ffff047224 */ /* 0x000fe200078e000e */
[----:B------:R-:W-:Y:S02]  /*c8e0*/  LOP3.LUT R4, R8, 0x70, R3, 0x78, !PT ;  /* 0x0000007008047812 */ /* 0x000fe400078e7803 */
[----:B------:R-:W4:Y:S04]  /*c8f0*/  LDL.LU.64 R14, [R1+0xa0] ;  /* 0x0000a000010e7983 */ /* 0x000f280000300a00 */
[----:B------:R3:W-:Y:S04]  /*c900*/  STL [R1+0x50], R4 ;  /* 0x0000500401007387 */ /* 0x0007e80000100800 */
[----:B-1----:R-:W2:Y:S01]  /*c910*/  LDL.LU.64 R10, [R1+0xa8] ;  /* 0x0000a800010a7983 */ /* 0x002ea20000300a00 */
[----:B---3--:R-:W-:-:S04]  /*c920*/  SHF.R.U64 R4, R9, 0x3, R13 ;  /* 0x0000000309047819 */ /* 0x008fc8000000120d */
[----:B------:R-:W-:Y:S02]  /*c930*/  LOP3.LUT R12, R9, 0x70, R4, 0x78, !PT ;  /* 0x00000070090c7812 */ /* 0x000fe400078e7804 */
[----:B------:R-:W3:Y:S04]  /*c940*/  LDL.LU.64 R8, [R1+0x28] ;  /* 0x0000280001087983 */ /* 0x000ee80000300a00 */
[----:B------:R1:W-:Y:S04]  /*c950*/  STL.64 [R1+0x48], R12 ;  /* 0x0000480c01007387 */ /* 0x0003e80000100a00 */
[----:B-1----:R-:W3:Y:S01]  /*c960*/  LDL.LU.64 R12, [R1+0x98] ;  /* 0x00009800010c7983 */ /* 0x002ee20000300a00 */
[----:B------:R-:W-:-:S02]  /*c970*/  IMAD.MOV.U32 R4, RZ, RZ, R20 ;  /* 0x000000ffff047224 */ /* 0x000fc400078e0014 */
[--C-:B------:R-:W-:Y:S01]  /*c980*/  IMAD.MOV.U32 R5, RZ, RZ, R21.reuse ;  /* 0x000000ffff057224 */ /* 0x100fe200078e0015 */
[C---:B--2---:R-:W-:Y:S02]  /*c990*/  SHF.R.U64 R3, R10.reuse, 0x3, R21 ;  /* 0x000000030a037819 */ /* 0x044fe40000001215 */
[----:B------:R-:W2:Y:S02]  /*c9a0*/  LDL.LU.64 R20, [R1+0x90] ;  /* 0x0000900001147983 */ /* 0x000ea40000300a00 */
[----:B------:R-:W-:-:S05]  /*c9b0*/  LOP3.LUT R4, R10, 0x70, R3, 0x78, !PT ;  /* 0x000000700a047812 */ /* 0x000fca00078e7803 */
[----:B------:R4:W-:Y:S02]  /*c9c0*/  STL [R1+0x40], R4 ;  /* 0x0000400401007387 */ /* 0x0009e40000100800 */
[----:B----4-:R-:W-:-:S04]  /*c9d0*/  SHF.R.U64 R4, R11, 0x3, R15 ;  /* 0x000000030b047819 */ /* 0x010fc8000000120f */
[----:B------:R-:W-:Y:S02]  /*c9e0*/  LOP3.LUT R14, R11, 0x70, R4, 0x78, !PT ;  /* 0x000000700b0e7812 */ /* 0x000fe400078e7804 */
[----:B------:R-:W4:Y:S04]  /*c9f0*/  LDL.LU.64 R10, [R1+0x30] ;  /* 0x00003000010a7983 */ /* 0x000f280000300a00 */
[----:B------:R1:W-:Y:S01]  /*ca00*/  STL.64 [R1+0x38], R14 ;  /* 0x0000380e01007387 */ /* 0x0003e20000100a00 */
[----:B---3--:R-:W-:-:S03]  /*ca10*/  SHF.R.U64 R3, R12, 0x3, R17 ;  /* 0x000000030c037819 */ /* 0x008fc60000001211 */
[----:B------:R-:W3:Y:S04]  /*ca20*/  LDL.LU.64 R16, [R1+0x88] ;  /* 0x0000880001107983 */ /* 0x000ee80000300a00 */
[----:B-1----:R-:W2:Y:S01]  /*ca30*/  LDL.LU.64 R14, [R1+0x80] ;  /* 0x00008000010e7983 */ /* 0x002ea20000300a00 */
[C---:B------:R-:W-:Y:S01]  /*ca40*/  SHF.R.U64 R4, R13.reuse, 0x3, R9 ;  /* 0x000000030d047819 */ /* 0x040fe20000001209 */
[--C-:B------:R-:W-:Y:S01]  /*ca50*/  IMAD.X R91, RZ, RZ, R45.reuse, P5 ;  /* 0x000000ffff5b7224 */ /* 0x100fe200028e062d */
[C---:B------:R-:W-:Y:S02]  /*ca60*/  IADD3 R23, P2, PT, R44.reuse, 0x15e00, RZ ;  /* 0x00015e002c177810 */ /* 0x040fe40007f5e0ff */
[----:B------:R-:W-:Y:S02]  /*ca70*/  LOP3.LUT R8, R13, 0x70, R4, 0x78, !PT ;  /* 0x000000700d087812 */ /* 0x000fe400078e7804 */
[C---:B------:R-:W-:Y:S01]  /*ca80*/  IADD3 R24, P1, PT, R44.reuse, 0x16c00, RZ ;  /* 0x00016c002c187810 */ /* 0x040fe20007f3e0ff */
[----:B------:R-:W-:Y:S01]  /*ca90*/  IMAD.X R85, RZ, RZ, R45, P2 ;  /* 0x000000ffff557224 */ /* 0x000fe200010e062d */
[----:B------:R-:W-:-:S03]  /*caa0*/  IADD3 R26, P5, PT, R44, 0x17c00, RZ ;  /* 0x00017c002c1a7810 */ /* 0x000fc60007fbe0ff */
[--C-:B------:R-:W-:Y:S01]  /*cab0*/  IMAD.X R83, RZ, RZ, R45.reuse, P1 ;  /* 0x000000ffff537224 */ /* 0x100fe200008e062d */
[C---:B------:R-:W-:Y:S01]  /*cac0*/  IADD3 R28, P3, PT, R44.reuse, 0x18c00, RZ ;  /* 0x00018c002c1c7810 */ /* 0x040fe20007f7e0ff */
[--C-:B------:R-:W-:Y:S01]  /*cad0*/  IMAD.X R79, RZ, RZ, R45.reuse, P5 ;  /* 0x000000ffff4f7224 */ /* 0x100fe200028e062d */
[----:B------:R-:W-:Y:S01]  /*cae0*/  IADD3 R29, P2, PT, R44, 0x18e00, RZ ;  /* 0x00018e002c1d7810 */ /* 0x000fe20007f5e0ff */
[--C-:B------:R-:W-:Y:S02]  /*caf0*/  IMAD.X R77, RZ, RZ, R45.reuse, P4 ;  /* 0x000000ffff4d7224 */ /* 0x100fe400020e062d */
[--C-:B------:R-:W-:Y:S02]  /*cb00*/  IMAD.X R75, RZ, RZ, R45.reuse, P3 ;  /* 0x000000ffff4b7224 */ /* 0x100fe400018e062d */
[----:B------:R-:W-:Y:S01]  /*cb10*/  IMAD.X R73, RZ, RZ, R45, P2 ;  /* 0x000000ffff497224 */ /* 0x000fe200010e062d */
[----:B----4-:R-:W-:Y:S02]  /*cb20*/  LOP3.LUT R10, R12, 0x70, R3, 0x78, !PT ;  /* 0x000000700c0a7812 */ /* 0x010fe400078e7803 */
[----:B------:R-:W4:Y:S01]  /*cb30*/  LDL.LU.64 R12, [R1+0x38] ;  /* 0x00003800010c7983 */ /* 0x000f220000300a00 */
[----:B--2---:R-:W-:-:S02]  /*cb40*/  SHF.R.U64 R3, R14, 0x3, R7 ;  /* 0x000000030e037819 */ /* 0x004fc40000001207 */
[C---:B------:R-:W-:Y:S02]  /*cb50*/  SHF.R.U64 R4, R15.reuse, 0x3, R19 ;  /* 0x000000030f047819 */ /* 0x040fe40000001213 */
[----:B------:R-:W-:Y:S02]  /*cb60*/  LOP3.LUT R6, R14, 0x70, R3, 0x78, !PT ;  /* 0x000000700e067812 */ /* 0x000fe400078e7803 */
[C---:B---3--:R-:W-:Y:S02]  /*cb70*/  SHF.R.U64 R3, R16.reuse, 0x3, R93 ;  /* 0x0000000310037819 */ /* 0x048fe4000000125d */
[----:B------:R-:W-:Y:S02]  /*cb80*/  LOP3.LUT R18, R15, 0x70, R4, 0x78, !PT ;  /* 0x000000700f127812 */ /* 0x000fe400078e7804 */
[----:B------:R-:W-:Y:S01]  /*cb90*/  LOP3.LUT R92, R16, 0x70, R3, 0x78, !PT ;  /* 0x00000070105c7812 */ /* 0x000fe200078e7803 */
[----:B------:R-:W2:Y:S01]  /*cba0*/  LDL.LU.64 R14, [R1+0x40] ;  /* 0x00004000010e7983 */ /* 0x000ea20000300a00 */
[----:B------:R-:W-:-:S02]  /*cbb0*/  SHF.R.U64 R3, R20, 0x3, R91 ;  /* 0x0000000314037819 */ /* 0x000fc4000000125b */
[C---:B------:R-:W-:Y:S02]  /*cbc0*/  SHF.R.U64 R4, R21.reuse, 0x3, R89 ;  /* 0x0000000315047819 */ /* 0x040fe40000001259 */
[----:B------:R-:W-:Y:S02]  /*cbd0*/  LOP3.LUT R90, R20, 0x70, R3, 0x78, !PT ;  /* 0x00000070145a7812 */ /* 0x000fe400078e7803 */
[----:B------:R-:W-:Y:S02]  /*cbe0*/  LOP3.LUT R88, R21, 0x70, R4, 0x78, !PT ;  /* 0x0000007015587812 */ /* 0x000fe400078e7804 */
[C---:B------:R-:W-:Y:S01]  /*cbf0*/  SHF.R.U64 R3, R22.reuse, 0x3, R87 ;  /* 0x0000000316037819 */ /* 0x040fe20000001257 */
[----:B------:R-:W3:Y:S01]  /*cc00*/  LDL.LU.64 R20, [R1+0x48] ;  /* 0x0000480001147983 */ /* 0x000ee20000300a00 */
[----:B------:R-:W-:Y:S02]  /*cc10*/  SHF.R.U64 R4, R23, 0x3, R85 ;  /* 0x0000000317047819 */ /* 0x000fe40000001255 */
[----:B------:R-:W-:-:S02]  /*cc20*/  LOP3.LUT R86, R22, 0x70, R3, 0x78, !PT ;  /* 0x0000007016567812 */ /* 0x000fc400078e7803 */
[----:B------:R-:W-:Y:S02]  /*cc30*/  LOP3.LUT R84, R23, 0x70, R4, 0x78, !PT ;  /* 0x0000007017547812 */ /* 0x000fe400078e7804 */
[C---:B------:R-:W-:Y:S01]  /*cc40*/  SHF.R.U64 R3, R24.reuse, 0x3, R83 ;  /* 0x0000000318037819 */ /* 0x040fe20000001253 */
[----:B------:R-:W4:Y:S01]  /*cc50*/  LDL.LU.64 R22, [R1+0x50] ;  /* 0x0000500001167983 */ /* 0x000f220000300a00 */
[C---:B------:R-:W-:Y:S02]  /*cc60*/  SHF.R.U64 R4, R25.reuse, 0x3, R81 ;  /* 0x0000000319047819 */ /* 0x040fe40000001251 */
[----:B------:R-:W-:Y:S02]  /*cc70*/  LOP3.LUT R82, R24, 0x70, R3, 0x78, !PT ;  /* 0x0000007018527812 */ /* 0x000fe400078e7803 */
[----:B------:R-:W-:Y:S02]  /*cc80*/  LOP3.LUT R80, R25, 0x70, R4, 0x78, !PT ;  /* 0x0000007019507812 */ /* 0x000fe400078e7804 */
[----:B------:R-:W-:Y:S01]  /*cc90*/  SHF.R.U64 R3, R26, 0x3, R79 ;  /* 0x000000031a037819 */ /* 0x000fe2000000124f */
[----:B------:R-:W2:Y:S01]  /*cca0*/  LDL.LU.64 R24, [R1+0x58] ;  /* 0x0000580001187983 */ /* 0x000ea20000300a00 */
[----:B------:R-:W-:-:S02]  /*ccb0*/  SHF.R.U64 R4, R27, 0x3, R77 ;  /* 0x000000031b047819 */ /* 0x000fc4000000124d */
[----:B------:R-:W-:Y:S02]  /*ccc0*/  LOP3.LUT R78, R26, 0x70, R3, 0x78, !PT ;  /* 0x000000701a4e7812 */ /* 0x000fe400078e7803 */
[----:B------:R-:W-:Y:S02]  /*ccd0*/  LOP3.LUT R76, R27, 0x70, R4, 0x78, !PT ;  /* 0x000000701b4c7812 */ /* 0x000fe400078e7804 */
[C---:B------:R-:W-:Y:S01]  /*cce0*/  SHF.R.U64 R3, R28.reuse, 0x3, R75 ;  /* 0x000000031c037819 */ /* 0x040fe2000000124b */
[----:B------:R-:W3:Y:S01]  /*ccf0*/  LDL.LU.64 R26, [R1+0x60] ;  /* 0x00006000011a7983 */ /* 0x000ee20000300a00 */
[C---:B------:R-:W-:Y:S02]  /*cd00*/  SHF.R.U64 R4, R29.reuse, 0x3, R73 ;  /* 0x000000031d047819 */ /* 0x040fe40000001249 */
[----:B------:R-:W-:Y:S02]  /*cd10*/  LOP3.LUT R74, R28, 0x70, R3, 0x78, !PT ;  /* 0x000000701c4a7812 */ /* 0x000fe400078e7803 */
[----:B------:R-:W-:-:S02]  /*cd20*/  LOP3.LUT R72, R29, 0x70, R4, 0x78, !PT ;  /* 0x000000701d487812 */ /* 0x000fc400078e7804 */
[----:B------:R-:W4:Y:S01]  /*cd30*/  LDL.LU.64 R28, [R1+0x68] ;  /* 0x00006800011c7983 */ /* 0x000f220000300a00 */
[C---:B------:R-:W-:Y:S02]  /*cd40*/  IADD3 R30, P1, PT, R44.reuse, 0x19c00, RZ ;  /* 0x00019c002c1e7810 */ /* 0x040fe40007f3e0ff */
[C---:B------:R-:W-:Y:S02]  /*cd50*/  IADD3 R31, P0, PT, R44.reuse, 0x19e00, RZ ;  /* 0x00019e002c1f7810 */ /* 0x040fe40007f1e0ff */
[C---:B------:R-:W-:Y:S01]  /*cd60*/  IADD3 R32, P5, PT, R44.reuse, 0x1ac00, RZ ;  /* 0x0001ac002c207810 */ /* 0x040fe20007fbe0ff */
[--C-:B------:R-:W-:Y:S01]  /*cd70*/  IMAD.X R71, RZ, RZ, R45.reuse, P1 ;  /* 0x000000ffff477224 */ /* 0x100fe200008e062d */
[C---:B------:R-:W-:Y:S01]  /*cd80*/  IADD3 R33, P4, PT, R44.reuse, 0x1ae00, RZ ;  /* 0x0001ae002c217810 */ /* 0x040fe20007f9e0ff */
[--C-:B------:R-:W-:Y:S01]  /*cd90*/  IMAD.X R69, RZ, RZ, R45.reuse, P0 ;  /* 0x000000ffff457224 */ /* 0x100fe200000e062d */
[----:B------:R-:W-:Y:S01]  /*cda0*/  IADD3 R34, P3, PT, R44, 0x1bc00, RZ ;  /* 0x0001bc002c227810 */ /* 0x000fe20007f7e0ff */
[----:B------:R-:W-:Y:S01]  /*cdb0*/  IMAD.X R67, RZ, RZ, R45, P5 ;  /* 0x000000ffff437224 */ /* 0x000fe200028e062d */
[----:B------:R-:W-:Y:S01]  /*cdc0*/  SHF.R.U64 R3, R30, 0x3, R71 ;  /* 0x000000031e037819 */ /* 0x000fe20000001247 */
[----:B------:R-:W-:Y:S01]  /*cdd0*/  IMAD.X R65, RZ, RZ, R45, P4 ;  /* 0x000000ffff417224 */ /* 0x000fe200020e062d */
[----:B------:R-:W-:-:S02]  /*cde0*/  IADD3 R35, P2, PT, R44, 0x1be00, RZ ;  /* 0x0001be002c237810 */ /* 0x000fc40007f5e0ff */
[C---:B------:R-:W-:Y:S01]  /*cdf0*/  SHF.R.U64 R4, R31.reuse, 0x3, R69 ;  /* 0x000000031f047819 */ /* 0x040fe20000001245 */
[----:B------:R-:W-:Y:S01]  /*ce00*/  IMAD.X R63, RZ, RZ, R45, P3 ;  /* 0x000000ffff3f7224 */ /* 0x000fe200018e062d */
[----:B------:R-:W-:Y:S01]  /*ce10*/  LOP3.LUT R70, R30, 0x70, R3, 0x78, !PT ;  /* 0x000000701e467812 */ /* 0x000fe200078e7803 */
[----:B------:R-:W-:Y:S01]  /*ce20*/  IMAD.X R61, RZ, RZ, R45, P2 ;  /* 0x000000ffff3d7224 */ /* 0x000fe200010e062d */
[----:B------:R-:W-:Y:S02]  /*ce30*/  IADD3 R36, P1, PT, R44, 0x1cc00, RZ ;  /* 0x0001cc002c247810 */ /* 0x000fe40007f3e0ff */
[----:B------:R-:W-:Y:S02]  /*ce40*/  LOP3.LUT R68, R31, 0x70, R4, 0x78, !PT ;  /* 0x000000701f447812 */ /* 0x000fe400078e7804 */
[----:B------:R-:W-:Y:S02]  /*ce50*/  SHF.R.U64 R3, R32, 0x3, R67 ;  /* 0x0000000320037819 */ /* 0x000fe40000001243 */
        /* <DEDUP_REMOVED lines=10> */
[----:B----4-:R-:W-:Y:S04]  /*cf00*/  ST.E desc[UR46][R28.64], RZ ;  /* 0x000000ff1c007985 */ /* 0x010fe8000c10192e */
[----:B---3--:R-:W-:Y:S04]  /*cf10*/  ST.E desc[UR46][R26.64], RZ ;  /* 0x000000ff1a007985 */ /* 0x008fe8000c10192e */
[----:B--2---:R-:W-:Y:S04]  /*cf20*/  ST.E desc[UR46][R24.64], RZ ;  /* 0x000000ff18007985 */ /* 0x004fe8000c10192e */
[----:B------:R-:W-:Y:S04]  /*cf30*/  ST.E desc[UR46][R22.64], RZ ;  /* 0x000000ff16007985 */ /* 0x000fe8000c10192e */
[----:B------:R-:W-:Y:S04]  /*cf40*/  ST.E desc[UR46][R20.64], RZ ;  /* 0x000000ff14007985 */ /* 0x000fe8000c10192e */
[----:B------:R-:W-:Y:S04]  /*cf50*/  ST.E desc[UR46][R14.64], RZ ;  /* 0x000000ff0e007985 */ /* 0x000fe8000c10192e */
[----:B------:R-:W-:Y:S04]  /*cf60*/  ST.E desc[UR46][R12.64], RZ ;  /* 0x000000ff0c007985 */ /* 0x000fe8000c10192e */
[----:B------:R-:W-:Y:S04]  /*cf70*/  ST.E desc[UR46][R10.64], RZ ;  /* 0x000000ff0a007985 */ /* 0x000fe8000c10192e */
[----:B------:R-:W-:Y:S04]  /*cf80*/  ST.E desc[UR46][R8.64], RZ ;  /* 0x000000ff08007985 */ /* 0x000fe8000c10192e */
[----:B------:R-:W-:Y:S04]  /*cf90*/  ST.E desc[UR46][R6.64], RZ ;  /* 0x000000ff06007985 */ /* 0x000fe8000c10192e */
[----:B------:R1:W-:Y:S04]  /*cfa0*/  ST.E desc[UR46][R18.64], RZ ;  /* 0x000000ff12007985 */ /* 0x0003e8000c10192e */
[----:B-1----:R1:W5:Y:S01]  /*cfb0*/  LDL.LU.64 R18, [R1+0x78] ;  /* 0x0000780001127983 */ /* 0x0023620000300a00 */
[----:B------:R-:W-:Y:S01]  /*cfc0*/  LOP3.LUT R62, R34, 0x70, R3, 0x78, !PT ;  /* 0x00000070223e7812 */ /* 0x000fe200078e7803 */
[--C-:B------:R-:W-:Y:S01]  /*cfd0*/  IMAD.X R55, RZ, RZ, R45.reuse, P5 ;  /* 0x000000ffff377224 */ /* 0x100fe200028e062d */
[----:B------:R-:W-:Y:S01]  /*cfe0*/  IADD3 R40, P3, PT, R44, 0x1ec00, RZ ;  /* 0x0001ec002c287810 */ /* 0x000fe20007f7e0ff */
[----:B------:R-:W-:Y:S01]  /*cff0*/  IMAD.X R53, RZ, RZ, R45, P4 ;  /* 0x000000ffff357224 */ /* 0x000fe200020e062d */
[----:B------:R-:W-:Y:S01]  /*d000*/  LOP3.LUT R60, R35, 0x70, R4, 0x78, !PT ;  /* 0x00000070233c7812 */ /* 0x000fe200078e7804 */
[----:B------:R1:W-:Y:S01]  /*d010*/  ST.E desc[UR46][R92.64], RZ ;  /* 0x000000ff5c007985 */ /* 0x0003e2000c10192e */
[----:B------:R-:W-:-:S02]  /*d020*/  SHF.R.U64 R3, R36, 0x3, R59 ;  /* 0x0000000324037819 */ /* 0x000fc4000000123b */
[----:B------:R-:W-:Y:S01]  /*d030*/  IADD3 R41, P2, PT, R44, 0x1ee00, RZ ;  /* 0x0001ee002c297810 */ /* 0x000fe20007f5e0ff */
[----:B------:R1:W-:Y:S01]  /*d040*/  ST.E desc[UR46][R90.64], RZ ;  /* 0x000000ff5a007985 */ /* 0x0003e2000c10192e */
[C---:B------:R-:W-:Y:S01]  /*d050*/  SHF.R.U64 R4, R37.reuse, 0x3, R57 ;  /* 0x0000000325047819 */ /* 0x040fe20000001239 */
[----:B------:R-:W-:Y:S01]  /*d060*/  IMAD.X R51, RZ, RZ, R45, P3 ;  /* 0x000000ffff337224 */ /* 0x000fe200018e062d */
[----:B------:R-:W-:Y:S01]  /*d070*/  LOP3.LUT R58, R36, 0x70, R3, 0x78, !PT ;  /* 0x00000070243a7812 */ /* 0x000fe200078e7803 */
[----:B------:R1:W-:Y:S01]  /*d080*/  ST.E desc[UR46][R88.64], RZ ;  /* 0x000000ff58007985 */ /* 0x0003e2000c10192e */
[----:B------:R-:W-:Y:S01]  /*d090*/  IADD3 R42, P1, PT, R44, 0x1fc00, RZ ;  /* 0x0001fc002c2a7810 */ /* 0x000fe20007f3e0ff */
[----:B------:R-:W-:Y:S01]  /*d0a0*/  IMAD.X R49, RZ, RZ, R45, P2 ;  /* 0x000000ffff317224 */ /* 0x000fe200010e062d */
[----:B------:R-:W-:Y:S01]  /*d0b0*/  LOP3.LUT R56, R37, 0x70, R4, 0x78, !PT ;  /* 0x0000007025387812 */ /* 0x000fe200078e7804 */
[----:B------:R1:W-:Y:S01]  /*d0c0*/  ST.E desc[UR46][R86.64], RZ ;  /* 0x000000ff56007985 */ /* 0x0003e2000c10192e */
[----:B------:R-:W-:-:S02]  /*d0d0*/  SHF.R.U64 R3, R38, 0x3, R55 ;  /* 0x0000000326037819 */ /* 0x000fc40000001237 */
[----:B------:R-:W-:Y:S01]  /*d0e0*/  IADD3 R43, P0, PT, R44, 0x1fe00, RZ ;  /* 0x0001fe002c2b7810 */ /* 0x000fe20007f1e0ff */
[----:B------:R1:W-:Y:S01]  /*d0f0*/  ST.E desc[UR46][R84.64], RZ ;  /* 0x000000ff54007985 */ /* 0x0003e2000c10192e */
[----:B------:R-:W-:-:S03]  /*d100*/  SHF.R.U64 R4, R39, 0x3, R53 ;  /* 0x0000000327047819 */ /* 0x000fc60000001235 */
[----:B------:R1:W-:Y:S01]  /*d110*/  ST.E desc[UR46][R82.64], RZ ;  /* 0x000000ff52007985 */ /* 0x0003e2000c10192e */
[----:B------:R-:W-:-:S03]  /*d120*/  LOP3.LUT R54, R38, 0x70, R3, 0x78, !PT ;  /* 0x0000007026367812 */ /* 0x000fc600078e7803 */
[----:B------:R1:W-:Y:S01]  /*d130*/  ST.E desc[UR46][R80.64], RZ ;  /* 0x000000ff50007985 */ /* 0x0003e2000c10192e */
[----:B------:R-:W-:Y:S01]  /*d140*/  IMAD.X R47, RZ, RZ, R45, P1 ;  /* 0x000000ffff2f7224 */ /* 0x000fe200008e062d */
[----:B------:R-:W-:Y:S02]  /*d150*/  LOP3.LUT R52, R39, 0x70, R4, 0x78, !PT ;  /* 0x0000007027347812 */ /* 0x000fe400078e7804 */
[----:B------:R1:W-:Y:S01]  /*d160*/  ST.E desc[UR46][R78.64], RZ ;  /* 0x000000ff4e007985 */ /* 0x0003e2000c10192e */
[----:B------:R-:W-:Y:S01]  /*d170*/  SHF.R.U64 R3, R40, 0x3, R51 ;  /* 0x0000000328037819 */ /* 0x000fe20000001233 */
[----:B------:R-:W-:Y:S02]  /*d180*/  IMAD.X R45, RZ, RZ, R45, P0 ;  /* 0x000000ffff2d7224 */ /* 0x000fe400000e062d */
[----:B------:R1:W-:Y:S01]  /*d190*/  ST.E desc[UR46][R76.64], RZ ;  /* 0x000000ff4c007985 */ /* 0x0003e2000c10192e */
[----:B------:R-:W-:-:S03]  /*d1a0*/  SHF.R.U64 R4, R41, 0x3, R49 ;  /* 0x0000000329047819 */ /* 0x000fc60000001231 */
[----:B------:R1:W-:Y:S01]  /*d1b0*/  ST.E desc[UR46][R74.64], RZ ;  /* 0x000000ff4a007985 */ /* 0x0003e2000c10192e */
[----:B------:R-:W-:-:S03]  /*d1c0*/  LOP3.LUT R50, R40, 0x70, R3, 0x78, !PT ;  /* 0x0000007028327812 */ /* 0x000fc600078e7803 */
[----:B------:R1:W-:Y:S01]  /*d1d0*/  ST.E desc[UR46][R72.64], RZ ;  /* 0x000000ff48007985 */ /* 0x0003e2000c10192e */
[----:B------:R-:W-:-:S03]  /*d1e0*/  LOP3.LUT R48, R41, 0x70, R4, 0x78, !PT ;  /* 0x0000007029307812 */ /* 0x000fc600078e7804 */
[----:B------:R1:W-:Y:S01]  /*d1f0*/  ST.E desc[UR46][R70.64], RZ ;  /* 0x000000ff46007985 */ /* 0x0003e2000c10192e */
[----:B------:R-:W-:-:S03]  /*d200*/  SHF.R.U64 R3, R42, 0x3, R47 ;  /* 0x000000032a037819 */ /* 0x000fc6000000122f */
[----:B------:R1:W-:Y:S01]  /*d210*/  ST.E desc[UR46][R68.64], RZ ;  /* 0x000000ff44007985 */ /* 0x0003e2000c10192e */
[----:B------:R-:W-:-:S03]  /*d220*/  SHF.R.U64 R4, R43, 0x3, R45 ;  /* 0x000000032b047819 */ /* 0x000fc6000000122d */
[----:B------:R1:W-:Y:S04]  /*d230*/  ST.E desc[UR46][R66.64], RZ ;  /* 0x000000ff42007985 */ /* 0x0003e8000c10192e */
[----:B------:R1:W-:Y:S01]  /*d240*/  ST.E desc[UR46][R64.64], RZ ;  /* 0x000000ff40007985 */ /* 0x0003e2000c10192e */
[----:B------:R-:W-:-:S03]  /*d250*/  LOP3.LUT R46, R42, 0x70, R3, 0x78, !PT ;  /* 0x000000702a2e7812 */ /* 0x000fc600078e7803 */
        /* <DEDUP_REMOVED lines=11> */
[----:B------:R-:W-:Y:S01]  /*d310*/  @!PT LDS RZ, [RZ] ;  /* 0x00000000fffff984 */ /* 0x000fe20000000800 */
[----:B------:R-:W-:Y:S01]  /*d320*/  @!PT LDS RZ, [RZ] ;  /* 0x00000000fffff984 */ /* 0x000fe20000000800 */
[----:B------:R-:W-:Y:S01]  /*d330*/  @!PT LDS RZ, [RZ] ;  /* 0x00000000fffff984 */ /* 0x000fe20000000800 */
[----:B------:R-:W-:Y:S01]  /*d340*/  @!PT LDS RZ, [RZ] ;  /* 0x00000000fffff984 */ /* 0x000fe20000000800 */
[----:B------:R2:W-:Y:S06]  /*d350*/  MEMBAR.ALL.CTA ;  /* 0x0000000000007992 */ /* 0x0005ec0000008000 */
[----:B--2---:R-:W2:Y:S01]  /*d360*/  FENCE.VIEW.ASYNC.S ;  /* 0x00000000000073c6 */ /* 0x004ea20000000000 */
[----:B------:R-:W-:Y:S05]  /*d370*/  BRA.U UP0, `(.L_x_154) ;  /* 0x0000000100047547 */ /* 0x000fea000b800000 */
[----:B------:R-:W-:Y:S05]  /*d380*/  BPT.TRAP 0x1 ;  /* 0x000000040000795c */ /* 0x000fea0000300000 */
.L_x_154:
[----:B------:R-:W-:-:S05]  /*d390*/  HFMA2 R3, -RZ, RZ, 0, 5.9604644775390625e-08 ;  /* 0x00000001ff037431 */ /* 0x000fca00000001ff */
[----:B------:R-:W-:-:S04]  /*d3a0*/  SHF.L.U32 R4, R3, 0x1f, RZ ;  /* 0x0000001f03047819 */ /* 0x000fc800000006ff */
[----:B--2---:R-:W2:Y:S02]  /*d3b0*/  SYNCS.PHASECHK.TRANS64.TRYWAIT P0, [R17+URZ+0x500c8], R4 ;  /* 0x0500c804110075a7 */ /* 0x004ea400080011ff */
[----:B--2---:R-:W-:Y:S05]  /*d3c0*/  @!P0 BRA `(.L_x_155) ;  /* 0x0000018400ac8947 */ /* 0x004fea0003800000 */
.L_x_435:
[----:B------:R-:W-:Y:S05]  /*d3d0*/  @!P6 BRA `(.L_x_156) ;  /* 0x000000000090e947 */ /* 0x000fea0003800000 */
[----:B------:R-:W3:Y:S01]  /*d3e0*/  LDCU UR4, c[0x0][0x380] ;  /* 0x00007000ff0477ac */ /* 0x000ee20008000800 */
[----:B-----5:R-:W-:Y:S01]  /*d3f0*/  IADD3 R19, PT, PT, R18, 0x80, R19 ;  /* 0x0000008012137810 */ /* 0x020fe20007ffe013 */
[----:B------:R-:W-:Y:S03]  /*d400*/  BSSY.RECONVERGENT B0, `(.L_x_156) ;  /* 0x0000021000007945 */ /* 0x000fe60003800200 */
[----:B---3--:R-:W-:-:S13]  /*d410*/  ISETP.GE.AND P0, PT, R19, UR4, PT ;  /* 0x0000000413007c0c */ /* 0x008fda000bf06270 */
[----:B------:R-:W-:Y:S05]  /*d420*/  @P0 BRA `(.L_x_157) ;  /* 0x0000000000780947 */ /* 0x000fea0003800000 */
[----:B------:R-:W3:Y:S01]  /*d430*/  LDCU UR4, c[0x0][0x38c] ;  /* 0x00007180ff0477ac */ /* 0x000ee20008000800 */
[----:B--2---:R-:W-:Y:S01]  /*d440*/  MOV R4, RZ ;  /* 0x000000ff00047202 */ /* 0x004fe20000000f00 */
[----:B------:R-:W2:Y:S01]  /*d450*/  LDCU UR5, c[0x0][0x890] ;  /* 0x00011200ff0577ac */ /* 0x000ea20008000800 */
[----:B------:R-:W4:Y:S01]  /*d460*/  LDCU.64 UR6, c[0x0][0x888] ;  /* 0x00011100ff0677ac */ /* 0x000f220008000a00 */
[----:B---3--:R-:W3:Y:S01]  /*d470*/  I2F.U32.RP R7, UR4 ;  /* 0x0000000400077d06 */ /* 0x008ee20008209000 */
[----:B------:R-:W-:Y:S01]  /*d480*/  ISETP.NE.U32.AND P0, PT, RZ, UR4, PT ;  /* 0x00000004ff007c0c */ /* 0x000fe2000bf05070 */
[----:B--2---:R-:W-:-:S06]  /*d490*/  IMAD R0, R0, UR5, R19 ;  /* 0x0000000500007c24 */ /* 0x004fcc000f8e0213 */
[----:B---3--:R-:W2:Y:S02]  /*d4a0*/  MUFU.RCP R6, R7 ;  /* 0x0000000700067308 */ /* 0x008ea40000001000 */
[----:B--2---:R-:W-:-:S06]  /*d4b0*/  IADD3 R6, PT, PT, R6, 0xffffffe, RZ ;  /* 0x0ffffffe06067810 */ /* 0x004fcc0007ffe0ff */
[----:B------:R-:W2:Y:S02]  /*d4c0*/  F2I.FTZ.U32.TRUNC.NTZ R5, R6 ;  /* 0x0000000600057305 */ /* 0x000ea4000021f000 */
[----:B--2---:R-:W-:-:S05]  /*d4d0*/  IADD3 R3, PT, PT, RZ, -R5, RZ ;  /* 0x80000005ff037210 */ /* 0x004fca0007ffe0ff */
[----:B------:R-:W-:-:S04]  /*d4e0*/  IMAD R3, R3, UR4, RZ ;  /* 0x0000000403037c24 */ /* 0x000fc8000f8e02ff */
[----:B------:R-:W-:-:S06]  /*d4f0*/  IMAD.HI.U32 R3, R5, R3, R4 ;  /* 0x0000000305037227 */ /* 0x000fcc00078e0004 */
[----:B------:R-:W-:-:S04]  /*d500*/  IMAD.HI.U32 R3, R3, R2, RZ ;  /* 0x0000000203037227 */ /* 0x000fc800078e00ff */
[----:B------:R-:W-:-:S04]  /*d510*/  IMAD.MOV R5, RZ, RZ, -R3 ;  /* 0x000000ffff057224 */ /* 0x000fc800078e0a03 */
[----:B------:R-:W-:-:S05]  /*d520*/  IMAD R4, R5, UR4, R2 ;  /* 0x0000000405047c24 */ /* 0x000fca000f8e0202 */
[----:B------:R-:W-:-:S13]  /*d530*/  ISETP.GE.U32.AND P2, PT, R4, UR4, PT ;  /* 0x0000000404007c0c */ /* 0x000fda000bf46070 */
[----:B------:R-:W-:Y:S02]  /*d540*/  @P2 IADD3 R4, PT, PT, R4, -UR4, RZ ;  /* 0x8000000404042c10 */ /* 0x000fe4000fffe0ff */
[----:B------:R-:W-:Y:S02]  /*d550*/  @P2 IADD3 R3, PT, PT, R3, 0x1, RZ ;  /* 0x0000000103032810 */ /* 0x000fe40007ffe0ff */
[----:B------:R-:W-:Y:S02]  /*d560*/  ISETP.GE.U32.AND P1, PT, R4, UR4, PT ;  /* 0x0000000404007c0c */ /* 0x000fe4000bf26070 */
[----:B------:R-:W2:Y:S11]  /*d570*/  LDC.64 R4, c[0x0][0x880] ;  /* 0x00022000ff047b82 */ /* 0x000eb60000000a00 */
[----:B------:R-:W-:Y:S01]  /*d580*/  @P1 VIADD R3, R3, 0x1 ;  /* 0x0000000103031836 */ /* 0x000fe20000000000 */
[----:B------:R-:W-:-:S04]  /*d590*/  @!P0 LOP3.LUT R3, RZ, UR4, RZ, 0x33, !PT ;  /* 0x00000004ff038c12 */ /* 0x000fc8000f8e33ff */
[C---:B------:R-:W-:Y:S01]  /*d5a0*/  IADD3 R7, PT, PT, -R3.reuse, RZ, RZ ;  /* 0x000000ff03077210 */ /* 0x040fe20007ffe1ff */
[----:B----4-:R-:W-:-:S04]  /*d5b0*/  IMAD R0, R3, UR7, R0 ;  /* 0x0000000703007c24 */ /* 0x010fc8000f8e0200 */
[----:B------:R-:W-:-:S04]  /*d5c0*/  IMAD R7, R7, UR4, R2 ;  /* 0x0000000407077c24 */ /* 0x000fc8000f8e0202 */
[----:B------:R-:W-:Y:S01]  /*d5d0*/  IMAD R7, R7, UR6, R0 ;  /* 0x0000000607077c24 */ /* 0x000fe2000f8e0200 */
[----:B------:R-:W-:-:S03]  /*d5e0*/  MOV R0, 0xff800000 ;  /* 0xff80000000007802 */ /* 0x000fc60000000f00 */
[----:B--2---:R-:W-:-:S05]  /*d5f0*/  IMAD.WIDE.U32 R4, R7, 0x4, R4 ;  /* 0x0000000407047825 */ /* 0x004fca00078e0004 */
[----:B------:R3:W-:Y:S02]  /*d600*/  STG.E desc[UR46][R4.64], R0 ;  /* 0x0000000004007986 */ /* 0x0007e4000c10192e */
.L_x_157:
[----:B------:R-:W-:Y:S05]  /*d610*/  BSYNC.RECONVERGENT B0 ;  /* 0x0000000000007941 */ /* 0x000fea0003800200 */
.L_x_156:
[----:B------:R-:W-:Y:S01]  /*d620*/  @!PT LDS RZ, [RZ] ;  /* 0x00000000fffff984 */ /* 0x000fe20000000800 */
[----:B------:R-:W-:Y:S01]  /*d630*/  @!PT LDS RZ, [RZ] ;  /* 0x00000000fffff984 */ /* 0x000fe20000000800 */
[----:B------:R-:W-:Y:S01]  /*d640*/  @!PT LDS RZ, [RZ] ;  /* 0x00000000fffff984 */ /* 0x000fe20000000800 */
[----:B------:R-:W-:Y:S01]  /*d650*/  @!PT LDS RZ, [RZ] ;  /* 0x00000000fffff984 */ /* 0x000fe20000000800 */
[----:B------:R4:W-:Y:S06]  /*d660*/  MEMBAR.ALL.CTA ;  /* 0x0000000000007992 */ /* 0x0009ec0000008000 */
[----:B----4-:R-:W4:Y:S01]  /*d670*/  FENCE.VIEW.ASYNC.S ;  /* 0x00000000000073c6 */ /* 0x010f220000000000 */
[----:B------:R-:W-:-:S09]  /*d680*/  UISETP.NE.AND UP0, UPT, UR41, URZ, UPT ;  /* 0x000000ff2900728c */ /* 0x000fd2000bf05270 */
[----:B------:R-:W-:Y:S05]  /*d690*/  BRA.U UP0, `(.L_x_158) ;  /* 0x0000000100047547 */ /* 0x000fea000b800000 */
[----:B------:R-:W-:Y:S05]  /*d6a0*/  BPT.TRAP 0x1 ;  /* 0x000000040000795c */ /* 0x000fea0000300000 */
.L_x_158:
[----:B----4-:R-:W-:Y:S01]  /*d6b0*/  SYNCS.ARRIVE.TRANS64.A1T0 RZ, [R17+URZ+0x500b8], RZ ;  /* 0x0500b8ff11ff79a7 */ /* 0x010fe200081000ff */
[----:B------:R-:W-:Y:S05]  /*d6c0*/  EXIT ;  /* 0x000000000000794d */ /* 0x000fea0003800000 */
.L_x_87:
[----:B------:R-:W-:Y:S01]  /*d6d0*/  UISETP.NE.AND UP0, UPT, UR42, URZ, UPT ;  /* 0x000000ff2a00728c */ /* 0x000fe2000bf05270 */
[C---:B------:R-:W-:Y:S01]  /*d6e0*/  IMAD.U32 R22, R16.reuse, 0x10000, RZ ;  /* 0x0001000010167824 */ /* 0x040fe200078e00ff */
[----:B------:R-:W-:-:S04]  /*d6f0*/  LOP3.LUT R2, R16, 0x7f, RZ, 0xc0, !PT ;  /* 0x0000007f10027812 */ /* 0x000fc800078ec0ff */
[----:B------:R-:W-:-:S03]  /*d700*/  LOP3.LUT R22, R22, 0x600000, RZ, 0xc0, !PT ;  /* 0x0060000016167812 */ /* 0x000fc600078ec0ff */
[----:B------:R-:W-:Y:S05]  /*d710*/  BRA.U !UP0, `(.L_x_159) ;  /* 0x0000000108047547 */ /* 0x000fea000b800000 */
[----:B------:R-:W-:Y:S05]  /*d720*/  BPT.TRAP 0x1 ;  /* 0x000000040000795c */ /* 0x000fea0000300000 */
.L_x_159:
[----:B------:R-:W1:Y:S01]  /*d730*/  S2UR UR49, SR_CgaCtaId ;  /* 0x00000000003179c3 */ /* 0x000e620000008800 */
[----:B------:R-:W-:Y:S01]  /*d740*/  UMOV UR36, 0x400 ;  /* 0x0000040000247882 */ /* 0x000fe20000000000 */
[----:B------:R-:W-:Y:S01]  /*d750*/  SHF.L.U32 R3, RZ, 0x1f, RZ ;  /* 0x0000001fff037819 */ /* 0x000fe200000006ff */
[----:B-1----:R-:W-:-:S09]  /*d760*/  ULEA UR36, UR49, UR36, 0x18 ;  /* 0x0000002431247291 */ /* 0x002fd2000f8ec0ff */
[----:B------:R-:W1:Y:S02]  /*d770*/  SYNCS.PHASECHK.TRANS64.TRYWAIT P0, [UR36+0x50070], R3 ;  /* 0x05007003ff0075a7 */ /* 0x000e640008001124 */
[----:B-1----:R-:W-:Y:S05]  /*d780*/  @!P0 BRA `(.L_x_160) ;  /* 0x0000018000d08947 */ /* 0x002fea0003800000 */
.L_x_436:
[----:B------:R-:W-:-:S09]  /*d790*/  UISETP.NE.AND UP0, UPT, UR42, URZ, UPT ;  /* 0x000000ff2a00728c */ /* 0x000fd2000bf05270 */
[----:B------:R-:W-:Y:S05]  /*d7a0*/  BRA.U !UP0, `(.L_x_161) ;  /* 0x0000000108047547 */ /* 0x000fea000b800000 */
[----:B------:R-:W-:Y:S05]  /*d7b0*/  BPT.TRAP 0x1 ;  /* 0x000000040000795c */ /* 0x000fea0000300000 */
.L_x_161:
[----:B------:R-:W-:Y:S02]  /*d7c0*/  UIADD3 UR48, UPT, UPT, UR36, 0x50078, URZ ;  /* 0x0005007824307890 */ /* 0x000fe4000fffe0ff */
[----:B------:R-:W-:Y:S02]  /*d7d0*/  UISETP.NE.AND UP0, UPT, UR44, URZ, UPT ;  /* 0x000000ff2c00728c */ /* 0x000fe4000bf05270 */
[----:B------:R-:W-:-:S09]  /*d7e0*/  UPRMT UR5, UR49, 0x654, UR48 ;  /* 0x0000065431057896 */ /* 0x000fd20008000030 */
[----:B------:R-:W-:Y:S01]  /*d7f0*/  SYNCS.ARRIVE.TRANS64.RED.A1T0 RZ, [UR5], RZ ;  /* 0x000000ffffff79a7 */ /* 0x000fe20008100405 */
[----:B------:R-:W-:Y:S05]  /*d800*/  BRA.U !UP0, `(.L_x_162) ;  /* 0x0000000108047547 */ /* 0x000fea000b800000 */
[----:B------:R-:W-:Y:S05]  /*d810*/  BPT.TRAP 0x1 ;  /* 0x000000040000795c */ /* 0x000fea0000300000 */
.L_x_162:
[----:B------:R-:W2:Y:S01]  /*d820*/  SYNCS.PHASECHK.TRANS64.TRYWAIT P0, [UR36+0x50080], R3 ;  /* 0x05008003ff0075a7 */ /* 0x000ea20008001124 */
[----:B------:R-:W-:Y:S01]  /*d830*/  UMOV UR38, URZ ;  /* 0x000000ff00267c82 */ /* 0x000fe20008000000 */
[----:B--2---:R-:W-:Y:S05]  /*d840*/  @!P0 BRA `(.L_x_163) ;  /* 0x0000018000b88947 */ /* 0x004fea0003800000 */
.L_x_437:
[----:B------:R-:W-:Y:S01]  /*d850*/  UISETP.GE.AND UP0, UPT, UR4, 0x81, UPT ;  /* 0x000000810400788c */ /* 0x000fe2000bf06270 */
[----:B------:R-:W-:Y:S01]  /*d860*/  UMOV UR45, 0x1 ;  /* 0x00000001002d7882 */ /* 0x000fe20000000000 */
[----:B------:R-:W-:-:S07]  /*d870*/  UMOV UR39, 0x1 ;  /* 0x0000000100277882 */ /* 0x000fce0000000000 */
[----:B------:R-:W-:Y:S05]  /*d880*/  BRA.U !UP0, `(.L_x_164) ;  /* 0x0000006508887547 */ /* 0x000fea000b800000 */
[----:B------:R-:W-:Y:S01]  /*d890*/  UIADD3 UR5, UPT, UPT, UR4, 0x7f, URZ ;  /* 0x0000007f04057890 */ /* 0x000fe2000fffe0ff */
[C---:B------:R-:W-:Y:S01]  /*d8a0*/  VIADD R75, R22.reuse, 0x180 ;  /* 0x00000180164b7836 */ /* 0x040fe20000000000 */
[C---:B------:R-:W-:Y:S01]  /*d8b0*/  IADD3 R66, PT, PT, R22.reuse, 0x1a0, RZ ;  /* 0x000001a016427810 */ /* 0x040fe20007ffe0ff */
[C---:B------:R-:W-:Y:S01]  /*d8c0*/  VIADD R67, R22.reuse, 0x190 ;  /* 0x0000019016437836 */ /* 0x040fe20000000000 */
[----:B------:R-:W-:Y:S01]  /*d8d0*/  USHF.R.S32.HI UR4, URZ, 0x1f, UR5 ;  /* 0x0000001fff047899 */ /* 0x000fe20008011405 */
[C---:B------:R-:W-:Y:S01]  /*d8e0*/  VIADD R65, R22.reuse, 0x1b0 ;  /* 0x000001b016417836 */ /* 0x040fe20000000000 */
[C---:B------:R-:W-:Y:S01]  /*d8f0*/  IADD3 R63, PT, PT, R22.reuse, 0x1d0, RZ ;  /* 0x000001d0163f7810 */ /* 0x040fe20007ffe0ff */
[C---:B------:R-:W-:Y:S01]  /*d900*/  VIADD R64, R22.reuse, 0x1c0 ;  /* 0x000001c016407836 */ /* 0x040fe20000000000 */
[----:B------:R-:W-:Y:S01]  /*d910*/  ULEA.HI UR4, UR4, UR5, URZ, 0x7 ;  /* 0x0000000504047291 */ /* 0x000fe2000f8f38ff */
[C---:B------:R-:W-:Y:S01]  /*d920*/  VIADD R77, R22.reuse, 0x100 ;  /* 0x00000100164d7836 */ /* 0x040fe20000000000 */
[----:B------:R-:W-:Y:S01]  /*d930*/  LOP3.LUT R76, R17, 0x3, RZ, 0xc0, !PT ;  /* 0x00000003114c7812 */ /* 0x000fe200078ec0ff */
[C---:B------:R-:W-:Y:S01]  /*d940*/  VIADD R74, R22.reuse, 0x110 ;  /* 0x00000110164a7836 */ /* 0x040fe20000000000 */
[C---:B------:R-:W-:Y:S01]  /*d950*/  IADD3 R73, PT, PT, R22.reuse, 0x120, RZ ;  /* 0x0000012016497810 */ /* 0x040fe20007ffe0ff */
        /* <DEDUP_REMOVED lines=14> */
[----:B------:R-:W-:Y:S01]  /*da40*/  VIADD R19, R22, 0x260 ;  /* 0x0000026016137836 */ /* 0x000fe20000000000 */
[----:B------:R-:W-:Y:S01]  /*da50*/  SHF.R.U32.HI R75, RZ, 0x15, R75 ;  /* 0x00000015ff4b7819 */ /* 0x000fe2000001164b */
[----:B------:R-:W-:Y:S01]  /*da60*/  UMOV UR38, URZ ;  /* 0x000000ff00267c82 */ /* 0x000fe20008000000 */
[----:B------:R-:W-:Y:S01]  /*da70*/  SHF.R.U32.HI R67, RZ, 0x15, R67 ;  /* 0x00000015ff437819 */ /* 0x000fe20000011643 */
[----:B------:R-:W-:Y:S01]  /*da80*/  USHF.R.S32.HI UR40, URZ, 0x7, UR4 ;  /* 0x00000007ff287899 */ /* 0x000fe20008011404 */
[----:B------:R-:W-:Y:S01]  /*da90*/  SHF.R.U32.HI R66, RZ, 0x15, R66 ;  /* 0x00000015ff427819 */ /* 0x000fe20000011642 */
[----:B------:R-:W-:Y:S01]  /*daa0*/  UMOV UR39, 0x1 ;  /* 0x0000000100277882 */ /* 0x000fe20000000000 */
[----:B------:R-:W-:Y:S01]  /*dab0*/  SHF.R.U32.HI R65, RZ, 0x15, R65 ;  /* 0x00000015ff417819 */ /* 0x000fe20000011641 */
[----:B------:R-:W-:Y:S01]  /*dac0*/  UMOV UR37, URZ ;  /* 0x000000ff00257c82 */ /* 0x000fe20008000000 */
[----:B------:R-:W-:-:S02]  /*dad0*/  SHF.R.U32.HI R64, RZ, 0x15, R64 ;  /* 0x00000015ff407819 */ /* 0x000fc40000011640 */
[----:B------:R-:W-:-:S07]  /*dae0*/  SHF.R.U32.HI R63, RZ, 0x15, R63 ;  /* 0x00000015ff3f7819 */ /* 0x000fce000001163f */
.L_x_244:
[----:B------:R-:W-:Y:S01]  /*daf0*/  UISETP.NE.AND UP0, UPT, UR42, URZ, UPT ;  /* 0x000000ff2a00728c */ /* 0x000fe2000bf05270 */
[----:B------:R-:W-:Y:S01]  /*db00*/  UMOV UR4, UR40 ;  /* 0x0000002800047c82 */ /* 0x000fe20008000000 */
[----:B------:R-:W-:Y:S02]  /*db10*/  UIADD3 UR40, UPT, UPT, UR40, -0x1, URZ ;  /* 0xffffffff28287890 */ /* 0x000fe4000fffe0ff */
[----:B------:R-:W-:Y:S01]  /*db20*/  UISETP.GT.AND UP1, UPT, UR4, 0x2, UPT ;  /* 0x000000020400788c */ /* 0x000fe2000bf24270 */
[----:B------:R-:W-:-:S03]  /*db30*/  UMOV UR45, UR37 ;  /* 0x00000025002d7c82 */ /* 0x000fc60008000000 */
[----:B------:R-:W-:Y:S01]  /*db40*/  UP2UR UR43, UPR, URZ, 0x2 ;  /* 0x00000002ff2b7883 */ /* 0x000fe20008000000 */
[----:B--234-:R-:W-:Y:S11]  /*db50*/  BRA.U !UP0, `(.L_x_165) ;  /* 0x0000000108047547 */ /* 0x01cff6000b800000 */
[----:B------:R-:W-:Y:S05]  /*db60*/  BPT.TRAP 0x1 ;  /* 0x000000040000795c */ /* 0x000fea0000300000 */
.L_x_165:
[----:B-1----:R-:W-:-:S04]  /*db70*/  MOV R3, UR39 ;  /* 0x0000002700037c02 */ /* 0x002fc80008000f00 */
[----:B------:R-:W-:-:S04]  /*db80*/  SHF.L.U32 R3, R3, 0x1f, RZ ;  /* 0x0000001f03037819 */ /* 0x000fc800000006ff */
[----:B------:R-:W1:Y:S02]  /*db90*/  SYNCS.PHASECHK.TRANS64.TRYWAIT P0, [UR36+0x50070], R3 ;  /* 0x05007003ff0075a7 */ /* 0x000e640008001124 */
[----:B-1----:R-:W-:Y:S05]  /*dba0*/  @!P0 BRA `(.L_x_166) ;  /* 0x0000017c00f88947 */ /* 0x002fea0003800000 */
.L_x_438:
[----:B------:R-:W-:Y:S01]  /*dbb0*/  R2UR UR4, R22 ;  /* 0x00000000160472ca */ /* 0x000fe200000e0000 */
[----:B------:R-:W-:Y:S01]  /*dbc0*/  UISETP.NE.AND UP0, UPT, UR41, URZ, UPT ;  /* 0x000000ff2900728c */ /* 0x000fe2000bf05270 */
[----:B------:R-:W-:Y:S01]  /*dbd0*/  PLOP3.LUT P0, PT, PT, PT, PT, 0x80, 0x8 ;  /* 0x000000000008781c */ /* 0x000fe20003f0f070 */
[----:B------:R-:W-:-:S10]  /*dbe0*/  IMAD.MOV.U32 R78, RZ, RZ, 0x3f800000 ;  /* 0x3f800000ff4e7424 */ /* 0x000fd400078e00ff */
[----:B------:R-:W2:Y:S02]  /*dbf0*/  LDTM.x2 R4, tmem[UR4] ;  /* 0x00000004000479ee */ /* 0x000ea400080c0000 */
[----:B--2---:R-:W-:-:S13]  /*dc00*/  FSETP.NEU.AND P2, PT, R4, R5, PT ;  /* 0x000000050400720b */ /* 0x004fda0003f4d000 */
[----:B-1----:R-:W1:Y:S01]  /*dc10*/  @P2 LDC R0, c[0x0][0x704] ;  /* 0x0001c100ff002b82 */ /* 0x002e620000000800 */
[----:B------:R-:W-:-:S04]  /*dc20*/  @P2 FADD R5, R4, -R5 ;  /* 0x8000000504052221 */ /* 0x000fc80000000000 */
[----:B-1----:R-:W-:-:S05]  /*dc30*/  @P2 FMUL R5, R5, R0 ;  /* 0x0000000005052220 */ /* 0x002fca0000400000 */
[----:B------:R-:W-:-:S04]  /*dc40*/  @P2 FSETP.GEU.AND P1, PT, R5, -126, PT ;  /* 0xc2fc00000500280b */ /* 0x000fc80003f2e000 */
[----:B------:R-:W-:-:S13]  /*dc50*/  @P2 PLOP3.LUT P0, PT, P1, PT, PT, 0x80, 0x8 ;  /* 0x000000000008281c */ /* 0x000fda0000f0f070 */
[----:B------:R-:W-:-:S04]  /*dc60*/  @!P0 FMUL R5, R5, 0.5 ;  /* 0x3f00000005058820 */ /* 0x000fc80000400000 */
[----:B------:R-:W1:Y:S02]  /*dc70*/  @P2 MUFU.EX2 R0, R5 ;  /* 0x0000000500002308 */ /* 0x000e640000000800 */
[----:B-1----:R-:W-:-:S05]  /*dc80*/  @!P0 FMUL R0, R0, R0 ;  /* 0x0000000000008220 */ /* 0x002fca0000400000 */
[----:B------:R-:W-:Y:S01]  /*dc90*/  @P2 MOV R78, R0 ;  /* 0x00000000004e2202 */ /* 0x000fe20000000f00 */
[----:B------:R-:W-:Y:S06]  /*dca0*/  BRA.U UP0, `(.L_x_167) ;  /* 0x0000000100047547 */ /* 0x000fec000b800000 */
[----:B------:R-:W-:Y:S05]  /*dcb0*/  BPT.TRAP 0x1 ;  /* 0x000000040000795c */ /* 0x000fea0000300000 */
.L_x_167:
[----:B------:R-:W-:Y:S01]  /*dcc0*/  IMAD.U32 R3, RZ, RZ, UR38 ;  /* 0x00000026ff037e24 */ /* 0x000fe2000f8e00ff */
[----:B------:R-:W-:-:S04]  /*dcd0*/  FSETP.NEU.AND P1, PT, R78, 1, PT ;  /* 0x3f8000004e00780b */ /* 0x000fc80003f2d000 */
[----:B------:R-:W-:-:S04]  /*dce0*/  SHF.L.U32 R3, R3, 0x1f, RZ ;  /* 0x0000001f03037819 */ /* 0x000fc800000006ff */
[----:B------:R-:W1:Y:S02]  /*dcf0*/  SYNCS.PHASECHK.TRANS64.TRYWAIT P0, [UR36+0x50090], R3 ;  /* 0x05009003ff0075a7 */ /* 0x000e640008001124 */
[----:B-1----:R-:W-:Y:S05]  /*dd00*/  @!P0 BRA `(.L_x_168) ;  /* 0x0000017c00b88947 */ /* 0x002fea0003800000 */
.L_x_439:
[----:B------:R-:W-:-:S13]  /*dd10*/  VOTE.ANY P1, P1 ;  /* 0x0000000000ff7806 */ /* 0x000fda0000820100 */
[----:B------:R-:W-:Y:S05]  /*dd20*/  @!P1 BRA `(.L_x_169) ;  /* 0x0000002c00889947 */ /* 0x000fea0003800000 */
[----:B------:R-:W-:-:S04]  /*dd30*/  SHF.R.U32.HI R79, RZ, 0x15, R77 ;  /* 0x00000015ff4f7819 */ /* 0x000fc8000001164d */
[----:B------:R-:W-:-:S13]  /*dd40*/  ISETP.NE.AND P0, PT, R76, R79, PT ;  /* 0x0000004f4c00720c */ /* 0x000fda0003f05270 */
[----:B------:R-:W-:Y:S05]  /*dd50*/  @!P0 BRA `(.L_x_170) ;  /* 0x0000000000408947 */ /* 0x000fea0003800000 */
[----:B------:R-:W-:Y:S01]  /*dd60*/  MOV R14, 0x8 ;  /* 0x00000008000e7802 */ /* 0x000fe20000000f00 */
[----:B------:R-:W2:Y:S01]  /*dd70*/  LDCU.64 UR8, c[0x4][0xb0] ;  /* 0x01001600ff0877ac */ /* 0x000ea20008000a00 */
[----:B------:R-:W-:Y:S02]  /*dd80*/  HFMA2 R12, -RZ, RZ, 0, 5.9604644775390625e-08 ;  /* 0x00000001ff0c7431 */ /* 0x000fe400000001ff */
[----:B------:R-:W-:Y:S01]  /*dd90*/  IMAD.MOV.U32 R8, RZ, RZ, 0x192 ;  /* 0x00000192ff087424 */ /* 0x000fe200078e00ff */
[----:B------:R-:W3:Y:S01]  /*dda0*/  LDCU.64 UR6, c[0x4][0xb8] ;  /* 0x01001700ff0677ac */ /* 0x000ee20008000a00 */
[----:B------:R-:W4:Y:S01]  /*ddb0*/  LDC.64 R14, c[0x4][R14] ;  /* 0x010000000e0e7b82 */ /* 0x000f220000000a00 */
[----:B------:R-:W-:Y:S01]  /*ddc0*/  IMAD.MOV.U32 R13, RZ, RZ, RZ ;  /* 0x000000ffff0d7224 */ /* 0x000fe200078e00ff */
[----:B------:R-:W5:Y:S01]  /*ddd0*/  LDCU.64 UR4, c[0x4][0x30] ;  /* 0x01000600ff0477ac */ /* 0x000f620008000a00 */
[----:B--2---:R-:W-:Y:S01]  /*dde0*/  IMAD.U32 R4, RZ, RZ, UR8 ;  /* 0x00000008ff047e24 */ /* 0x004fe2000f8e00ff */
[----:B------:R-:W-:Y:S01]  /*ddf0*/  MOV R5, UR9 ;  /* 0x0000000900057c02 */ /* 0x000fe20008000f00 */
[----:B---3--:R-:W-:Y:S01]  /*de00*/  IMAD.U32 R6, RZ, RZ, UR6 ;  /* 0x00000006ff067e24 */ /* 0x008fe2000f8e00ff */
[----:B------:R-:W-:Y:S01]  /*de10*/  MOV R7, UR7 ;  /* 0x0000000700077c02 */ /* 0x000fe20008000f00 */
[----:B-----5:R-:W-:Y:S01]  /*de20*/  IMAD.U32 R10, RZ, RZ, UR4 ;  /* 0x00000004ff0a7e24 */ /* 0x020fe2000f8e00ff */
[----:B------:R-:W-:-:S02]  /*de30*/  MOV R11, UR5 ;  /* 0x00000005000b7c02 */ /* 0x000fc40008000f00 */
[----:B------:R-:W-:-:S07]  /*de40*/  LEPC R20, `(.L_x_170) ;  /* 0x000000001014794e */ /* 0x000fce0000000000 */
[----:B-1--4-:R-:W-:Y:S05]  /*de50*/  CALL.ABS.NOINC R14 ;  /* 0x000000000e007343 */ /* 0x012fea0003c00000 */
.L_x_170:
[----:B------:R-:W-:Y:S01]  /*de60*/  SHF.R.U32.HI R81, RZ, 0x15, R74 ;  /* 0x00000015ff517819 */ /* 0x000fe2000001164a */
[----:B------:R-:W-:Y:S05]  /*de70*/  WARPSYNC.ALL ;  /* 0x0000000000007948 */ /* 0x000fea0003800000 */
[----:B------:R-:W-:Y:S02]  /*de80*/  R2UR UR4, R22 ;  /* 0x00000000160472ca */ /* 0x000fe400000e0000 */
[----:B------:R-:W-:-:S11]  /*de90*/  ISETP.NE.AND P0, PT, R76, R81, PT ;  /* 0x000000514c00720c */ /* 0x000fd60003f05270 */
[----:B------:R-:W2:Y:S02]  /*dea0*/  LDTM.x16 R40, tmem[UR4+0x100] ;  /* 0x00010004002879ee */ /* 0x000ea40008240000 */
[----:B--2---:R-:W-:Y:S05]  /*deb0*/  @!P0 BRA `(.L_x_171) ;  /* 0x0000000000408947 */ /* 0x004fea0003800000 */
        /* <DEDUP_REMOVED lines=16> */
.L_x_171:
[----:B------:R-:W-:Y:S05]  /*dfc0*/  WARPSYNC.ALL ;  /* 0x0000000000007948 */ /* 0x000fea0003800000 */
[----:B------:R-:W-:Y:S02]  /*dfd0*/  R2UR UR4, R22 ;  /* 0x00000000160472ca */ /* 0x000fe400000e0000 */
[----:B------:R-:W-:Y:S02]  /*dfe0*/  ISETP.NE.AND P0, PT, R76, R79, PT ;  /* 0x0000004f4c00720c */ /* 0x000fe40003f05270 */
[----:B------:R-:W-:-:S09]  /*dff0*/  FSETP.NEU.AND P1, PT, R78, 1, PT ;  /* 0x3f8000004e00780b */ /* 0x000fd20003f2d000 */
[----:B------:R-:W2:Y:S04]  /*e000*/  LDTM.x16 R24, tmem[UR4+0x110] ;  /* 0x00011004001879ee */ /* 0x000ea80008240000 */
[C---:B------:R-:W-:Y:S02]  /*e010*/  @P1 FMUL2 R40, R78.reuse.F32, R40.F32x2.HI_LO ;  /* 0x000000284e28124a */ /* 0x040fe40000040000 */
[C---:B------:R-:W-:Y:S02]  /*e020*/  @P1 FMUL2 R42, R78.reuse.F32, R42.F32x2.HI_LO ;  /* 0x0000002a4e2a124a */ /* 0x040fe40000040000 */
[C---:B------:R-:W-:Y:S02]  /*e030*/  @P1 FMUL2 R44, R78.reuse.F32, R44.F32x2.HI_LO ;  /* 0x0000002c4e2c124a */ /* 0x040fe40000040000 */
[----:B------:R-:W-:-:S02]  /*e040*/  @P1 FMUL2 R46, R78.F32, R46.F32x2.HI_LO ;  /* 0x0000002e4e2e124a */ /* 0x000fc40000040000 */
[C---:B------:R-:W-:Y:S02]  /*e050*/  @P1 FMUL2 R48, R78.reuse.F32, R48.F32x2.HI_LO ;  /* 0x000000304e30124a */ /* 0x040fe40000040000 */
[C---:B------:R-:W-:Y:S02]  /*e060*/  @P1 FMUL2 R50, R78.reuse.F32, R50.F32x2.HI_LO ;  /* 0x000000324e32124a */ /* 0x040fe40000040000 */
[C---:B------:R-:W-:Y:S02]  /*e070*/  @P1 FMUL2 R52, R78.reuse.F32, R52.F32x2.HI_LO ;  /* 0x000000344e34124a */ /* 0x040fe40000040000 */
[----:B------:R-:W-:Y:S01]  /*e080*/  @P1 FMUL2 R54, R78.F32, R54.F32x2.HI_LO ;  /* 0x000000364e36124a */ /* 0x000fe20000040000 */
[----:B--2---:R-:W-:Y:S06]  /*e090*/  @!P0 BRA `(.L_x_172) ;  /* 0x0000000000408947 */ /* 0x004fec0003800000 */
        /* <DEDUP_REMOVED lines=16> */
.L_x_172:
[----:B------:R-:W-:Y:S01]  /*e1a0*/  SHF.R.U32.HI R79, RZ, 0x15, R73 ;  /* 0x00000015ff4f7819 */ /* 0x000fe20000011649 */
[----:B------:R-:W-:Y:S05]  /*e1b0*/  WARPSYNC.ALL ;  /* 0x0000000000007948 */ /* 0x000fea0003800000 */
[----:B------:R-:W-:Y:S02]  /*e1c0*/  R2UR UR4, R22 ;  /* 0x00000000160472ca */ /* 0x000fe400000e0000 */
[----:B------:R-:W-:-:S11]  /*e1d0*/  ISETP.NE.AND P0, PT, R76, R79, PT ;  /* 0x0000004f4c00720c */ /* 0x000fd60003f05270 */
[----:B------:R2:W-:Y:S02]  /*e1e0*/  STTM.x16 tmem[UR4+0x100], R40 ;  /* 0x00010028000079ed */ /* 0x0005e40008240004 */
[----:B------:R-:W-:Y:S05]  /*e1f0*/  @!P0 BRA `(.L_x_173) ;  /* 0x0000000000408947 */ /* 0x000fea0003800000 */
[----:B------:R-:W-:Y:S01]  /*e200*/  MOV R14, 0x8 ;  /* 0x00000008000e7802 */ /* 0x000fe20000000f00 */
[----:B------:R-:W3:Y:S01]  /*e210*/  LDCU.64 UR8, c[0x4][0xb0] ;  /* 0x01001600ff0877ac */ /* 0x000ee20008000a00 */
[----:B------:R-:W-:Y:S02]  /*e220*/  HFMA2 R12, -RZ, RZ, 0, 5.9604644775390625e-08 ;  /* 0x00000001ff0c7431 */ /* 0x000fe400000001ff */
[----:B------:R-:W-:Y:S01]  /*e230*/  IMAD.MOV.U32 R8, RZ, RZ, 0x192 ;  /* 0x00000192ff087424 */ /* 0x000fe200078e00ff */
[----:B------:R-:W4:Y:S01]  /*e240*/  LDCU.64 UR6, c[0x4][0xb8] ;  /* 0x01001700ff0677ac */ /* 0x000f220008000a00 */
[----:B------:R-:W1:Y:S01]  /*e250*/  LDC.64 R14, c[0x4][R14] ;  /* 0x010000000e0e7b82 */ /* 0x000e620000000a00 */
[----:B------:R-:W-:Y:S01]  /*e260*/  IMAD.MOV.U32 R13, RZ, RZ, RZ ;  /* 0x000000ffff0d7224 */ /* 0x000fe200078e00ff */
[----:B------:R-:W5:Y:S01]  /*e270*/  LDCU.64 UR4, c[0x4][0x30] ;  /* 0x01000600ff0477ac */ /* 0x000f620008000a00 */
[----:B---3--:R-:W-:Y:S01]  /*e280*/  IMAD.U32 R4, RZ, RZ, UR8 ;  /* 0x00000008ff047e24 */ /* 0x008fe2000f8e00ff */
[----:B------:R-:W-:Y:S01]  /*e290*/  MOV R5, UR9 ;  /* 0x0000000900057c02 */ /* 0x000fe20008000f00 */
[----:B----4-:R-:W-:Y:S01]  /*e2a0*/  IMAD.U32 R6, RZ, RZ, UR6 ;  /* 0x00000006ff067e24 */ /* 0x010fe2000f8e00ff */
[----:B------:R-:W-:Y:S01]  /*e2b0*/  MOV R7, UR7 ;  /* 0x0000000700077c02 */ /* 0x000fe20008000f00 */
[----:B-----5:R-:W-:Y:S01]  /*e2c0*/  IMAD.U32 R10, RZ, RZ, UR4 ;  /* 0x00000004ff0a7e24 */ /* 0x020fe2000f8e00ff */
[----:B------:R-:W-:-:S02]  /*e2d0*/  MOV R11, UR5 ;  /* 0x00000005000b7c02 */ /* 0x000fc40008000f00 */
[----:B------:R-:W-:-:S07]  /*e2e0*/  LEPC R20, `(.L_x_173) ;  /* 0x000000001014794e */ /* 0x000fce0000000000 */
[----:B-12---:R-:W-:Y:S05]  /*e2f0*/  CALL.ABS.NOINC R14 ;  /* 0x000000000e007343 */ /* 0x006fea0003c00000 */
.L_x_173:
[----:B------:R-:W-:Y:S05]  /*e300*/  WARPSYNC.ALL ;  /* 0x0000000000007948 */ /* 0x000fea0003800000 */
[----:B------:R-:W-:Y:S02]  /*e310*/  R2UR UR4, R22 ;  /* 0x00000000160472ca */ /* 0x000fe400000e0000 */
[----:B------:R-:W-:Y:S02]  /*e320*/  ISETP.NE.AND P0, PT, R76, R81, PT ;  /* 0x000000514c00720c */ /* 0x000fe40003f05270 */
[----:B------:R-:W-:-:S09]  /*e330*/  FSETP.NEU.AND P1, PT, R78, 1, PT ;  /* 0x3f8000004e00780b */ /* 0x000fd20003f2d000 */
[----:B--2---:R-:W2:Y:S04]  /*e340*/  LDTM.x16 R40, tmem[UR4+0x120] ;  /* 0x00012004002879ee */ /* 0x004ea80008240000 */
        /* <DEDUP_REMOVED lines=25> */
.L_x_174:
        /* <DEDUP_REMOVED lines=22> */
.L_x_175:
        /* <DEDUP_REMOVED lines=30> */
.L_x_176:
        /* <DEDUP_REMOVED lines=22> */
.L_x_177:
        /* <DEDUP_REMOVED lines=30> */
.L_x_178:
        /* <DEDUP_REMOVED lines=22> */
.L_x_179:
        /* <DEDUP_REMOVED lines=30> */
.L_x_180:
        /* <DEDUP_REMOVED lines=22> */
.L_x_181:
        /* <DEDUP_REMOVED lines=30> */
.L_x_182:
        /* <DEDUP_REMOVED lines=22> */
.L_x_183:
        /* <DEDUP_REMOVED lines=30> */
.L_x_184:
        /* <DEDUP_REMOVED lines=21> */
.L_x_185:
[----:B------:R-:W-:Y:S01]  /*f670*/  ISETP.NE.AND P0, PT, R76, R81, PT ;  /* 0x000000514c00720c */ /* 0x000fe20003f05270 */
[----:B------:R-:W-:Y:S05]  /*f680*/  WARPSYNC.ALL ;  /* 0x0000000000007948 */ /* 0x000fea0003800000 */
[----:B------:R-:W-:-:S13]  /*f690*/  FSETP.NEU.AND P1, PT, R78, 1, PT ;  /* 0x3f8000004e00780b */ /* 0x000fda0003f2d000 */
[C---:B------:R-:W-:Y:S02]  /*f6a0*/  @P1 FMUL2 R24, R78.reuse.F32, R24.F32x2.HI_LO ;  /* 0x000000184e18124a */ /* 0x040fe40000040000 */
[C---:B------:R-:W-:Y:S02]  /*f6b0*/  @P1 FMUL2 R26, R78.reuse.F32, R26.F32x2.HI_LO ;  /* 0x0000001a4e1a124a */ /* 0x040fe40000040000 */
[C---:B------:R-:W-:Y:S02]  /*f6c0*/  @P1 FMUL2 R28, R78.reuse.F32, R28.F32x2.HI_LO ;  /* 0x0000001c4e1c124a */ /* 0x040fe40000040000 */
[C---:B------:R-:W-:Y:S02]  /*f6d0*/  @P1 FMUL2 R30, R78.reuse.F32, R30.F32x2.HI_LO ;  /* 0x0000001e4e1e124a */ /* 0x040fe40000040000 */
[C---:B------:R-:W-:Y:S02]  /*f6e0*/  @P1 FMUL2 R32, R78.reuse.F32, R32.F32x2.HI_LO ;  /* 0x000000204e20124a */ /* 0x040fe40000040000 */
[----:B------:R-:W-:-:S02]  /*f6f0*/  @P1 FMUL2 R34, R78.F32, R34.F32x2.HI_LO ;  /* 0x000000224e22124a */ /* 0x000fc40000040000 */
[C---:B------:R-:W-:Y:S02]  /*f700*/  @P1 FMUL2 R36, R78.reuse.F32, R36.F32x2.HI_LO ;  /* 0x000000244e24124a */ /* 0x040fe40000040000 */
[----:B------:R-:W-:Y:S01]  /*f710*/  @P1 FMUL2 R38, R78.F32, R38.F32x2.HI_LO ;  /* 0x000000264e26124a */ /* 0x000fe20000040000 */
[----:B------:R-:W-:Y:S06]  /*f720*/  @!P0 BRA `(.L_x_186) ;  /* 0x0000000000408947 */ /* 0x000fec0003800000 */
        /* <DEDUP_REMOVED lines=16> */
.L_x_186:
[----:B------:R-:W-:Y:S05]  /*f830*/  WARPSYNC.ALL ;  /* 0x0000000000007948 */ /* 0x000fea0003800000 */
[----:B------:R-:W-:Y:S02]  /*f840*/  R2UR UR4, R22 ;  /* 0x00000000160472ca */ /* 0x000fe400000e0000 */
[----:B------:R-:W-:-:S11]  /*f850*/  ISETP.NE.AND P0, PT, R76, R67, PT ;  /* 0x000000434c00720c */ /* 0x000fd60003f05270 */
[----:B------:R3:W-:Y:S02]  /*f860*/  STTM.x16 tmem[UR4+0x170], R24 ;  /* 0x00017018000079ed */ /* 0x0007e40008240004 */
[----:B------:R-:W-:Y:S05]  /*f870*/  @!P0 BRA `(.L_x_187) ;  /* 0x0000000000408947 */ /* 0x000fea0003800000 */
[----:B------:R-:W-:Y:S01]  /*f880*/  MOV R14, 0x8 ;  /* 0x00000008000e7802 */ /* 0x000fe20000000f00 */
[----:B------:R-:W4:Y:S01]  /*f890*/  LDCU.64 UR8, c[0x4][0xb0] ;  /* 0x01001600ff0877ac */ /* 0x000f220008000a00 */
[----:B------:R-:W-:Y:S02]  /*f8a0*/  HFMA2 R12, -RZ, RZ, 0, 5.9604644775390625e-08 ;  /* 0x00000001ff0c7431 */ /* 0x000fe400000001ff */
[----:B------:R-:W-:Y:S01]  /*f8b0*/  IMAD.MOV.U32 R8, RZ, RZ, 0x192 ;  /* 0x00000192ff087424 */ /* 0x000fe200078e00ff */
[----:B------:R-:W5:Y:S01]  /*f8c0*/  LDCU.64 UR6, c[0x4][0xb8] ;  /* 0x01001700ff0677ac */ /* 0x000f620008000a00 */
[----:B------:R-:W1:Y:S01]  /*f8d0*/  LDC.64 R14, c[0x4][R14] ;  /* 0x010000000e0e7b82 */ /* 0x000e620000000a00 */
[----:B------:R-:W-:Y:S01]  /*f8e0*/  IMAD.MOV.U32 R13, RZ, RZ, RZ ;  /* 0x000000ffff0d7224 */ /* 0x000fe200078e00ff */
[----:B------:R-:W2:Y:S01]  /*f8f0*/  LDCU.64 UR4, c[0x4][0x30] ;  /* 0x01000600ff0477ac */ /* 0x000ea20008000a00 */
[----:B----4-:R-:W-:Y:S01]  /*f900*/  IMAD.U32 R4, RZ, RZ, UR8 ;  /* 0x00000008ff047e24 */ /* 0x010fe2000f8e00ff */
[----:B------:R-:W-:Y:S01]  /*f910*/  MOV R5, UR9 ;  /* 0x0000000900057c02 */ /* 0x000fe20008000f00 */
[----:B-----5:R-:W-:Y:S01]  /*f920*/  IMAD.U32 R6, RZ, RZ, UR6 ;  /* 0x00000006ff067e24 */ /* 0x020fe2000f8e00ff */
[----:B------:R-:W-:Y:S01]  /*f930*/  MOV R7, UR7 ;  /* 0x0000000700077c02 */ /* 0x000fe20008000f00 */
[----:B--2---:R-:W-:Y:S01]  /*f940*/  IMAD.U32 R10, RZ, RZ, UR4 ;  /* 0x00000004ff0a7e24 */ /* 0x004fe2000f8e00ff */
[----:B------:R-:W-:-:S02]  /*f950*/  MOV R11, UR5 ;  /* 0x00000005000b7c02 */ /* 0x000fc40008000f00 */
[----:B------:R-:W-:-:S07]  /*f960*/  LEPC R20, `(.L_x_187) ;  /* 0x000000001014794e */ /* 0x000fce0000000000 */
[----:B-1-3--:R-:W-:Y:S05]  /*f970*/  CALL.ABS.NOINC R14 ;  /* 0x000000000e007343 */ /* 0x00afea0003c00000 */
.L_x_187:
[----:B------:R-:W-:Y:S01]  /*f980*/  ISETP.NE.AND P0, PT, R76, R75, PT ;  /* 0x0000004b4c00720c */ /* 0x000fe20003f05270 */
[----:B------:R-:W-:-:S12]  /*f990*/  WARPSYNC.ALL ;  /* 0x0000000000007948 */ /* 0x000fd80003800000 */
        /* <DEDUP_REMOVED lines=17> */
.L_x_188:
[----:B------:R-:W-:Y:S05]  /*fab0*/  WARPSYNC.ALL ;  /* 0x0000000000007948 */ /* 0x000fea0003800000 */
[----:B------:R-:W-:Y:S02]  /*fac0*/  R2UR UR4, R22 ;  /* 0x00000000160472ca */ /* 0x000fe400000e0000 */
[----:B------:R-:W-:-:S11]  /*fad0*/  ISETP.NE.AND P0, PT, R76, R66, PT ;  /* 0x000000424c00720c */ /* 0x000fd60003f05270 */
[----:B------:R4:W-:Y:S02]  /*fae0*/  STTM.x16 tmem[UR4+0x180], R0 ;  /* 0x00018000000079ed */ /* 0x0009e40008240004 */
[----:B------:R-:W-:Y:S05]  /*faf0*/  @!P0 BRA `(.L_x_189) ;  /* 0x0000000000408947 */ /* 0x000fea0003800000 */
[----:B----4-:R-:W-:Y:S01]  /*fb00*/  MOV R14, 0x8 ;  /* 0x00000008000e7802 */ /* 0x010fe20000000f00 */
        /* <DEDUP_REMOVED lines=15> */
.L_x_189:
[----:B------:R-:W-:Y:S01]  /*fc00*/  ISETP.NE.AND P0, PT, R76, R67, PT ;  /* 0x000000434c00720c */ /* 0x000fe20003f05270 */
[----:B------:R-:W-:-:S12]  /*fc10*/  WARPSYNC.ALL ;  /* 0x0000000000007948 */ /* 0x000fd80003800000 */
        /* <DEDUP_REMOVED lines=17> */
.L_x_190:
[----:B------:R-:W-:Y:S05]  /*fd30*/  WARPSYNC.ALL ;  /* 0x0000000000007948 */ /* 0x000fea0003800000 */
[----:B------:R-:W-:Y:S02]  /*fd40*/  R2UR UR4, R22 ;  /* 0x00000000160472ca */ /* 0x000fe400000e0000 */
[----:B------:R-:W-:-:S11]  /*fd50*/  ISETP.NE.AND P0, PT, R76, R65, PT ;  /* 0x000000414c00720c */ /* 0x000fd60003f05270 */
[----:B------:R1:W-:Y:S02]  /*fd60*/  STTM.x16 tmem[UR4+0x190], R0 ;  /* 0x00019000000079ed */ /* 0x0003e40008240004 */
[----:B------:R-:W-:Y:S05]  /*fd70*/  @!P0 BRA `(.L_x_191) ;  /* 0x0000000000408947 */ /* 0x000fea0003800000 */
[----:B-1--4-:R-:W-:Y:S01]  /*fd80*/  MOV R14, 0x8 ;  /* 0x00000008000e7802 */ /* 0x012fe20000000f00 */
[----:B------:R-:W1:Y:S01]  /*fd90*/  LDCU.64 UR8, c[0x4][0xb0] ;  /* 0x01001600ff0877ac */ /* 0x000e620008000a00 */
[----:B------:R-:W-:Y:S02]  /*fda0*/  HFMA2 R12, -RZ, RZ, 0, 5.9604644775390625e-08 ;  /* 0x00000001ff0c7431 */ /* 0x000fe400000001ff */
[----:B------:R-:W-:Y:S01]  /*fdb0*/  IMAD.MOV.U32 R8, RZ, RZ, 0x192 ;  /* 0x00000192ff087424 */ /* 0x000fe200078e00ff */
[----:B------:R-:W4:Y:S01]  /*fdc0*/  LDCU.64 UR6, c[0x4][0xb8] ;  /* 0x01001700ff0677ac */ /* 0x000f220008000a00 */
[----:B------:R-:W2:Y:S01]  /*fdd0*/  LDC.64 R14, c[0x4][R14] ;  /* 0x010000000e0e7b82 */ /* 0x000ea20000000a00 */
[----:B------:R-:W-:Y:S01]  /*fde0*/  IMAD.MOV.U32 R13, RZ, RZ, RZ ;  /* 0x000000ffff0d7224 */ /* 0x000fe200078e00ff */
[----:B------:R-:W5:Y:S01]  /*fdf0*/  LDCU.64 UR4, c[0x4][0x30] ;  /* 0x01000600ff0477ac */ /* 0x000f620008000a00 */
[----:B-1----:R-:W-:Y:S01]  /*fe00*/  IMAD.U32 R4, RZ, RZ, UR8 ;  /* 0x00000008ff047e24 */ /* 0x002fe2000f8e00ff */
[----:B------:R-:W-:Y:S01]  /*fe10*/  MOV R5, UR9 ;  /* 0x0000000900057c02 */ /* 0x000fe20008000f00 */
[----:B----4-:R-:W-:Y:S01]  /*fe20*/  IMAD.U32 R6, RZ, RZ, UR6 ;  /* 0x00000006ff067e24 */ /* 0x010fe2000f8e00ff */
[----:B------:R-:W-:Y:S01]  /*fe30*/  MOV R7, UR7 ;  /* 0x0000000700077c02 */ /* 0x000fe20008000f00 */
[----:B-----5:R-:W-:Y:S01]  /*fe40*/  IMAD.U32 R10, RZ, RZ, UR4 ;  /* 0x00000004ff0a7e24 */ /* 0x020fe2000f8e00ff */
[----:B------:R-:W-:-:S02]  /*fe50*/  MOV R11, UR5 ;  /* 0x00000005000b7c02 */ /* 0x000fc40008000f00 */
[----:B------:R-:W-:-:S07]  /*fe60*/  LEPC R20, `(.L_x_191) ;  /* 0x000000001014794e */ /* 0x000fce0000000000 */
[----:B--23--:R-:W-:Y:S05]  /*fe70*/  CALL.ABS.NOINC R14 ;  /* 0x000000000e007343 */ /* 0x00cfea0003c00000 */
.L_x_191:
[----:B------:R-:W-:Y:S01]  /*fe80*/  ISETP.NE.AND P0, PT, R76, R66, PT ;  /* 0x000000424c00720c */ /* 0x000fe20003f05270 */
[----:B------:R-:W-:-:S12]  /*fe90*/  WARPSYNC.ALL ;  /* 0x0000000000007948 */ /* 0x000fd80003800000 */
        /* <DEDUP_REMOVED lines=17> */
.L_x_192:
        /* <DEDUP_REMOVED lines=21> */
.L_x_193:
        /* <DEDUP_REMOVED lines=19> */
.L_x_194:
        /* <DEDUP_REMOVED lines=21> */
.L_x_195:
        /* <DEDUP_REMOVED lines=19> */
.L_x_196:
[----:B---3--:R-:W-:Y:S01]  /*104b0*/  SHF.R.U32.HI R27, RZ, 0x15, R62 ;  /* 0x00000015ff1b7819 */ /* 0x008fe2000001163e */
[----:B------:R-:W-:Y:S05]  /*104c0*/  WARPSYNC.ALL ;  /* 0x0000000000007948 */ /* 0x000fea0003800000 */
[----:B------:R-:W-:Y:S02]  /*104d0*/  R2UR UR4, R22 ;  /* 0x00000000160472ca */ /* 0x000fe400000e0000 */
[----:B------:R-:W-:-:S11]  /*104e0*/  ISETP.NE.AND P0, PT, R76, R27, PT ;  /* 0x0000001b4c00720c */ /* 0x000fd60003f05270 */
[----:B------:R3:W-:Y:S02]  /*104f0*/  STTM.x16 tmem[UR4+0x1c0], R0 ;  /* 0x0001c000000079ed */ /* 0x0007e40008240004 */
[----:B------:R-:W-:Y:S05]  /*10500*/  @!P0 BRA `(.L_x_197) ;  /* 0x0000000000408947 */ /* 0x000fea0003800000 */
[----:B-1-34-:R-:W-:Y:S01]  /*10510*/  MOV R14, 0x8 ;  /* 0x00000008000e7802 */ /* 0x01afe20000000f00 */
[----:B------:R-:W1:Y:S01]  /*10520*/  LDCU.64 UR8, c[0x4][0xb0] ;  /* 0x01001600ff0877ac */ /* 0x000e620008000a00 */
[----:B------:R-:W-:Y:S02]  /*10530*/  HFMA2 R12, -RZ, RZ, 0, 5.9604644775390625e-08 ;  /* 0x00000001ff0c7431 */ /* 0x000fe400000001ff */
[----:B------:R-:W-:Y:S01]  /*10540*/  IMAD.MOV.U32 R8, RZ, RZ, 0x192 ;  /* 0x00000192ff087424 */ /* 0x000fe200078e00ff */
[----:B------:R-:W3:Y:S01]  /*10550*/  LDCU.64 UR6, c[0x4][0xb8] ;  /* 0x01001700ff0677ac */ /* 0x000ee20008000a00 */
[----:B------:R-:W4:Y:S01]  /*10560*/  LDC.64 R14, c[0x4][R14] ;  /* 0x010000000e0e7b82 */ /* 0x000f220000000a00 */
[----:B------:R-:W-:Y:S01]  /*10570*/  IMAD.MOV.U32 R13, RZ, RZ, RZ ;  /* 0x000000ffff0d7224 */ /* 0x000fe200078e00ff */
[----:B------:R-:W5:Y:S01]  /*10580*/  LDCU.64 UR4, c[0x4][0x30] ;  /* 0x01000600ff0477ac */ /* 0x000f620008000a00 */
[----:B-1----:R-:W-:Y:S01]  /*10590*/  IMAD.U32 R4, RZ, RZ, UR8 ;  /* 0x00000008ff047e24 */ /* 0x002fe2000f8e00ff */
[----:B------:R-:W-:Y:S01]  /*105a0*/  MOV R5, UR9 ;  /* 0x0000000900057c02 */ /* 0x000fe20008000f00 */
[----:B---3--:R-:W-:Y:S01]  /*105b0*/  IMAD.U32 R6, RZ, RZ, UR6 ;  /* 0x00000006ff067e24 */ /* 0x008fe2000f8e00ff */
[----:B------:R-:W-:Y:S01]  /*105c0*/  MOV R7, UR7 ;  /* 0x0000000700077c02 */ /* 0x000fe20008000f00 */
[----:B-----5:R-:W-:Y:S01]  /*105d0*/  IMAD.U32 R10, RZ, RZ, UR4 ;  /* 0x00000004ff0a7e24 */ /* 0x020fe2000f8e00ff */
[----:B------:R-:W-:-:S02]  /*105e0*/  MOV R11, UR5 ;  /* 0x00000005000b7c02 */ /* 0x000fc40008000f00 */
[----:B------:R-:W-:-:S07]  /*105f0*/  LEPC R20, `(.L_x_197) ;  /* 0x000000001014794e */ /* 0x000fce0000000000 */
[----:B--2-4-:R-:W-:Y:S05]  /*10600*/  CALL.ABS.NOINC R14 ;  /* 0x000000000e007343 */ /* 0x014fea0003c00000 */
.L_x_197:
[----:B------:R-:W-:Y:S01]  /*10610*/  ISETP.NE.AND P0, PT, R76, R63, PT ;  /* 0x0000003f4c00720c */ /* 0x000fe20003f05270 */
[----:B------:R-:W-:-:S12]  /*10620*/  WARPSYNC.ALL ;  /* 0x0000000000007948 */ /* 0x000fd80003800000 */
        /* <DEDUP_REMOVED lines=17> */
.L_x_198:
[----:B------:R-:W-:Y:S01]  /*10740*/  SHF.R.U32.HI R25, RZ, 0x15, R61 ;  /* 0x00000015ff197819 */ /* 0x000fe2000001163d */
        /* <DEDUP_REMOVED lines=21> */
.L_x_199:
        /* <DEDUP_REMOVED lines=19> */
.L_x_200:
        /* <DEDUP_REMOVED lines=21> */
.L_x_201:
[----:B------:R-:W-:Y:S05]  /*10b20*/  WARPSYNC.ALL ;  /* 0x0000000000007948 */ /* 0x000fea0003800000 */
[----:B------:R-:W-:-:S13]  /*10b30*/  R2UR UR4, R22 ;  /* 0x00000000160472ca */ /* 0x000fda00000e0000 */
[----:B------:R1:W-:Y:S02]  /*10b40*/  STTM.x16 tmem[UR4+0x1f0], R0 ;  /* 0x0001f000000079ed */ /* 0x0003e40008240004 */
.L_x_169:
[----:B------:R-:W-:-:S09]  /*10b50*/  UISETP.NE.AND UP0, UPT, UR44, URZ, UPT ;  /* 0x000000ff2c00728c */ /* 0x000fd2000bf05270 */
[----:B------:R-:W-:Y:S05]  /*10b60*/  BRA.U !UP0, `(.L_x_202) ;  /* 0x0000000108047547 */ /* 0x000fea000b800000 */
[----:B------:R-:W-:Y:S05]  /*10b70*/  BPT.TRAP 0x1 ;  /* 0x000000040000795c */ /* 0x000fea0000300000 */
.L_x_202:
[----:B------:R-:W-:Y:S02]  /*10b80*/  UIADD3 UR4, UPT, UPT, UR36, 0x50088, URZ ;  /* 0x0005008824047890 */ /* 0x000fe4000fffe0ff */
[----:B------:R-:W-:Y:S02]  /*10b90*/  UISETP.NE.AND UP0, UPT, UR41, URZ, UPT ;  /* 0x000000ff2900728c */ /* 0x000fe4000bf05270 */
[----:B------:R-:W-:Y:S02]  /*10ba0*/  UPRMT UR4, UR49, 0x654, UR4 ;  /* 0x0000065431047896 */ /* 0x000fe40008000004 */
[----:B------:R-:W-:-:S07]  /*10bb0*/  ULOP3.LUT UR37, UR45, 0x1, URZ, 0x3c, !UPT ;  /* 0x000000012d257892 */ /* 0x000fce000f8e3cff */
[----:B------:R-:W-:Y:S01]  /*10bc0*/  SYNCS.ARRIVE.TRANS64.RED.A1T0 RZ, [UR4], RZ ;  /* 0x000000ffffff79a7 */ /* 0x000fe20008100404 */
[----:B------:R-:W1:Y:S01]  /*10bd0*/  FENCE.VIEW.ASYNC.T ;  /* 0x00000000000073c6 */ /* 0x000e620000000200 */
[----:B------:R-:W-:Y:S05]  /*10be0*/  BRA.U UP0, `(.L_x_203) ;  /* 0x0000000100087547 */ /* 0x000fea000b800000 */
[----:B------:R-:W-:Y:S05]  /*10bf0*/  BPT.TRAP 0x1 ;  /* 0x000000040000795c */ /* 0x000fea0000300000 */
[----:B------:R-:W-:Y:S05]  /*10c00*/  BPT.TRAP 0x1 ;  /* 0x000000040000795c */ /* 0x000fea0000300000 */
.L_x_203:
[----:B------:R-:W-:Y:S02]  /*10c10*/  UIADD3 UR4, UPT, UPT, UR36, 0x500a0, URZ ;  /* 0x000500a024047890 */ /* 0x000fe4000fffe0ff */
[----:B------:R-:W-:Y:S02]  /*10c20*/  UISETP.NE.AND UP0, UPT, UR44, URZ, UPT ;  /* 0x000000ff2c00728c */ /* 0x000fe4000bf05270 */
[----:B------:R-:W-:-:S09]  /*10c30*/  UPRMT UR4, UR49, 0x654, UR4 ;  /* 0x0000065431047896 */ /* 0x000fd20008000004 */
[----:B-1----:R-:W-:Y:S01]  /*10c40*/  SYNCS.ARRIVE.TRANS64.RED.A1T0 RZ, [UR4], RZ ;  /* 0x000000ffffff79a7 */ /* 0x002fe20008100404 */
[----:B------:R-:W-:Y:S05]  /*10c50*/  BRA.U !UP0, `(.L_x_204) ;  /* 0x0000000108047547 */ /* 0x000fea000b800000 */
[----:B------:R-:W-:Y:S05]  /*10c60*/  BPT.TRAP 0x1 ;  /* 0x000000040000795c */ /* 0x000fea0000300000 */
.L_x_204:
[----:B---34-:R-:W-:Y:S02]  /*10c70*/  IMAD.U32 R3, RZ, RZ, UR37 ;  /* 0x00000025ff037e24 */ /* 0x018fe4000f8e00ff */
[----:B------:R-:W-:-:S03]  /*10c80*/  VIADD R5, R22, 0x80 ;  /* 0x0000008016057836 */ /* 0x000fc60000000000 */
[----:B------:R-:W-:Y:S02]  /*10c90*/  SHF.L.U32 R3, R3, 0x1f, RZ ;  /* 0x0000001f03037819 */ /* 0x000fe400000006ff */
[----:B------:R-:W-:Y:S02]  /*10ca0*/  SHF.R.U32.HI R5, RZ, 0x15, R5 ;  /* 0x00000015ff057819 */ /* 0x000fe40000011605 */
[----:B------:R-:W1:Y:S02]  /*10cb0*/  SYNCS.PHASECHK.TRANS64.TRYWAIT P1, [UR36+0x50080], R3 ;  /* 0x05008003ff0075a7 */ /* 0x000e640008021124 */
[----:B------:R-:W-:Y:S01]  /*10cc0*/  ISETP.NE.AND P0, PT, R76, R5, PT ;  /* 0x000000054c00720c */ /* 0x000fe20003f05270 */
[----:B-1----:R-:W-:-:S12]  /*10cd0*/  @!P1 BRA `(.L_x_205) ;  /* 0x0000014c00dc9947 */ /* 0x002fd80003800000 */
.L_x_440:
        /* <DEDUP_REMOVED lines=17> */
.L_x_206:
[----:B------:R-:W-:Y:S05]  /*10df0*/  WARPSYNC.ALL ;  /* 0x0000000000007948 */ /* 0x000fea0003800000 */
[----:B------:R-:W-:Y:S01]  /*10e00*/  R2UR UR4, R22 ;  /* 0x00000000160472ca */ /* 0x000fe200000e0000 */
[----:B------:R-:W-:Y:S01]  /*10e10*/  UISETP.NE.AND UP0, UPT, UR41, URZ, UPT ;  /* 0x000000ff2900728c */ /* 0x000fe2000bf05270 */
[----:B------:R-:W-:Y:S01]  /*10e20*/  PLOP3.LUT P0, PT, PT, PT, PT, 0x80, 0x8 ;  /* 0x000000000008781c */ /* 0x000fe20003f0f070 */
[----:B------:R-:W-:-:S10]  /*10e30*/  IMAD.MOV.U32 R78, RZ, RZ, 0x3f800000 ;  /* 0x3f800000ff4e7424 */ /* 0x000fd400078e00ff */
[----:B------:R-:W3:Y:S02]  /*10e40*/  LDTM.x2 R4, tmem[UR4+0x80] ;  /* 0x00008004000479ee */ /* 0x000ee400080c0000 */
[----:B---3--:R-:W-:-:S13]  /*10e50*/  FSETP.NEU.AND P2, PT, R4, R5, PT ;  /* 0x000000050400720b */ /* 0x008fda0003f4d000 */
        /* <DEDUP_REMOVED lines=11> */
.L_x_207:
[----:B------:R-:W-:Y:S01]  /*10f10*/  IMAD.U32 R3, RZ, RZ, UR38 ;  /* 0x00000026ff037e24 */ /* 0x000fe2000f8e00ff */
[----:B------:R-:W-:-:S04]  /*10f20*/  FSETP.NEU.AND P1, PT, R78, 1, PT ;  /* 0x3f8000004e00780b */ /* 0x000fc80003f2d000 */
[----:B------:R-:W-:-:S04]  /*10f30*/  SHF.L.U32 R3, R3, 0x1f, RZ ;  /* 0x0000001f03037819 */ /* 0x000fc800000006ff */
[----:B------:R-:W1:Y:S02]  /*10f40*/  SYNCS.PHASECHK.TRANS64.TRYWAIT P0, [UR36+0x50098], R3 ;  /* 0x05009803ff0075a7 */ /* 0x000e640008001124 */
[----:B-1----:R-:W-:Y:S05]  /*10f50*/  @!P0 BRA `(.L_x_208) ;  /* 0x0000014c00548947 */ /* 0x002fea0003800000 */
.L_x_441:
[----:B------:R-:W-:-:S13]  /*10f60*/  VOTE.ANY P1, P1 ;  /* 0x0000000000ff7806 */ /* 0x000fda0000820100 */
[----:B------:R-:W-:Y:S05]  /*10f70*/  @!P1 BRA `(.L_x_209) ;  /* 0x0000002c00889947 */ /* 0x000fea0003800000 */
[----:B------:R-:W-:-:S13]  /*10f80*/  ISETP.NE.AND P0, PT, R76, R75, PT ;  /* 0x0000004b4c00720c */ /* 0x000fda0003f05270 */
        /* <DEDUP_REMOVED lines=17> */
.L_x_210:
[----:B------:R-:W-:Y:S05]  /*110a0*/  WARPSYNC.ALL ;  /* 0x0000000000007948 */ /* 0x000fea0003800000 */
[----:B------:R-:W-:Y:S02]  /*110b0*/  R2UR UR4, R22 ;  /* 0x00000000160472ca */ /* 0x000fe400000e0000 */
[----:B------:R-:W-:-:S11]  /*110c0*/  ISETP.NE.AND P0, PT, R76, R67, PT ;  /* 0x000000434c00720c */ /* 0x000fd60003f05270 */
[----:B--2---:R-:W2:Y:S02]  /*110d0*/  LDTM.x16 R40, tmem[UR4+0x180] ;  /* 0x00018004002879ee */ /* 0x004ea40008240000 */
        /* <DEDUP_REMOVED lines=17> */
.L_x_211:
        /* <DEDUP_REMOVED lines=30> */
.L_x_212:
        /* <DEDUP_REMOVED lines=21> */
.L_x_213:
        /* <DEDUP_REMOVED lines=30> */
.L_x_214:
        /* <DEDUP_REMOVED lines=21> */
.L_x_215:
        /* <DEDUP_REMOVED lines=30> */
.L_x_216:
        /* <DEDUP_REMOVED lines=21> */
.L_x_217:
        /* <DEDUP_REMOVED lines=30> */
.L_x_218:
        /* <DEDUP_REMOVED lines=21> */
.L_x_219:
        /* <DEDUP_REMOVED lines=30> */
.L_x_220:
        /* <DEDUP_REMOVED lines=22> */
.L_x_221:
        /* <DEDUP_REMOVED lines=30> */
.L_x_222:
        /* <DEDUP_REMOVED lines=22> */
.L_x_223:
        /* <DEDUP_REMOVED lines=30> */
.L_x_224:
        /* <DEDUP_REMOVED lines=22> */
.L_x_225:
        /* <DEDUP_REMOVED lines=28> */
.L_x_226:
[----:B--2---:R-:W-:Y:S01]  /*12a30*/  SHF.R.U32.HI R41, RZ, 0x15, R59 ;  /* 0x00000015ff297819 */ /* 0x004fe2000001163b */
        /* <DEDUP_REMOVED lines=21> */
.L_x_227:
[----:B------:R-:W-:Y:S01]  /*12b90*/  ISETP.NE.AND P0, PT, R76, R79, PT ;  /* 0x0000004f4c00720c */ /* 0x000fe20003f05270 */
[----:B------:R-:W-:-:S12]  /*12ba0*/  WARPSYNC.ALL ;  /* 0x0000000000007948 */ /* 0x000fd80003800000 */
        /* <DEDUP_REMOVED lines=17> */
.L_x_228:
[----:B--2---:R-:W-:Y:S01]  /*12cc0*/  SHF.R.U32.HI R25, RZ, 0x15, R58 ;  /* 0x00000015ff197819 */ /* 0x004fe2000001163a */
[----:B------:R-:W-:Y:S05]  /*12cd0*/  WARPSYNC.ALL ;  /* 0x0000000000007948 */ /* 0x000fea0003800000 */
[----:B------:R-:W-:Y:S02]  /*12ce0*/  R2UR UR4, R22 ;  /* 0x00000000160472ca */ /* 0x000fe400000e0000 */
[----:B------:R-:W-:-:S11]  /*12cf0*/  ISETP.NE.AND P0, PT, R76, R25, PT ;  /* 0x000000194c00720c */ /* 0x000fd60003f05270 */
[----:B------:R2:W-:Y:S02]  /*12d00*/  STTM.x16 tmem[UR4+0x200], R0 ;  /* 0x00020000000079ed */ /* 0x0005e40008240004 */
[----:B------:R-:W-:Y:S05]  /*12d10*/  @!P0 BRA `(.L_x_229) ;  /* 0x0000000000408947 */ /* 0x000fea0003800000 */
[----:B--2---:R-:W-:Y:S01]  /*12d20*/  MOV R14, 0x8 ;  /* 0x00000008000e7802 */ /* 0x004fe20000000f00 */
        /* <DEDUP_REMOVED lines=15> */
.L_x_229:
[----:B------:R-:W-:Y:S01]  /*12e20*/  ISETP.NE.AND P0, PT, R76, R41, PT ;  /* 0x000000294c00720c */ /* 0x000fe20003f05270 */
[----:B------:R-:W-:-:S12]  /*12e30*/  WARPSYNC.ALL ;  /* 0x0000000000007948 */ /* 0x000fd80003800000 */
        /* <DEDUP_REMOVED lines=17> */
.L_x_230:
[----:B------:R-:W-:Y:S01]  /*12f50*/  SHF.R.U32.HI R27, RZ, 0x15, R57 ;  /* 0x00000015ff1b7819 */ /* 0x000fe20000011639 */
[----:B------:R-:W-:Y:S05]  /*12f60*/  WARPSYNC.ALL ;  /* 0x0000000000007948 */ /* 0x000fea0003800000 */
[----:B------:R-:W-:Y:S02]  /*12f70*/  R2UR UR4, R22 ;  /* 0x00000000160472ca */ /* 0x000fe400000e0000 */
[----:B------:R-:W-:-:S11]  /*12f80*/  ISETP.NE.AND P0, PT, R76, R27, PT ;  /* 0x0000001b4c00720c */ /* 0x000fd60003f05270 */
[----:B------:R3:W-:Y:S02]  /*12f90*/  STTM.x16 tmem[UR4+0x210], R0 ;  /* 0x00021000000079ed */ /* 0x0007e40008240004 */
[----:B------:R-:W-:Y:S05]  /*12fa0*/  @!P0 BRA `(.L_x_231) ;  /* 0x0000000000408947 */ /* 0x000fea0003800000 */
[----:B--23--:R-:W-:Y:S01]  /*12fb0*/  MOV R14, 0x8 ;  /* 0x00000008000e7802 */ /* 0x00cfe20000000f00 */
        /* <DEDUP_REMOVED lines=15> */
.L_x_231:
[----:B------:R-:W-:Y:S01]  /*130b0*/  ISETP.NE.AND P0, PT, R76, R25, PT ;  /* 0x000000194c00720c */ /* 0x000fe20003f05270 */
[----:B------:R-:W-:-:S12]  /*130c0*/  WARPSYNC.ALL ;  /* 0x0000000000007948 */ /* 0x000fd80003800000 */
        /* <DEDUP_REMOVED lines=17> */
.L_x_232:
[----:B------:R-:W-:Y:S01]  /*131e0*/  SHF.R.U32.HI R25, RZ, 0x15, R56 ;  /* 0x00000015ff197819 */ /* 0x000fe20000011638 */
[----:B------:R-:W-:Y:S05]  /*131f0*/  WARPSYNC.ALL ;  /* 0x0000000000007948 */ /* 0x000fea0003800000 */
[----:B------:R-:W-:Y:S02]  /*13200*/  R2UR UR4, R22 ;  /* 0x00000000160472ca */ /* 0x000fe400000e0000 */
[----:B------:R-:W-:-:S11]  /*13210*/  ISETP.NE.AND P0, PT, R76, R25, PT ;  /* 0x000000194c00720c */ /* 0x000fd60003f05270 */
[----:B------:R4:W-:Y:S02]  /*13220*/  STTM.x16 tmem[UR4+0x220], R0 ;  /* 0x00022000000079ed */ /* 0x0009e40008240004 */
[----:B------:R-:W-:Y:S05]  /*13230*/  @!P0 BRA `(.L_x_233) ;  /* 0x0000000000408947 */ /* 0x000fea0003800000 */
[----:B--234-:R-:W-:Y:S01]  /*13240*/  MOV R14, 0x8 ;  /* 0x00000008000e7802 */ /* 0x01cfe20000000f00 */
        /* <DEDUP_REMOVED lines=15> */
.L_x_233:
[----:B------:R-:W-:Y:S01]  /*13340*/  ISETP.NE.AND P0, PT, R76, R27, PT ;  /* 0x0000001b4c00720c */ /* 0x000fe20003f05270 */
[----:B------:R-:W-:-:S12]  /*13350*/  WARPSYNC.ALL ;  /* 0x0000000000007948 */ /* 0x000fd80003800000 */
        /* <DEDUP_REMOVED lines=17> */
.L_x_234:
[----:B------:R-:W-:Y:S01]  /*13470*/  SHF.R.U32.HI R27, RZ, 0x15, R23 ;  /* 0x00000015ff1b7819 */ /* 0x000fe20000011617 */
[----:B------:R-:W-:Y:S05]  /*13480*/  WARPSYNC.ALL ;  /* 0x0000000000007948 */ /* 0x000fea0003800000 */
[----:B------:R-:W-:Y:S02]  /*13490*/  R2UR UR4, R22 ;  /* 0x00000000160472ca */ /* 0x000fe400000e0000 */
[----:B------:R-:W-:-:S11]  /*134a0*/  ISETP.NE.AND P0, PT, R76, R27, PT ;  /* 0x0000001b4c00720c */ /* 0x000fd60003f05270 */
[----:B------:R1:W-:Y:S02]  /*134b0*/  STTM.x16 tmem[UR4+0x230], R0 ;  /* 0x00023000000079ed */ /* 0x0003e40008240004 */
[----:B------:R-:W-:Y:S05]  /*134c0*/  @!P0 BRA `(.L_x_235) ;  /* 0x0000000000408947 */ /* 0x000fea0003800000 */
[----:B-1234-:R-:W-:Y:S01]  /*134d0*/  MOV R14, 0x8 ;  /* 0x00000008000e7802 */ /* 0x01efe20000000f00 */
[----:B------:R-:W1:Y:S01]  /*134e0*/  LDCU.64 UR8, c[0x4][0xb0] ;  /* 0x01001600ff0877ac */ /* 0x000e620008000a00 */
[----:B------:R-:W-:Y:S02]  /*134f0*/  HFMA2 R12, -RZ, RZ, 0, 5.9604644775390625e-08 ;  /* 0x00000001ff0c7431 */ /* 0x000fe400000001ff */
[----:B------:R-:W-:Y:S01]  /*13500*/  IMAD.MOV.U32 R8, RZ, RZ, 0x192 ;  /* 0x00000192ff087424 */ /* 0x000fe200078e00ff */
[----:B------:R-:W2:Y:S01]  /*13510*/  LDCU.64 UR6, c[0x4][0xb8] ;  /* 0x01001700ff0677ac */ /* 0x000ea20008000a00 */
[----:B------:R-:W3:Y:S01]  /*13520*/  LDC.64 R14, c[0x4][R14] ;  /* 0x010000000e0e7b82 */ /* 0x000ee20000000a00 */
[----:B------:R-:W-:Y:S01]  /*13530*/  IMAD.MOV.U32 R13, RZ, RZ, RZ ;  /* 0x000000ffff0d7224 */ /* 0x000fe200078e00ff */
[----:B------:R-:W4:Y:S01]  /*13540*/  LDCU.64 UR4, c[0x4][0x30] ;  /* 0x01000600ff0477ac */ /* 0x000f220008000a00 */
[----:B-1----:R-:W-:Y:S01]  /*13550*/  IMAD.U32 R4, RZ, RZ, UR8 ;  /* 0x00000008ff047e24 */ /* 0x002fe2000f8e00ff */
[----:B------:R-:W-:Y:S01]  /*13560*/  MOV R5, UR9 ;  /* 0x0000000900057c02 */ /* 0x000fe20008000f00 */
[----:B--2---:R-:W-:Y:S01]  /*13570*/  IMAD.U32 R6, RZ, RZ, UR6 ;  /* 0x00000006ff067e24 */ /* 0x004fe2000f8e00ff */
[----:B------:R-:W-:Y:S01]  /*13580*/  MOV R7, UR7 ;  /* 0x0000000700077c02 */ /* 0x000fe20008000f00 */
[----:B----4-:R-:W-:Y:S01]  /*13590*/  IMAD.U32 R10, RZ, RZ, UR4 ;  /* 0x00000004ff0a7e24 */ /* 0x010fe2000f8e00ff */
[----:B------:R-:W-:-:S02]  /*135a0*/  MOV R11, UR5 ;  /* 0x00000005000b7c02 */ /* 0x000fc40008000f00 */
[----:B------:R-:W-:-:S07]  /*135b0*/  LEPC R20, `(.L_x_235) ;  /* 0x000000001014794e */ /* 0x000fce0000000000 */
[----:B---3--:R-:W-:Y:S05]  /*135c0*/  CALL.ABS.NOINC R14 ;  /* 0x000000000e007343 */ /* 0x008fea0003c00000 */
.L_x_235:
[----:B------:R-:W-:Y:S01]  /*135d0*/  ISETP.NE.AND P0, PT, R76, R25, PT ;  /* 0x000000194c00720c */ /* 0x000fe20003f05270 */
[----:B------:R-:W-:-:S12]  /*135e0*/  WARPSYNC.ALL ;  /* 0x0000000000007948 */ /* 0x000fd80003800000 */
        /* <DEDUP_REMOVED lines=17> */
.L_x_236:
        /* <DEDUP_REMOVED lines=22> */
.L_x_237:
        /* <DEDUP_REMOVED lines=19> */
.L_x_238:
        /* <DEDUP_REMOVED lines=22> */
.L_x_239:
        /* <DEDUP_REMOVED lines=19> */
.L_x_240:
        /* <DEDUP_REMOVED lines=21> */
.L_x_241:
[----:B------:R-:W-:Y:S05]  /*13d70*/  WARPSYNC.ALL ;  /* 0x0000000000007948 */ /* 0x000fea0003800000 */
[----:B------:R-:W-:-:S13]  /*13d80*/  R2UR UR4, R22 ;  /* 0x00000000160472ca */ /* 0x000fda00000e0000 */
[----:B------:R1:W-:Y:S02]  /*13d90*/  STTM.x16 tmem[UR4+0x270], R0 ;  /* 0x00027000000079ed */ /* 0x0003e40008240004 */
.L_x_209:
[----:B------:R-:W-:-:S09]  /*13da0*/  UISETP.NE.AND UP0, UPT, UR42, URZ, UPT ;  /* 0x000000ff2a00728c */ /* 0x000fd2000bf05270 */
[----:B------:R-:W-:Y:S05]  /*13db0*/  BRA.U !UP0, `(.L_x_242) ;  /* 0x0000000108047547 */ /* 0x000fea000b800000 */
[----:B------:R-:W-:Y:S05]  /*13dc0*/  BPT.TRAP 0x1 ;  /* 0x000000040000795c */ /* 0x000fea0000300000 */
.L_x_242:
[----:B------:R-:W-:Y:S02]  /*13dd0*/  UPRMT UR5, UR49, 0x654, UR48 ;  /* 0x0000065431057896 */ /* 0x000fe40008000030 */
[----:B------:R-:W-:-:S07]  /*13de0*/  UISETP.NE.AND UP0, UPT, UR41, URZ, UPT ;  /* 0x000000ff2900728c */ /* 0x000fce000bf05270 */
[----:B------:R-:W-:Y:S01]  /*13df0*/  SYNCS.ARRIVE.TRANS64.RED.A1T0 RZ, [UR5], RZ ;  /* 0x000000ffffff79a7 */ /* 0x000fe20008100405 */
[----:B------:R-:W1:Y:S01]  /*13e00*/  FENCE.VIEW.ASYNC.T ;  /* 0x00000000000073c6 */ /* 0x000e620000000200 */
[----:B------:R-:W-:Y:S05]  /*13e10*/  BRA.U UP0, `(.L_x_243) ;  /* 0x0000000100087547 */ /* 0x000fea000b800000 */
[----:B------:R-:W-:Y:S05]  /*13e20*/  BPT.TRAP 0x1 ;  /* 0x000000040000795c */ /* 0x000fea0000300000 */
[----:B------:R-:W-:Y:S05]  /*13e30*/  BPT.TRAP 0x1 ;  /* 0x000000040000795c */ /* 0x000fea0000300000 */
.L_x_243:
[----:B------:R-:W-:Y:S02]  /*13e40*/  UIADD3 UR4, UPT, UPT, UR36, 0x500a8, URZ ;  /* 0x000500a824047890 */ /* 0x000fe4000fffe0ff */
[----:B------:R-:W-:Y:S02]  /*13e50*/  UISETP.NE.AND UP0, UPT, UR43, URZ, UPT ;  /* 0x000000ff2b00728c */ /* 0x000fe4000bf05270 */
[----:B------:R-:W-:Y:S02]  /*13e60*/  UPRMT UR4, UR49, 0x654, UR4 ;  /* 0x0000065431047896 */ /* 0x000fe40008000004 */
[----:B------:R-:W-:Y:S02]  /*13e70*/  ULOP3.LUT UR38, UR38, 0x1, URZ, 0x3c, !UPT ;  /* 0x0000000126267892 */ /* 0x000fe4000f8e3cff */
[----:B------:R-:W-:-:S05]  /*13e80*/  ULOP3.LUT UR39, UR39, 0x1, URZ, 0x3c, !UPT ;  /* 0x0000000127277892 */ /* 0x000fca000f8e3cff */
[----:B-1----:R-:W-:Y:S01]  /*13e90*/  SYNCS.ARRIVE.TRANS64.RED.A1T0 RZ, [UR4], RZ ;  /* 0x000000ffffff79a7 */ /* 0x002fe20008100404 */
[----:B------:R-:W-:Y:S06]  /*13ea0*/  BRA.U UP0, `(.L_x_244) ;  /* 0xffffff9d00107547 */ /* 0x000fec000b83ffff */
.L_x_164:
[----:B------:R-:W-:-:S09]  /*13eb0*/  UISETP.NE.AND UP0, UPT, UR44, URZ, UPT ;  /* 0x000000ff2c00728c */ /* 0x000fd2000bf05270 */
[----:B------:R-:W-:Y:S05]  /*13ec0*/  BRA.U !UP0, `(.L_x_245) ;  /* 0x0000000108047547 */ /* 0x000fea000b800000 */
[----:B------:R-:W-:Y:S05]  /*13ed0*/  BPT.TRAP 0x1 ;  /* 0x000000040000795c */ /* 0x000fea0000300000 */
.L_x_245:
[----:B------:R-:W5:Y:S01]  /*13ee0*/  S2R R26, SR_CgaCtaId ;  /* 0x00000000001a7919 */ /* 0x000f620000008800 */
[----:B------:R-:W-:Y:S01]  /*13ef0*/  MOV R23, 0x400 ;  /* 0x0000040000177802 */ /* 0x000fe20000000f00 */
[----:B------:R-:W-:-:S03]  /*13f00*/  UISETP.NE.AND UP0, UPT, UR42, URZ, UPT ;  /* 0x000000ff2a00728c */ /* 0x000fc6000bf05270 */
[----:B-----5:R-:W-:-:S05]  /*13f10*/  LEA R23, R26, R23, 0x18 ;  /* 0x000000171a177211 */ /* 0x020fca00078ec0ff */
[----:B------:R-:W-:-:S05]  /*13f20*/  VIADD R37, R23, 0x50088 ;  /* 0x0005008817257836 */ /* 0x000fca0000000000 */
[----:B-1234-:R-:W-:-:S04]  /*13f30*/  PRMT R0, R26, 0x654, R37 ;  /* 0x000006541a007816 */ /* 0x01efc80000000025 */
[----:B------:R1:W-:Y:S01]  /*13f40*/  SYNCS.ARRIVE.TRANS64.RED.A1T0 RZ, [R0+URZ], RZ ;  /* 0x000000ff00ff79a7 */ /* 0x0003e200081004ff */
[----:B------:R-:W-:Y:S05]  /*13f50*/  BRA.U !UP0, `(.L_x_246) ;  /* 0x0000000108047547 */ /* 0x000fea000b800000 */
[----:B------:R-:W-:Y:S05]  /*13f60*/  BPT.TRAP 0x1 ;  /* 0x000000040000795c */ /* 0x000fea0000300000 */
.L_x_246:
[----:B-1----:R-:W-:-:S04]  /*13f70*/  MOV R0, UR39 ;  /* 0x0000002700007c02 */ /* 0x002fc80008000f00 */
[----:B------:R-:W-:-:S04]  /*13f80*/  SHF.L.U32 R0, R0, 0x1f, RZ ;  /* 0x0000001f00007819 */ /* 0x000fc800000006ff */
[----:B------:R-:W1:Y:S02]  /*13f90*/  SYNCS.PHASECHK.TRANS64.TRYWAIT P0, [R23+URZ+0x50070], R0 ;  /* 0x05007000170075a7 */ /* 0x000e6400080011ff */
[----:B-1----:R-:W-:Y:S05]  /*13fa0*/  @!P0 BRA `(.L_x_247) ;  /* 0x0000011c00588947 */ /* 0x002fea0003800000 */
.L_x_442:
[----:B------:R-:W-:Y:S01]  /*13fb0*/  R2UR UR4, R22 ;  /* 0x00000000160472ca */ /* 0x000fe200000e0000 */
[----:B------:R-:W-:-:S12]  /*13fc0*/  UISETP.NE.AND UP0, UPT, UR42, URZ, UPT ;  /* 0x000000ff2a00728c */ /* 0x000fd8000bf05270 */
[----:B------:R-:W2:Y:S02]  /*13fd0*/  LDTM.x2 R24, tmem[UR4] ;  /* 0x00000004001879ee */ /* 0x000ea400080c0000 */
[----:B--2---:R-:W-:Y:S05]  /*13fe0*/  BRA.U !UP0, `(.L_x_248) ;  /* 0x0000000108047547 */ /* 0x004fea000b800000 */
[----:B------:R-:W-:Y:S05]  /*13ff0*/  BPT.TRAP 0x1 ;  /* 0x000000040000795c */ /* 0x000fea0000300000 */
.L_x_248:
[----:B------:R-:W-:Y:S01]  /*14000*/  SYNCS.ARRIVE.TRANS64.RED.A1T0 RZ, [UR5], RZ ;  /* 0x000000ffffff79a7 */ /* 0x000fe20008100405 */
[----:B------:R-:W-:-:S09]  /*14010*/  UISETP.NE.AND UP0, UPT, UR41, URZ, UPT ;  /* 0x000000ff2900728c */ /* 0x000fd2000bf05270 */
[----:B------:R-:W-:Y:S05]  /*14020*/  BRA.U UP0, `(.L_x_249) ;  /* 0x0000000100047547 */ /* 0x000fea000b800000 */
[----:B------:R-:W-:Y:S05]  /*14030*/  BPT.TRAP 0x1 ;  /* 0x000000040000795c */ /* 0x000fea0000300000 */
.L_x_249:
[----:B-1----:R-:W-:-:S04]  /*14040*/  MOV R0, UR38 ;  /* 0x0000002600007c02 */ /* 0x002fc80008000f00 */
[----:B------:R-:W-:-:S04]  /*14050*/  SHF.L.U32 R0, R0, 0x1f, RZ ;  /* 0x0000001f00007819 */ /* 0x000fc800000006ff */
[----:B------:R-:W1:Y:S02]  /*14060*/  SYNCS.PHASECHK.TRANS64.TRYWAIT P0, [R23+URZ+0x50090], R0 ;  /* 0x05009000170075a7 */ /* 0x000e6400080011ff */
[----:B-1----:R-:W-:Y:S05]  /*14070*/  @!P0 BRA `(.L_x_250) ;  /* 0x0000011c00388947 */ /* 0x002fea0003800000 */
.L_x_443:
[----:B------:R-:W-:-:S09]  /*14080*/  UISETP.NE.AND UP0, UPT, UR41, URZ, UPT ;  /* 0x000000ff2900728c */ /* 0x000fd2000bf05270 */
[----:B------:R-:W-:Y:S05]  /*14090*/  BRA.U UP0, `(.L_x_251) ;  /* 0x0000000100047547 */ /* 0x000fea000b800000 */
[----:B------:R-:W-:Y:S05]  /*140a0*/  BPT.TRAP 0x1 ;  /* 0x000000040000795c */ /* 0x000fea0000300000 */
.L_x_251:
[----:B-1----:R-:W-:Y:S01]  /*140b0*/  MOV R0, 0x1 ;  /* 0x0000000100007802 */ /* 0x002fe20000000f00 */
[----:B------:R1:W2:Y:S03]  /*140c0*/  MUFU.RCP R3, R24 ;  /* 0x0000001800037308 */ /* 0x0002a60000001000 */
[----:B------:R-:W-:-:S04]  /*140d0*/  SHF.L.U32 R0, R0, 0x1f, RZ ;  /* 0x0000001f00007819 */ /* 0x000fc800000006ff */
[----:B------:R-:W3:Y:S02]  /*140e0*/  SYNCS.PHASECHK.TRANS64.TRYWAIT P0, [R23+URZ+0x500c0], R0 ;  /* 0x0500c000170075a7 */ /* 0x000ee400080011ff */
[----:B-123--:R-:W-:Y:S05]  /*140f0*/  @!P0 BRA `(.L_x_252) ;  /* 0x0000011c002c8947 */ /* 0x00efea0003800000 */
.L_x_444:
[----:B------:R-:W2:Y:S01]  /*14100*/  LDCU UR4, c[0x0][0x708] ;  /* 0x0000e100ff0477ac */ /* 0x000ea20008000800 */
[----:B-1----:R-:W-:Y:S01]  /*14110*/  FFMA R0, -R24, R3, 1 ;  /* 0x3f80000018007423 */ /* 0x002fe20000000103 */
[----:B------:R-:W1:Y:S01]  /*14120*/  LDC R35, c[0x0][0x708] ;  /* 0x0001c200ff237b82 */ /* 0x000e620000000800 */
[----:B------:R-:W-:Y:S02]  /*14130*/  BSSY.RECONVERGENT B2, `(.L_x_253) ;  /* 0x000000b000027945 */ /* 0x000fe40003800200 */
[----:B------:R-:W-:Y:S01]  /*14140*/  FFMA R0, R3, R0, R3 ;  /* 0x0000000003007223 */ /* 0x000fe20000000003 */
[----:B--2---:R-:W-:-:S03]  /*14150*/  MOV R3, UR4 ;  /* 0x0000000400037c02 */ /* 0x004fc60008000f00 */
[----:B------:R-:W-:Y:S01]  /*14160*/  FFMA R29, R0, UR4, RZ ;  /* 0x00000004001d7c23 */ /* 0x000fe200080000ff */
[----:B------:R-:W2:Y:S03]  /*14170*/  FCHK P0, R3, R24 ;  /* 0x0000001803007302 */ /* 0x000ea60000000000 */
[----:B------:R-:W-:-:S04]  /*14180*/  FFMA R4, -R24, R29, UR4 ;  /* 0x0000000418047e23 */ /* 0x000fc8000800011d */
[----:B------:R-:W-:Y:S01]  /*14190*/  FFMA R29, R0, R4, R29 ;  /* 0x00000004001d7223 */ /* 0x000fe2000000001d */
[----:B--2---:R-:W-:Y:S06]  /*141a0*/  @!P0 BRA `(.L_x_254) ;  /* 0x00000000000c8947 */ /* 0x004fec0003800000 */
[----:B------:R-:W-:Y:S02]  /*141b0*/  MOV R4, 0x141d0 ;  /* 0x000141d000047802 */ /* 0x000fe40000000f00 */
[----:B-1----:R-:W-:Y:S05]  /*141c0*/  CALL.REL.NOINC `($__internal_3_$__cuda_sm3x_div_rn_noftz_f32_slowpath) ;  /* 0x00000124001c7944 */ /* 0x002fea0003c00000 */
[----:B------:R-:W-:Y:S02]  /*141d0*/  MOV R29, R34 ;  /* 0x00000022001d7202 */ /* 0x000fe40000000f00 */
.L_x_254:
[----:B------:R-:W-:Y:S05]  /*141e0*/  BSYNC.RECONVERGENT B2 ;  /* 0x0000000000027941 */ /* 0x000fea0003800200 */
.L_x_253:
[----:B------:R-:W-:Y:S01]  /*141f0*/  VIADD R3, R22, 0x100 ;  /* 0x0000010016037836 */ /* 0x000fe20000000000 */
[C---:B------:R-:W-:Y:S01]  /*14200*/  LOP3.LUT R28, R17.reuse, 0x3, RZ, 0xc0, !PT ;  /* 0x00000003111c7812 */ /* 0x040fe200078ec0ff */
[C---:B------:R-:W-:Y:S02]  /*14210*/  IMAD.SHL.U32 R0, R16.reuse, 0x100, RZ ;  /* 0x0000010010007824 */ /* 0x040fe400078e00ff */
[----:B------:R-:W-:Y:S01]  /*14220*/  IMAD.SHL.U32 R16, R16, 0x40, RZ ;  /* 0x0000004010107824 */ /* 0x000fe200078e00ff */
[----:B------:R-:W-:Y:S01]  /*14230*/  SHF.R.U32.HI R3, RZ, 0x15, R3 ;  /* 0x00000015ff037819 */ /* 0x000fe20000011603 */
[----:B------:R-:W-:Y:S01]  /*14240*/  IMAD.SHL.U32 R27, R17, 0x2000, RZ ;  /* 0x00002000111b7824 */ /* 0x000fe200078e00ff */
[----:B------:R-:W-:Y:S02]  /*14250*/  LOP3.LUT R5, R0, 0x1800, RZ, 0xc0, !PT ;  /* 0x0000180000057812 */ /* 0x000fe400078ec0ff */
[----:B------:R-:W-:Y:S02]  /*14260*/  ISETP.NE.AND P0, PT, R28, R3, PT ;  /* 0x000000031c00720c */ /* 0x000fe40003f05270 */
[----:B------:R-:W-:-:S04]  /*14270*/  LOP3.LUT R16, R5, 0x1c0, R16, 0xf8, !PT ;  /* 0x000001c005107812 */ /* 0x000fc800078ef810 */
[----:B------:R-:W-:-:S07]  /*14280*/  LOP3.LUT R27, R16, 0x6000, R27, 0xf8, !PT ;  /* 0x00006000101b7812 */ /* 0x000fce00078ef81b */
        /* <DEDUP_REMOVED lines=17> */
.L_x_255:
[----:B------:R-:W2:Y:S01]  /*143a0*/  S2R R0, SR_SWINHI ;  /* 0x0000000000007919 */ /* 0x000ea20000002f00 */
[----:B------:R-:W-:Y:S05]  /*143b0*/  WARPSYNC.ALL ;  /* 0x0000000000007948 */ /* 0x000fea0003800000 */
[----:B------:R-:W-:-:S13]  /*143c0*/  R2UR UR4, R22 ;  /* 0x00000000160472ca */ /* 0x000fda00000e0000 */
[----:B------:R-:W3:Y:S01]  /*143d0*/  LDTM.x16 R4, tmem[UR4+0x100] ;  /* 0x00010004000479ee */ /* 0x000ee20008240000 */
[----:B------:R-:W-:Y:S02]  /*143e0*/  MOV R30, R23 ;  /* 0x00000017001e7202 */ /* 0x000fe40000000f00 */
[----:B--2---:R-:W-:Y:S02]  /*143f0*/  MOV R31, R0 ;  /* 0x00000000001f7202 */ /* 0x004fe40000000f00 */
[----:B------:R-:W-:-:S05]  /*14400*/  LEA R27, P0, R27, R30, 0x1 ;  /* 0x0000001e1b1b7211 */ /* 0x000fca00078008ff */
[----:B------:R-:W-:Y:S01]  /*14410*/  IMAD.X R31, RZ, RZ, R31, P0 ;  /* 0x000000ffff1f7224 */ /* 0x000fe200000e061f */
[----:B------:R-:W-:Y:S01]  /*14420*/  IADD3 R0, P0, PT, R27, 0x10, RZ ;  /* 0x000000101b007810 */ /* 0x000fe20007f1e0ff */
[C---:B---3--:R-:W-:Y:S02]  /*14430*/  FMUL2 R20, R29.reuse.F32, R8.F32x2.HI_LO ;  /* 0x000000081d14724a */ /* 0x048fe40000040000 */
[C---:B------:R-:W-:Y:S02]  /*14440*/  FMUL2 R6, R29.reuse.F32, R6.F32x2.HI_LO ;  /* 0x000000061d06724a */ /* 0x040fe40000040000 */
[----:B------:R-:W-:Y:S01]  /*14450*/  FMUL2 R32, R29.F32, R10.F32x2.HI_LO ;  /* 0x0000000a1d20724a */ /* 0x000fe20000040000 */
[----:B------:R-:W-:Y:S01]  /*14460*/  F2FP.F16.F32.PACK_AB R10, R21, R20 ;  /* 0x00000014150a723e */ /* 0x000fe200000000ff */
[--C-:B------:R-:W-:Y:S02]  /*14470*/  IMAD.X R21, RZ, RZ, R31.reuse, P0 ;  /* 0x000000ffff157224 */ /* 0x100fe400000e061f */
[----:B------:R-:W-:Y:S01]  /*14480*/  FMUL2 R4, R29.F32, R4.F32x2.HI_LO ;  /* 0x000000041d04724a */ /* 0x000fe20000040000 */
[----:B------:R-:W-:Y:S01]  /*14490*/  F2FP.F16.F32.PACK_AB R9, R7, R6 ;  /* 0x000000060709723e */ /* 0x000fe200000000ff */
[----:B------:R-:W-:Y:S01]  /*144a0*/  FMUL2 R12, R29.F32, R12.F32x2.HI_LO ;  /* 0x0000000c1d0c724a */ /* 0x000fe20000040000 */
[----:B------:R-:W-:Y:S01]  /*144b0*/  SHF.R.U64 R6, R27, 0x3, R31 ;  /* 0x000000031b067819 */ /* 0x000fe2000000121f */
[C---:B------:R-:W-:Y:S01]  /*144c0*/  FMUL2 R14, R29.reuse.F32, R14.F32x2.HI_LO ;  /* 0x0000000e1d0e724a */ /* 0x040fe20000040000 */
[----:B------:R-:W-:Y:S01]  /*144d0*/  SHF.R.U64 R3, R0, 0x3, R21 ;  /* 0x0000000300037819 */ /* 0x000fe20000001215 */
[----:B------:R-:W-:Y:S01]  /*144e0*/  FMUL2 R16, R29.F32, R16.F32x2.HI_LO ;  /* 0x000000101d10724a */ /* 0x000fe20000040000 */
[----:B------:R-:W-:Y:S01]  /*144f0*/  F2FP.F16.F32.PACK_AB R8, R5, R4 ;  /* 0x000000040508723e */ /* 0x000fe200000000ff */
[----:B------:R-:W-:Y:S01]  /*14500*/  FMUL2 R18, R29.F32, R18.F32x2.HI_LO ;  /* 0x000000121d12724a */ /* 0x000fe20000040000 */
[----:B------:R-:W-:-:S02]  /*14510*/  F2FP.F16.F32.PACK_AB R11, R33, R32 ;  /* 0x00000020210b723e */ /* 0x000fc400000000ff */
[----:B------:R-:W-:Y:S02]  /*14520*/  LOP3.LUT R30, R27, 0x70, R6, 0x78, !PT ;  /* 0x000000701b1e7812 */ /* 0x000fe400078e7806 */
[----:B------:R-:W-:Y:S02]  /*14530*/  F2FP.F16.F32.PACK_AB R4, R13, R12 ;  /* 0x0000000c0d04723e */ /* 0x000fe400000000ff */
[----:B------:R-:W-:Y:S01]  /*14540*/  F2FP.F16.F32.PACK_AB R5, R15, R14 ;  /* 0x0000000e0f05723e */ /* 0x000fe200000000ff */
[----:B------:R2:W-:Y:S01]  /*14550*/  ST.E.128 desc[UR46][R30.64], R8 ;  /* 0x000000081e007985 */ /* 0x0005e2000c101d2e */
[----:B------:R-:W-:Y:S02]  /*14560*/  F2FP.F16.F32.PACK_AB R6, R17, R16 ;  /* 0x000000101106723e */ /* 0x000fe400000000ff */
[----:B------:R-:W-:Y:S01]  /*14570*/  LOP3.LUT R20, R0, 0x70, R3, 0x78, !PT ;  /* 0x0000007000147812 */ /* 0x000fe200078e7803 */
[----:B------:R-:W-:Y:S01]  /*14580*/  VIADD R3, R22, 0x110 ;  /* 0x0000011016037836 */ /* 0x000fe20000000000 */
[----:B------:R-:W-:-:S04]  /*14590*/  F2FP.F16.F32.PACK_AB R7, R19, R18 ;  /* 0x000000121307723e */ /* 0x000fc800000000ff */
[----:B------:R-:W-:Y:S01]  /*145a0*/  SHF.R.U32.HI R3, RZ, 0x15, R3 ;  /* 0x00000015ff037819 */ /* 0x000fe20000011603 */
[----:B------:R2:W-:Y:S03]  /*145b0*/  ST.E.128 desc[UR46][R20.64], R4 ;  /* 0x0000000414007985 */ /* 0x0005e6000c101d2e */
[----:B------:R-:W-:-:S13]  /*145c0*/  ISETP.NE.AND P0, PT, R28, R3, PT ;  /* 0x000000031c00720c */ /* 0x000fda0003f05270 */
[----:B------:R-:W-:Y:S05]  /*145d0*/  @!P0 BRA `(.L_x_256) ;  /* 0x0000000000408947 */ /* 0x000fea0003800000 */
[----:B------:R-:W-:Y:S01]  /*145e0*/  MOV R14, 0x8 ;  /* 0x00000008000e7802 */ /* 0x000fe20000000f00 */
[----:B------:R-:W3:Y:S01]  /*145f0*/  LDCU.64 UR8, c[0x4][0xb0] ;  /* 0x01001600ff0877ac */ /* 0x000ee20008000a00 */
[----:B------:R-:W-:Y:S02]  /*14600*/  HFMA2 R12, -RZ, RZ, 0, 5.9604644775390625e-08 ;  /* 0x00000001ff0c7431 */ /* 0x000fe400000001ff */
[----:B--2---:R-:W-:Y:S01]  /*14610*/  IMAD.MOV.U32 R8, RZ, RZ, 0x192 ;  /* 0x00000192ff087424 */ /* 0x004fe200078e00ff */
[----:B------:R-:W2:Y:S01]  /*14620*/  LDCU.64 UR6, c[0x4][0xb8] ;  /* 0x01001700ff0677ac */ /* 0x000ea20008000a00 */
[----:B------:R-:W4:Y:S01]  /*14630*/  LDC.64 R14, c[0x4][R14] ;  /* 0x010000000e0e7b82 */ /* 0x000f220000000a00 */
[----:B------:R-:W-:Y:S01]  /*14640*/  IMAD.MOV.U32 R13, RZ, RZ, RZ ;  /* 0x000000ffff0d7224 */ /* 0x000fe200078e00ff */
[----:B------:R-:W5:Y:S01]  /*14650*/  LDCU.64 UR4, c[0x4][0x40] ;  /* 0x01000800ff0477ac */ /* 0x000f620008000a00 */
[----:B---3--:R-:W-:Y:S01]  /*14660*/  IMAD.U32 R4, RZ, RZ, UR8 ;  /* 0x00000008ff047e24 */ /* 0x008fe2000f8e00ff */
[----:B------:R-:W-:Y:S01]  /*14670*/  MOV R5, UR9 ;  /* 0x0000000900057c02 */ /* 0x000fe20008000f00 */
[----:B--2---:R-:W-:Y:S01]  /*14680*/  IMAD.U32 R6, RZ, RZ, UR6 ;  /* 0x00000006ff067e24 */ /* 0x004fe2000f8e00ff */
[----:B------:R-:W-:Y:S01]  /*14690*/  MOV R7, UR7 ;  /* 0x0000000700077c02 */ /* 0x000fe20008000f00 */
[----:B-----5:R-:W-:Y:S01]  /*146a0*/  IMAD.U32 R10, RZ, RZ, UR4 ;  /* 0x00000004ff0a7e24 */ /* 0x020fe2000f8e00ff */
[----:B------:R-:W-:-:S02]  /*146b0*/  MOV R11, UR5 ;  /* 0x00000005000b7c02 */ /* 0x000fc40008000f00 */
[----:B------:R-:W-:-:S07]  /*146c0*/  LEPC R20, `(.L_x_256) ;  /* 0x000000001014794e */ /* 0x000fce0000000000 */
[----:B-1--4-:R-:W-:Y:S05]  /*146d0*/  CALL.ABS.NOINC R14 ;  /* 0x000000000e007343 */ /* 0x012fea0003c00000 */
.L_x_256:
[----:B------:R-:W-:Y:S05]  /*146e0*/  WARPSYNC.ALL ;  /* 0x0000000000007948 */ /* 0x000fea0003800000 */
[----:B------:R-:W-:Y:S02]  /*146f0*/  R2UR UR4, R22 ;  /* 0x00000000160472ca */ /* 0x000fe400000e0000 */
[C---:B------:R-:W-:Y:S02]  /*14700*/  IADD3 R40, P0, PT, R27.reuse, 0x30, RZ ;  /* 0x000000301b287810 */ /* 0x040fe40007f1e0ff */
[----:B------:R-:W-:-:S03]  /*14710*/  IADD3 R3, P1, PT, R27, 0x20, RZ ;  /* 0x000000201b037810 */ /* 0x000fc60007f3e0ff */
[--C-:B------:R-:W-:Y:S02]  /*14720*/  IMAD.X R41, RZ, RZ, R31.reuse, P0 ;  /* 0x000000ffff297224 */ /* 0x100fe400000e061f */
[----:B------:R-:W-:-:S04]  /*14730*/  IMAD.X R39, RZ, RZ, R31, P1 ;  /* 0x000000ffff277224 */ /* 0x000fc800008e061f */
[----:B--2---:R-:W2:Y:S01]  /*14740*/  LDTM.x16 R4, tmem[UR4+0x110] ;  /* 0x00011004000479ee */ /* 0x004ea20008240000 */
[----:B------:R-:W-:-:S04]  /*14750*/  SHF.R.U64 R0, R3, 0x3, R39 ;  /* 0x0000000303007819 */ /* 0x000fc80000001227 */
[----:B------:R-:W-:Y:S01]  /*14760*/  LOP3.LUT R38, R3, 0x70, R0, 0x78, !PT ;  /* 0x0000007003267812 */ /* 0x000fe200078e7800 */
[----:B------:R-:W-:-:S05]  /*14770*/  VIADD R3, R22, 0x120 ;  /* 0x0000012016037836 */ /* 0x000fca0000000000 */
[----:B------:R-:W-:-:S04]  /*14780*/  SHF.R.U32.HI R3, RZ, 0x15, R3 ;  /* 0x00000015ff037819 */ /* 0x000fc80000011603 */
[----:B------:R-:W-:Y:S01]  /*14790*/  ISETP.NE.AND P0, PT, R28, R3, PT ;  /* 0x000000031c00720c */ /* 0x000fe20003f05270 */
[C---:B--2---:R-:W-:Y:S01]  /*147a0*/  FMUL2 R20, R29.reuse.F32, R8.F32x2.HI_LO ;  /* 0x000000081d14724a */ /* 0x044fe20000040000 */
[C---:B------:R-:W-:Y:S01]  /*147b0*/  SHF.R.U64 R9, R40.reuse, 0x3, R41 ;  /* 0x0000000328097819 */ /* 0x040fe20000001229 */
[C---:B------:R-:W-:Y:S02]  /*147c0*/  FMUL2 R4, R29.reuse.F32, R4.F32x2.HI_LO ;  /* 0x000000041d04724a */ /* 0x040fe40000040000 */
[C---:B------:R-:W-:Y:S01]  /*147d0*/  FMUL2 R6, R29.reuse.F32, R6.F32x2.HI_LO ;  /* 0x000000061d06724a */ /* 0x040fe20000040000 */
[----:B------:R-:W-:Y:S01]  /*147e0*/  LOP3.LUT R40, R40, 0x70, R9, 0x78, !PT ;  /* 0x0000007028287812 */ /* 0x000fe200078e7809 */
[----:B------:R-:W-:Y:S01]  /*147f0*/  FMUL2 R32, R29.F32, R10.F32x2.HI_LO ;  /* 0x0000000a1d20724a */ /* 0x000fe20000040000 */
[----:B------:R-:W-:Y:S01]  /*14800*/  F2FP.F16.F32.PACK_AB R8, R5, R4 ;  /* 0x000000040508723e */ /* 0x000fe200000000ff */
[----:B------:R-:W-:Y:S01]  /*14810*/  FMUL2 R12, R29.F32, R12.F32x2.HI_LO ;  /* 0x0000000c1d0c724a */ /* 0x000fe20000040000 */
[----:B------:R-:W-:Y:S01]  /*14820*/  F2FP.F16.F32.PACK_AB R9, R7, R6 ;  /* 0x000000060709723e */ /* 0x000fe200000000ff */
[----:B------:R-:W-:Y:S01]  /*14830*/  FMUL2 R14, R29.F32, R14.F32x2.HI_LO ;  /* 0x0000000e1d0e724a */ /* 0x000fe20000040000 */
[----:B------:R-:W-:Y:S01]  /*14840*/  F2FP.F16.F32.PACK_AB R10, R21, R20 ;  /* 0x00000014150a723e */ /* 0x000fe200000000ff */
[----:B------:R-:W-:Y:S01]  /*14850*/  FMUL2 R16, R29.F32, R16.F32x2.HI_LO ;  /* 0x000000101d10724a */ /* 0x000fe20000040000 */
[----:B------:R-:W-:Y:S01]  /*14860*/  F2FP.F16.F32.PACK_AB R11, R33, R32 ;  /* 0x00000020210b723e */ /* 0x000fe200000000ff */
[----:B------:R-:W-:Y:S01]  /*14870*/  FMUL2 R18, R29.F32, R18.F32x2.HI_LO ;  /* 0x000000121d12724a */ /* 0x000fe20000040000 */
[----:B------:R-:W-:-:S02]  /*14880*/  F2FP.F16.F32.PACK_AB R4, R13, R12 ;  /* 0x0000000c0d04723e */ /* 0x000fc400000000ff */
[----:B------:R-:W-:Y:S01]  /*14890*/  F2FP.F16.F32.PACK_AB R5, R15, R14 ;  /* 0x0000000e0f05723e */ /* 0x000fe200000000ff */
[----:B------:R2:W-:Y:S01]  /*148a0*/  ST.E.128 desc[UR46][R38.64], R8 ;  /* 0x0000000826007985 */ /* 0x0005e2000c101d2e */
[----:B------:R-:W-:Y:S02]  /*148b0*/  F2FP.F16.F32.PACK_AB R6, R17, R16 ;  /* 0x000000101106723e */ /* 0x000fe400000000ff */
[----:B------:R-:W-:-:S05]  /*148c0*/  F2FP.F16.F32.PACK_AB R7, R19, R18 ;  /* 0x000000121307723e */ /* 0x000fca00000000ff */
[----:B------:R2:W-:Y:S01]  /*148d0*/  ST.E.128 desc[UR46][R40.64], R4 ;  /* 0x0000000428007985 */ /* 0x0005e2000c101d2e */
        /* <DEDUP_REMOVED lines=17> */
.L_x_257:
[----:B------:R-:W-:Y:S05]  /*149f0*/  WARPSYNC.ALL ;  /* 0x0000000000007948 */ /* 0x000fea0003800000 */
[----:B------:R-:W-:Y:S02]  /*14a00*/  R2UR UR4, R22 ;  /* 0x00000000160472ca */ /* 0x000fe400000e0000 */
[C---:B--2---:R-:W-:Y:S02]  /*14a10*/  IADD3 R40, P0, PT, R27.reuse, 0x50, RZ ;  /* 0x000000501b287810 */ /* 0x044fe40007f1e0ff */
[----:B------:R-:W-:-:S03]  /*14a20*/  IADD3 R3, P1, PT, R27, 0x40, RZ ;  /* 0x000000401b037810 */ /* 0x000fc60007f3e0ff */
[--C-:B------:R-:W-:Y:S02]  /*14a30*/  IMAD.X R41, RZ, RZ, R31.reuse, P0 ;  /* 0x000000ffff297224 */ /* 0x100fe400000e061f */
[----:B------:R-:W-:-:S04]  /*14a40*/  IMAD.X R39, RZ, RZ, R31, P1 ;  /* 0x000000ffff277224 */ /* 0x000fc800008e061f */
[----:B------:R-:W2:Y:S01]  /*14a50*/  LDTM.x16 R4, tmem[UR4+0x120] ;  /* 0x00012004000479ee */ /* 0x000ea20008240000 */
        /* <DEDUP_REMOVED lines=42> */
.L_x_258:
        /* <DEDUP_REMOVED lines=49> */
.L_x_259:
        /* <DEDUP_REMOVED lines=49> */
.L_x_260:
        /* <DEDUP_REMOVED lines=49> */
.L_x_261:
        /* <DEDUP_REMOVED lines=49> */
.L_x_262:
[----:B------:R-:W-:Y:S05]  /*15940*/  WARPSYNC.ALL ;  /* 0x0000000000007948 */ /* 0x000fea0003800000 */
[C---:B------:R-:W-:Y:S01]  /*15950*/  R2UR UR4, R22.reuse ;  /* 0x00000000160472ca */ /* 0x040fe200000e0000 */
[----:B------:R-:W-:Y:S01]  /*15960*/  VIADD R53, R22, 0x180 ;  /* 0x0000018016357836 */ /* 0x000fe20000000000 */
[C---:B--2---:R-:W-:Y:S02]  /*15970*/  IADD3 R40, P0, PT, R27.reuse, 0x470, RZ ;  /* 0x000004701b287810 */ /* 0x044fe40007f1e0ff */
[----:B------:R-:W-:Y:S02]  /*15980*/  IADD3 R3, P1, PT, R27, 0x460, RZ ;  /* 0x000004601b037810 */ /* 0x000fe40007f3e0ff */
[----:B------:R-:W-:Y:S01]  /*15990*/  SHF.R.U32.HI R53, RZ, 0x15, R53 ;  /* 0x00000015ff357819 */ /* 0x000fe20000011635 */
[----:B------:R-:W-:-:S02]  /*159a0*/  IMAD.X R41, RZ, RZ, R31, P0 ;  /* 0x000000ffff297224 */ /* 0x000fc400000e061f */
[----:B------:R-:W-:Y:S01]  /*159b0*/  IMAD.X R39, RZ, RZ, R31, P1 ;  /* 0x000000ffff277224 */ /* 0x000fe200008e061f */
[----:B------:R-:W-:-:S03]  /*159c0*/  ISETP.NE.AND P0, PT, R28, R53, PT ;  /* 0x000000351c00720c */ /* 0x000fc60003f05270 */
[----:B------:R-:W2:Y:S01]  /*159d0*/  LDTM.x16 R4, tmem[UR4+0x170] ;  /* 0x00017004000479ee */ /* 0x000ea20008240000 */
[----:B------:R-:W-:-:S04]  /*159e0*/  SHF.R.U64 R0, R3, 0x3, R39 ;  /* 0x0000000303007819 */ /* 0x000fc80000001227 */
[----:B------:R-:W-:Y:S01]  /*159f0*/  LOP3.LUT R38, R3, 0x70, R0, 0x78, !PT ;  /* 0x0000007003267812 */ /* 0x000fe200078e7800 */
        /* <DEDUP_REMOVED lines=37> */
.L_x_263:
        /* <DEDUP_REMOVED lines=49> */
.L_x_264:
        /* <DEDUP_REMOVED lines=49> */
.L_x_265:
        /* <DEDUP_REMOVED lines=49> */
.L_x_266:
        /* <DEDUP_REMOVED lines=49> */
.L_x_267:
        /* <DEDUP_REMOVED lines=49> */
.L_x_268:
        /* <DEDUP_REMOVED lines=9> */
[----:B--2---:R-:W-:Y:S01]  /*16c30*/  FMUL2 R20, R29.F32, R8.F32x2.HI_LO ;  /* 0x000000081d14724a */ /* 0x004fe20000040000 */
[----:B------:R-:W-:Y:S01]  /*16c40*/  SHF.R.U64 R8, R41, 0x3, R55 ;  /* 0x0000000329087819 */ /* 0x000fe20000001237 */
[C---:B------:R-:W-:Y:S02]  /*16c50*/  FMUL2 R4, R29.reuse.F32, R4.F32x2.HI_LO ;  /* 0x000000041d04724a */ /* 0x040fe40000040000 */
[----:B------:R-:W-:Y:S01]  /*16c60*/  FMUL2 R6, R29.F32, R6.F32x2.HI_LO ;  /* 0x000000061d06724a */ /* 0x000fe20000040000 */
        /* <DEDUP_REMOVED lines=11> */
[----:B------:R-:W-:Y:S01]  /*16d20*/  VIADD R41, R22, 0x1e0 ;  /* 0x000001e016297836 */ /* 0x000fe20000000000 */
[----:B------:R-:W-:Y:S01]  /*16d30*/  F2FP.F16.F32.PACK_AB R5, R15, R14 ;  /* 0x0000000e0f05723e */ /* 0x000fe200000000ff */
[----:B------:R2:W-:Y:S01]  /*16d40*/  ST.E.128 desc[UR46][R38.64], R8 ;  /* 0x0000000826007985 */ /* 0x0005e2000c101d2e */
[----:B------:R-:W-:-:S02]  /*16d50*/  F2FP.F16.F32.PACK_AB R6, R17, R16 ;  /* 0x000000101106723e */ /* 0x000fc400000000ff */
[----:B------:R-:W-:Y:S02]  /*16d60*/  F2FP.F16.F32.PACK_AB R7, R19, R18 ;  /* 0x000000121307723e */ /* 0x000fe400000000ff */
[----:B------:R-:W-:-:S03]  /*16d70*/  SHF.R.U32.HI R41, RZ, 0x15, R41 ;  /* 0x00000015ff297819 */ /* 0x000fc60000011629 */
[----:B------:R2:W-:Y:S01]  /*16d80*/  ST.E.128 desc[UR46][R54.64], R4 ;  /* 0x0000000436007985 */ /* 0x0005e2000c101d2e */
        /* <DEDUP_REMOVED lines=18> */
.L_x_269:
        /* <DEDUP_REMOVED lines=49> */
.L_x_270:
[----:B------:R-:W-:Y:S05]  /*171c0*/  WARPSYNC.ALL ;  /* 0x0000000000007948 */ /* 0x000fea0003800000 */
[----:B------:R-:W-:Y:S02]  /*171d0*/  R2UR UR4, R22 ;  /* 0x00000000160472ca */ /* 0x000fe400000e0000 */
[C---:B--2---:R-:W-:Y:S02]  /*171e0*/  IADD3 R56, P0, PT, R27.reuse, 0xc70, RZ ;  /* 0x00000c701b387810 */ /* 0x044fe40007f1e0ff */
[----:B------:R-:W-:-:S03]  /*171f0*/  IADD3 R3, P1, PT, R27, 0xc60, RZ ;  /* 0x00000c601b037810 */ /* 0x000fc60007f3e0ff */
[--C-:B------:R-:W-:Y:S02]  /*17200*/  IMAD.X R57, RZ, RZ, R31.reuse, P0 ;  /* 0x000000ffff397224 */ /* 0x100fe400000e061f */
[----:B------:R-:W-:-:S04]  /*17210*/  IMAD.X R55, RZ, RZ, R31, P1 ;  /* 0x000000ffff377224 */ /* 0x000fc800008e061f */
[----:B------:R-:W2:Y:S01]  /*17220*/  LDTM.x16 R4, tmem[UR4+0x1f0] ;  /* 0x0001f004000479ee */ /* 0x000ea20008240000 */
[----:B------:R-:W3:Y:S01]  /*17230*/  LDCU.64 UR4, c[0x0][0x880] ;  /* 0x00011000ff0477ac */ /* 0x000ee20008000a00 */
[----:B------:R-:W-:-:S04]  /*17240*/  SHF.R.U64 R0, R3, 0x3, R55 ;  /* 0x0000000303007819 */ /* 0x000fc80000001237 */
[----:B------:R-:W-:Y:S01]  /*17250*/  LOP3.LUT R54, R3, 0x70, R0, 0x78, !PT ;  /* 0x0000007003367812 */ /* 0x000fe200078e7800 */
[----:B---3--:R-:W-:-:S04]  /*17260*/  UISETP.NE.U32.AND UP0, UPT, UR4, URZ, UPT ;  /* 0x000000ff0400728c */ /* 0x008fc8000bf05070 */
[----:B------:R-:W-:Y:S01]  /*17270*/  UISETP.NE.AND.EX UP0, UPT, UR5, URZ, UPT, UP0 ;  /* 0x000000ff0500728c */ /* 0x000fe2000bf05300 */
        /* <DEDUP_REMOVED lines=15> */
[----:B------:R-:W2:Y:S01]  /*17370*/  S2R R33, SR_CTAID.X ;  /* 0x0000000000217919 */ /* 0x000ea20000002500 */
[----:B------:R-:W-:-:S02]  /*17380*/  F2FP.F16.F32.PACK_AB R5, R15, R14 ;  /* 0x0000000e0f05723e */ /* 0x000fc400000000ff */
[----:B------:R-:W-:Y:S01]  /*17390*/  F2FP.F16.F32.PACK_AB R6, R17, R16 ;  /* 0x000000101106723e */ /* 0x000fe200000000ff */
[----:B------:R3:W-:Y:S01]  /*173a0*/  ST.E.128 desc[UR46][R54.64], R8 ;  /* 0x0000000836007985 */ /* 0x0007e2000c101d2e */
[----:B------:R-:W-:Y:S01]  /*173b0*/  F2FP.F16.F32.PACK_AB R7, R19, R18 ;  /* 0x000000121307723e */ /* 0x000fe200000000ff */
[----:B------:R-:W4:Y:S04]  /*173c0*/  S2R R32, SR_CTAID.Y ;  /* 0x0000000000207919 */ /* 0x000f280000002600 */
[----:B------:R3:W-:Y:S01]  /*173d0*/  ST.E.128 desc[UR46][R56.64], R4 ;  /* 0x0000000438007985 */ /* 0x0007e2000c101d2e */
[----:B------:R-:W1:Y:S01]  /*173e0*/  S2R R29, SR_CTAID.Z ;  /* 0x00000000001d7919 */ /* 0x000e620000002700 */
[----:B------:R-:W-:Y:S01]  /*173f0*/  @!PT LDS RZ, [RZ] ;  /* 0x00000000fffff984 */ /* 0x000fe20000000800 */
[----:B------:R-:W-:Y:S01]  /*17400*/  @!PT LDS RZ, [RZ] ;  /* 0x00000000fffff984 */ /* 0x000fe20000000800 */
[----:B------:R-:W-:Y:S01]  /*17410*/  @!PT LDS RZ, [RZ] ;  /* 0x00000000fffff984 */ /* 0x000fe20000000800 */
[----:B------:R-:W-:Y:S01]  /*17420*/  @!PT LDS RZ, [RZ] ;  /* 0x00000000fffff984 */ /* 0x000fe20000000800 */
[----:B------:R5:W-:Y:S06]  /*17430*/  MEMBAR.ALL.CTA ;  /* 0x0000000000007992 */ /* 0x000bec0000008000 */
[----:B-----5:R-:W1:Y:S01]  /*17440*/  FENCE.VIEW.ASYNC.S ;  /* 0x00000000000073c6 */ /* 0x020e620000000000 */
[----:B------:R-:W-:Y:S05]  /*17450*/  BRA.U !UP0, `(.L_x_271) ;  /* 0x0000000108fc7547 */ /* 0x000fea000b800000 */
[C---:B------:R-:W-:Y:S01]  /*17460*/  FSETP.GEU.AND P0, PT, R24.reuse, 1.175494350822287508e-38, PT ;  /* 0x008000001800780b */ /* 0x040fe20003f0e000 */
[----:B------:R-:W5:Y:S01]  /*17470*/  LDCU UR4, c[0x0][0x380] ;  /* 0x00007000ff0477ac */ /* 0x000f620008000800 */
[----:B------:R-:W-:Y:S01]  /*17480*/  MOV R0, 0x3e055027 ;  /* 0x3e05502700007802 */ /* 0x000fe20000000f00 */
[----:B------:R-:W-:Y:S01]  /*17490*/  BSSY.RECONVERGENT B0, `(.L_x_271) ;  /* 0x000003b000007945 */ /* 0x000fe20003800200 */
[----:B---3--:R-:W-:Y:S01]  /*174a0*/  FSEL R5, RZ, -23, P0 ;  /* 0xc1b80000ff057808 */ /* 0x008fe20000000000 */
[----:B------:R-:W3:Y:S08]  /*174b0*/  LDCU UR5, c[0x0][0x700] ;  /* 0x0000e000ff0577ac */ /* 0x000ef00008000800 */
[----:B------:R-:W-:-:S05]  /*174c0*/  @!P0 FMUL R24, R24, 8388608 ;  /* 0x4b00000018188820 */ /* 0x000fca0000400000 */
[C---:B------:R-:W-:Y:S02]  /*174d0*/  IADD3 R7, PT, PT, R24.reuse, -0x3f2aaaab, RZ ;  /* 0xc0d5555518077810 */ /* 0x040fe40007ffe0ff */
[C---:B------:R-:W-:Y:S02]  /*174e0*/  ISETP.GT.U32.AND P0, PT, R24.reuse, 0x7f7fffff, PT ;  /* 0x7f7fffff1800780c */ /* 0x040fe40003f04070 */
[----:B------:R-:W-:Y:S02]  /*174f0*/  LOP3.LUT R7, R7, 0xff800000, RZ, 0xc0, !PT ;  /* 0xff80000007077812 */ /* 0x000fe400078ec0ff */
[C---:B------:R-:W-:Y:S02]  /*17500*/  FSETP.NEU.AND P1, PT, R24.reuse, RZ, PT ;  /* 0x000000ff1800720b */ /* 0x040fe40003f2d000 */
[-C--:B------:R-:W-:Y:S02]  /*17510*/  IADD3 R3, PT, PT, R24, -R7.reuse, RZ ;  /* 0x8000000718037210 */ /* 0x080fe40007ffe0ff */
[----:B------:R-:W-:-:S03]  /*17520*/  I2FP.F32.S32 R4, R7 ;  /* 0x0000000700047245 */ /* 0x000fc60000201400 */
[----:B------:R-:W-:Y:S02]  /*17530*/  FADD R3, R3, -1 ;  /* 0xbf80000003037421 */ /* 0x000fe40000000000 */
[----:B------:R-:W-:Y:S02]  /*17540*/  FFMA R4, R4, 1.1920928955078125e-07, R5 ;  /* 0x3400000004047823 */ /* 0x000fe40000000005 */
[----:B------:R-:W-:-:S04]  /*17550*/  FFMA R0, R3, -R0, 0.14084610342979431152 ;  /* 0x3e1039f603007423 */ /* 0x000fc80000000800 */
[----:B------:R-:W-:-:S04]  /*17560*/  FFMA R0, R3, R0, -0.12148627638816833496 ;  /* 0xbdf8cdcc03007423 */ /* 0x000fc80000000000 */
[----:B------:R-:W-:-:S04]  /*17570*/  FFMA R0, R3, R0, 0.13980610668659210205 ;  /* 0x3e0f295503007423 */ /* 0x000fc80000000000 */
[----:B------:R-:W-:-:S04]  /*17580*/  FFMA R0, R3, R0, -0.16684235632419586182 ;  /* 0xbe2ad8b903007423 */ /* 0x000fc80000000000 */
[----:B------:R-:W-:-:S04]  /*17590*/  FFMA R0, R3, R0, 0.20012299716472625732 ;  /* 0x3e4ced0b03007423 */ /* 0x000fc80000000000 */
[----:B------:R-:W-:-:S04]  /*175a0*/  FFMA R0, R3, R0, -0.24999669194221496582 ;  /* 0xbe7fff2203007423 */ /* 0x000fc80000000000 */
[----:B------:R-:W-:-:S04]  /*175b0*/  FFMA R0, R3, R0, 0.33333182334899902344 ;  /* 0x3eaaaa7803007423 */ /* 0x000fc80000000000 */
[----:B------:R-:W-:-:S04]  /*175c0*/  FFMA R0, R3, R0, -0.5 ;  /* 0xbf00000003007423 */ /* 0x000fc80000000000 */
[----:B------:R-:W-:-:S04]  /*175d0*/  FMUL R0, R3, R0 ;  /* 0x0000000003007220 */ /* 0x000fc80000400000 */
[----:B------:R-:W-:Y:S01]  /*175e0*/  FFMA R5, R3, R0, R3 ;  /* 0x0000000003057223 */ /* 0x000fe20000000003 */
[----:B------:R-:W-:Y:S02]  /*175f0*/  MOV R3, 0x7f800000 ;  /* 0x7f80000000037802 */ /* 0x000fe40000000f00 */
[----:B--2---:R-:W-:Y:S01]  /*17600*/  LEA R0, R33, R2, 0x8 ;  /* 0x0000000221007211 */ /* 0x004fe200078e40ff */
[----:B------:R-:W-:Y:S02]  /*17610*/  FFMA R4, R4, 0.69314718246459960938, R5 ;  /* 0x3f31721804047823 */ /* 0x000fe40000000005 */
[----:B------:R-:W-:Y:S01]  /*17620*/  @P0 FFMA R4, R24, R3, +INF ;  /* 0x7f80000018040423 */ /* 0x000fe20000000003 */
[----:B-----5:R-:W-:-:S04]  /*17630*/  ISETP.GE.AND P0, PT, R0, UR4, PT ;  /* 0x0000000400007c0c */ /* 0x020fc8000bf06270 */
[----:B------:R-:W-:-:S05]  /*17640*/  FSEL R4, R4, -INF , P1 ;  /* 0xff80000004047808 */ /* 0x000fca0000800000 */
[----:B---3--:R-:W-:-:S04]  /*17650*/  FFMA R25, R25, UR5, R4 ;  /* 0x0000000519197c23 */ /* 0x008fc80008000004 */
[----:B------:R-:W-:Y:S05]  /*17660*/  @P0 BRA `(.L_x_272) ;  /* 0x0000000000740947 */ /* 0x000fea0003800000 */
[----:B------:R-:W2:Y:S01]  /*17670*/  LDCU UR4, c[0x0][0x38c] ;  /* 0x00007180ff0477ac */ /* 0x000ea20008000800 */
[----:B------:R-:W-:Y:S01]  /*17680*/  HFMA2 R4, -RZ, RZ, 0, 0 ;  /* 0x00000000ff047431 */ /* 0x000fe200000001ff */
[----:B------:R-:W1:Y:S01]  /*17690*/  LDCU UR5, c[0x0][0x890] ;  /* 0x00011200ff0577ac */ /* 0x000e620008000800 */
[----:B------:R-:W3:Y:S01]  /*176a0*/  LDCU.64 UR6, c[0x0][0x888] ;  /* 0x00011100ff0677ac */ /* 0x000ee20008000a00 */
[----:B--2---:R-:W2:Y:S01]  /*176b0*/  I2F.U32.RP R7, UR4 ;  /* 0x0000000400077d06 */ /* 0x004ea20008209000 */
[----:B------:R-:W-:Y:S01]  /*176c0*/  ISETP.NE.U32.AND P0, PT, RZ, UR4, PT ;  /* 0x00000004ff007c0c */ /* 0x000fe2000bf05070 */
[----:B-1----:R-:W-:-:S06]  /*176d0*/  IMAD R0, R29, UR5, R0 ;  /* 0x000000051d007c24 */ /* 0x002fcc000f8e0200 */
[----:B--2---:R-:W1:Y:S02]  /*176e0*/  MUFU.RCP R6, R7 ;  /* 0x0000000700067308 */ /* 0x004e640000001000 */
[----:B-1----:R-:W-:-:S06]  /*176f0*/  IADD3 R6, PT, PT, R6, 0xffffffe, RZ ;  /* 0x0ffffffe06067810 */ /* 0x002fcc0007ffe0ff */
[----:B------:R-:W1:Y:S02]  /*17700*/  F2I.FTZ.U32.TRUNC.NTZ R5, R6 ;  /* 0x0000000600057305 */ /* 0x000e64000021f000 */
[----:B-1----:R-:W-:Y:S01]  /*17710*/  IADD3 R3, PT, PT, RZ, -R5, RZ ;  /* 0x80000005ff037210 */ /* 0x002fe20007ffe0ff */
[----:B------:R-:W1:Y:S04]  /*17720*/  LDC.64 R6, c[0x0][0x880] ;  /* 0x00022000ff067b82 */ /* 0x000e680000000a00 */
[----:B------:R-:W-:-:S04]  /*17730*/  IMAD R3, R3, UR4, RZ ;  /* 0x0000000403037c24 */ /* 0x000fc8000f8e02ff */
[----:B------:R-:W-:-:S06]  /*17740*/  IMAD.HI.U32 R3, R5, R3, R4 ;  /* 0x0000000305037227 */ /* 0x000fcc00078e0004 */
[----:B----4-:R-:W-:-:S05]  /*17750*/  IMAD.HI.U32 R3, R3, R32, RZ ;  /* 0x0000002003037227 */ /* 0x010fca00078e00ff */
[----:B------:R-:W-:-:S05]  /*17760*/  IADD3 R5, PT, PT, -R3, RZ, RZ ;  /* 0x000000ff03057210 */ /* 0x000fca0007ffe1ff */
[----:B------:R-:W-:-:S05]  /*17770*/  IMAD R4, R5, UR4, R32 ;  /* 0x0000000405047c24 */ /* 0x000fca000f8e0220 */
[----:B------:R-:W-:-:S13]  /*17780*/  ISETP.GE.U32.AND P2, PT, R4, UR4, PT ;  /* 0x0000000404007c0c */ /* 0x000fda000bf46070 */
[----:B------:R-:W-:Y:S02]  /*17790*/  @P2 IADD3 R4, PT, PT, R4, -UR4, RZ ;  /* 0x8000000404042c10 */ /* 0x000fe4000fffe0ff */
[----:B------:R-:W-:Y:S02]  /*177a0*/  @P2 IADD3 R3, PT, PT, R3, 0x1, RZ ;  /* 0x0000000103032810 */ /* 0x000fe40007ffe0ff */
[----:B------:R-:W-:-:S13]  /*177b0*/  ISETP.GE.U32.AND P1, PT, R4, UR4, PT ;  /* 0x0000000404007c0c */ /* 0x000fda000bf26070 */
[----:B------:R-:W-:Y:S02]  /*177c0*/  @P1 IADD3 R3, PT, PT, R3, 0x1, RZ ;  /* 0x0000000103031810 */ /* 0x000fe40007ffe0ff */
[----:B------:R-:W-:-:S04]  /*177d0*/  @!P0 LOP3.LUT R3, RZ, UR4, RZ, 0x33, !PT ;  /* 0x00000004ff038c12 */ /* 0x000fc8000f8e33ff */
[C---:B------:R-:W-:Y:S01]  /*177e0*/  IADD3 R5, PT, PT, -R3.reuse, RZ, RZ ;  /* 0x000000ff03057210 */ /* 0x040fe20007ffe1ff */
[----:B---3--:R-:W-:-:S04]  /*177f0*/  IMAD R0, R3, UR7, R0 ;  /* 0x0000000703007c24 */ /* 0x008fc8000f8e0200 */
[----:B------:R-:W-:-:S04]  /*17800*/  IMAD R5, R5, UR4, R32 ;  /* 0x0000000405057c24 */ /* 0x000fc8000f8e0220 */
[----:B------:R-:W-:-:S04]  /*17810*/  IMAD R5, R5, UR6, R0 ;  /* 0x0000000605057c24 */ /* 0x000fc8000f8e0200 */
[----:B-1----:R-:W-:-:S05]  /*17820*/  IMAD.WIDE.U32 R6, R5, 0x4, R6 ;  /* 0x0000000405067825 */ /* 0x002fca00078e0006 */
[----:B------:R2:W-:Y:S02]  /*17830*/  STG.E desc[UR46][R6.64], R25 ;  /* 0x0000001906007986 */ /* 0x0005e4000c10192e */
.L_x_272:
[----:B------:R-:W-:Y:S05]  /*17840*/  BSYNC.RECONVERGENT B0 ;  /* 0x0000000000007941 */ /* 0x000fea0003800200 */
.L_x_271:
[----:B------:R-:W-:Y:S01]  /*17850*/  UISETP.NE.AND UP0, UPT, UR41, URZ, UPT ;  /* 0x000000ff2900728c */ /* 0x000fe2000bf05270 */
[----:B------:R-:W-:-:S08]  /*17860*/  NOP ;  /* 0x0000000000007918 */ /* 0x000fd00000000000 */
[----:B------:R-:W-:Y:S05]  /*17870*/  BRA.U UP0, `(.L_x_273) ;  /* 0x0000000100087547 */ /* 0x000fea000b800000 */
[----:B------:R-:W-:Y:S05]  /*17880*/  BPT.TRAP 0x1 ;  /* 0x000000040000795c */ /* 0x000fea0000300000 */
[----:B------:R-:W-:Y:S05]  /*17890*/  BPT.TRAP 0x1 ;  /* 0x000000040000795c */ /* 0x000fea0000300000 */
.L_x_273:
[----:B------:R-:W-:Y:S01]  /*178a0*/  IADD3 R3, PT, PT, R23, 0x500a0, RZ ;  /* 0x000500a017037810 */ /* 0x000fe20007ffe0ff */
[----:B------:R-:W-:-:S03]  /*178b0*/  UISETP.NE.AND UP0, UPT, UR41, URZ, UPT ;  /* 0x000000ff2900728c */ /* 0x000fc6000bf05270 */
[----:B------:R-:W-:-:S04]  /*178c0*/  PRMT R0, R26, 0x654, R3 ;  /* 0x000006541a007816 */ /* 0x000fc80000000003 */
[----:B-1----:R1:W-:Y:S02]  /*178d0*/  SYNCS.ARRIVE.TRANS64.RED.A1T0 RZ, [R0+URZ], RZ ;  /* 0x000000ff00ff79a7 */ /* 0x0023e400081004ff */
[----:B------:R-:W-:Y:S05]  /*178e0*/  BRA.U UP0, `(.L_x_274) ;  /* 0x0000000100047547 */ /* 0x000fea000b800000 */
[----:B------:R-:W-:Y:S05]  /*178f0*/  BPT.TRAP 0x1 ;  /* 0x000000040000795c */ /* 0x000fea0000300000 */
.L_x_274:
[----:B------:R1:W-:Y:S01]  /*17900*/  SYNCS.ARRIVE.TRANS64.A1T0 RZ, [R23+URZ+0x500b0], RZ ;  /* 0x0500b0ff17ff79a7 */ /* 0x0003e200081000ff */
[----:B------:R-:W-:-:S09]  /*17910*/  UISETP.NE.AND UP0, UPT, UR44, URZ, UPT ;  /* 0x000000ff2c00728c */ /* 0x000fd2000bf05270 */
[----:B------:R-:W-:Y:S05]  /*17920*/  BRA.U !UP0, `(.L_x_275) ;  /* 0x0000000108047547 */ /* 0x000fea000b800000 */
[----:B------:R-:W-:Y:S05]  /*17930*/  BPT.TRAP 0x1 ;  /* 0x000000040000795c */ /* 0x000fea0000300000 */
.L_x_275:
[----:B-1----:R-:W-:Y:S02]  /*17940*/  IMAD.U32 R0, RZ, RZ, UR45 ;  /* 0x0000002dff007e24 */ /* 0x002fe4000f8e00ff */
[----:B------:R-:W-:-:S03]  /*17950*/  VIADD R3, R22, 0x80 ;  /* 0x0000008016037836 */ /* 0x000fc60000000000 */
[----:B------:R-:W-:Y:S02]  /*17960*/  SHF.L.U32 R0, R0, 0x1f, RZ ;  /* 0x0000001f00007819 */ /* 0x000fe400000006ff */
[----:B------:R-:W-:Y:S02]  /*17970*/  SHF.R.U32.HI R3, RZ, 0x15, R3 ;  /* 0x00000015ff037819 */ /* 0x000fe40000011603 */
[----:B------:R-:W1:Y:S02]  /*17980*/  SYNCS.PHASECHK.TRANS64.TRYWAIT P1, [R23+URZ+0x50080], R0 ;  /* 0x05008000170075a7 */ /* 0x000e6400080211ff */
[----:B------:R-:W-:Y:S01]  /*17990*/  ISETP.NE.AND P0, PT, R28, R3, PT ;  /* 0x000000031c00720c */ /* 0x000fe20003f05270 */
[----:B-1----:R-:W-:-:S12]  /*179a0*/  @!P1 BRA `(.L_x_276) ;  /* 0x000000e400149947 */ /* 0x002fd80003800000 */
.L_x_445:
[----:B------:R-:W-:Y:S05]  /*179b0*/  @!P0 BRA `(.L_x_277) ;  /* 0x0000000000408947 */ /* 0x000fea0003800000 */
[----:B------:R-:W-:Y:S01]  /*179c0*/  MOV R14, 0x8 ;  /* 0x00000008000e7802 */ /* 0x000fe20000000f00 */
[----:B------:R-:W1:Y:S01]  /*179d0*/  LDCU.64 UR8, c[0x4][0xb0] ;  /* 0x01001600ff0877ac */ /* 0x000e620008000a00 */
[----:B------:R-:W-:Y:S02]  /*179e0*/  HFMA2 R12, -RZ, RZ, 0, 5.9604644775390625e-08 ;  /* 0x00000001ff0c7431 */ /* 0x000fe400000001ff */
[----:B---3--:R-:W-:Y:S01]  /*179f0*/  IMAD.MOV.U32 R8, RZ, RZ, 0x192 ;  /* 0x00000192ff087424 */ /* 0x008fe200078e00ff */
[----:B------:R-:W2:Y:S01]  /*17a00*/  LDCU.64 UR6, c[0x4][0xb8] ;  /* 0x01001700ff0677ac */ /* 0x000ea20008000a00 */
[----:B------:R-:W3:Y:S01]  /*17a10*/  LDC.64 R14, c[0x4][R14] ;  /* 0x010000000e0e7b82 */ /* 0x000ee20000000a00 */
[----:B------:R-:W-:Y:S01]  /*17a20*/  IMAD.MOV.U32 R13, RZ, RZ, RZ ;  /* 0x000000ffff0d7224 */ /* 0x000fe200078e00ff */
[----:B------:R-:W5:Y:S01]  /*17a30*/  LDCU.64 UR4, c[0x4][0x28] ;  /* 0x01000500ff0477ac */ /* 0x000f620008000a00 */
[----:B-1----:R-:W-:Y:S01]  /*17a40*/  IMAD.U32 R4, RZ, RZ, UR8 ;  /* 0x00000008ff047e24 */ /* 0x002fe2000f8e00ff */
[----:B------:R-:W-:Y:S01]  /*17a50*/  MOV R5, UR9 ;  /* 0x0000000900057c02 */ /* 0x000fe20008000f00 */
[----:B--2---:R-:W-:Y:S01]  /*17a60*/  IMAD.U32 R6, RZ, RZ, UR6 ;  /* 0x00000006ff067e24 */ /* 0x004fe2000f8e00ff */
[----:B------:R-:W-:Y:S01]  /*17a70*/  MOV R7, UR7 ;  /* 0x0000000700077c02 */ /* 0x000fe20008000f00 */
[----:B-----5:R-:W-:Y:S01]  /*17a80*/  IMAD.U32 R10, RZ, RZ, UR4 ;  /* 0x00000004ff0a7e24 */ /* 0x020fe2000f8e00ff */
[----:B------:R-:W-:-:S02]  /*17a90*/  MOV R11, UR5 ;  /* 0x00000005000b7c02 */ /* 0x000fc40008000f00 */
[----:B------:R-:W-:-:S07]  /*17aa0*/  LEPC R20, `(.L_x_277) ;  /* 0x000000001014794e */ /* 0x000fce0000000000 */
[----:B---34-:R-:W-:Y:S05]  /*17ab0*/  CALL.ABS.NOINC R14 ;  /* 0x000000000e007343 */ /* 0x018fea0003c00000 */
.L_x_277:
[----:B------:R-:W-:Y:S05]  /*17ac0*/  WARPSYNC.ALL ;  /* 0x0000000000007948 */ /* 0x000fea0003800000 */
[----:B------:R-:W-:Y:S01]  /*17ad0*/  R2UR UR4, R22 ;  /* 0x00000000160472ca */ /* 0x000fe200000e0000 */
[----:B------:R-:W-:-:S12]  /*17ae0*/  UISETP.NE.AND UP0, UPT, UR44, URZ, UPT ;  /* 0x000000ff2c00728c */ /* 0x000fd8000bf05270 */
[----:B--2---:R-:W1:Y:S02]  /*17af0*/  LDTM.x2 R24, tmem[UR4+0x80] ;  /* 0x00008004001879ee */ /* 0x004e6400080c0000 */
[----:B-1----:R-:W-:Y:S05]  /*17b00*/  BRA.U !UP0, `(.L_x_278) ;  /* 0x0000000108047547 */ /* 0x002fea000b800000 */
[----:B------:R-:W-:Y:S05]  /*17b10*/  BPT.TRAP 0x1 ;  /* 0x000000040000795c */ /* 0x000fea0000300000 */
.L_x_278:
[----:B------:R-:W-:Y:S01]  /*17b20*/  PRMT R37, R26, 0x654, R37 ;  /* 0x000006541a257816 */ /* 0x000fe20000000025 */
[----:B------:R-:W-:-:S03]  /*17b30*/  UISETP.NE.AND UP0, UPT, UR41, URZ, UPT ;  /* 0x000000ff2900728c */ /* 0x000fc6000bf05270 */
[----:B------:R1:W-:Y:S06]  /*17b40*/  SYNCS.ARRIVE.TRANS64.RED.A1T0 RZ, [R37+URZ], RZ ;  /* 0x000000ff25ff79a7 */ /* 0x0003ec00081004ff */
[----:B------:R-:W-:Y:S05]  /*17b50*/  BRA.U UP0, `(.L_x_279) ;  /* 0x0000000100047547 */ /* 0x000fea000b800000 */
[----:B------:R-:W-:Y:S05]  /*17b60*/  BPT.TRAP 0x1 ;  /* 0x000000040000795c */ /* 0x000fea0000300000 */
.L_x_279:
[----:B------:R-:W-:-:S04]  /*17b70*/  MOV R0, UR38 ;  /* 0x0000002600007c02 */ /* 0x000fc80008000f00 */
[----:B------:R-:W-:-:S04]  /*17b80*/  SHF.L.U32 R0, R0, 0x1f, RZ ;  /* 0x0000001f00007819 */ /* 0x000fc800000006ff */
[----:B------:R-:W2:Y:S02]  /*17b90*/  SYNCS.PHASECHK.TRANS64.TRYWAIT P0, [R23+URZ+0x50098], R0 ;  /* 0x05009800170075a7 */ /* 0x000ea400080011ff */
[----:B--2---:R-:W-:Y:S05]  /*17ba0*/  @!P0 BRA `(.L_x_280) ;  /* 0x000000e000a88947 */ /* 0x004fea0003800000 */
.L_x_446:
[----:B------:R-:W-:-:S09]  /*17bb0*/  UISETP.NE.AND UP0, UPT, UR41, URZ, UPT ;  /* 0x000000ff2900728c */ /* 0x000fd2000bf05270 */
[----:B------:R-:W-:Y:S05]  /*17bc0*/  BRA.U UP0, `(.L_x_281) ;  /* 0x0000000100047547 */ /* 0x000fea000b800000 */
[----:B------:R-:W-:Y:S05]  /*17bd0*/  BPT.TRAP 0x1 ;  /* 0x000000040000795c */ /* 0x000fea0000300000 */
.L_x_281:
[----:B--2---:R-:W-:Y:S01]  /*17be0*/  MOV R0, 0x1 ;  /* 0x0000000100007802 */ /* 0x004fe20000000f00 */
[----:B------:R2:W1:Y:S03]  /*17bf0*/  MUFU.RCP R3, R24 ;  /* 0x0000001800037308 */ /* 0x0004660000001000 */
[----:B------:R-:W-:-:S04]  /*17c00*/  SHF.L.U32 R0, R0, 0x1f, RZ ;  /* 0x0000001f00007819 */ /* 0x000fc800000006ff */
[----:B------:R-:W5:Y:S02]  /*17c10*/  SYNCS.PHASECHK.TRANS64.TRYWAIT P0, [R23+URZ+0x500c8], R0 ;  /* 0x0500c800170075a7 */ /* 0x000f6400080011ff */
[----:B-12--5:R-:W-:Y:S05]  /*17c20*/  @!P0 BRA `(.L_x_282) ;  /* 0x000000e0009c8947 */ /* 0x026fea0003800000 */
.L_x_447:
[----:B------:R-:W2:Y:S01]  /*17c30*/  LDCU UR4, c[0x0][0x708] ;  /* 0x0000e100ff0477ac */ /* 0x000ea20008000800 */
[----:B------:R-:W-:Y:S01]  /*17c40*/  FFMA R34, -R24, R3, 1 ;  /* 0x3f80000018227423 */ /* 0x000fe20000000103 */
[----:B------:R-:W-:Y:S01]  /*17c50*/  BSSY.RECONVERGENT B2, `(.L_x_283) ;  /* 0x000000b000027945 */ /* 0x000fe20003800200 */
[----:B------:R-:W-:Y:S02]  /*17c60*/  ISETP.NE.AND P1, PT, R28, R53, PT ;  /* 0x000000351c00720c */ /* 0x000fe40003f25270 */
[----:B------:R-:W-:Y:S01]  /*17c70*/  FFMA R34, R3, R34, R3 ;  /* 0x0000002203227223 */ /* 0x000fe20000000003 */
[----:B--2---:R-:W-:-:S03]  /*17c80*/  MOV R3, UR4 ;  /* 0x0000000400037c02 */ /* 0x004fc60008000f00 */
[----:B---3--:R-:W-:Y:S01]  /*17c90*/  FFMA R5, R34, UR4, RZ ;  /* 0x0000000422057c23 */ /* 0x008fe200080000ff */
[----:B------:R-:W2:Y:S03]  /*17ca0*/  FCHK P0, R3, R24 ;  /* 0x0000001803007302 */ /* 0x000ea60000000000 */
[----:B-1----:R-:W-:-:S04]  /*17cb0*/  FFMA R0, -R24, R5, UR4 ;  /* 0x0000000418007e23 */ /* 0x002fc80008000105 */
[----:B------:R-:W-:Y:S01]  /*17cc0*/  FFMA R34, R34, R0, R5 ;  /* 0x0000000022227223 */ /* 0x000fe20000000005 */
[----:B--2---:R-:W-:Y:S05]  /*17cd0*/  @!P0 BRA `(.L_x_284) ;  /* 0x0000000000088947 */ /* 0x004fea0003800000 */
[----:B------:R-:W-:Y:S02]  /*17ce0*/  MOV R4, 0x17d00 ;  /* 0x00017d0000047802 */ /* 0x000fe40000000f00 */
[----:B----4-:R-:W-:Y:S05]  /*17cf0*/  CALL.REL.NOINC `($__internal_3_$__cuda_sm3x_div_rn_noftz_f32_slowpath) ;  /* 0x000000e800507944 */ /* 0x010fea0003c00000 */
.L_x_284:
[----:B------:R-:W-:Y:S05]  /*17d00*/  BSYNC.RECONVERGENT B2 ;  /* 0x0000000000027941 */ /* 0x000fea0003800200 */
.L_x_283:
[----:B------:R-:W-:Y:S05]  /*17d10*/  @!P1 BRA `(.L_x_285) ;  /* 0x0000000000409947 */ /* 0x000fea0003800000 */
[----:B------:R-:W-:Y:S01]  /*17d20*/  MOV R14, 0x8 ;  /* 0x00000008000e7802 */ /* 0x000fe20000000f00 */
[----:B------:R-:W1:Y:S01]  /*17d30*/  LDCU.64 UR8, c[0x4][0xb0] ;  /* 0x01001600ff0877ac */ /* 0x000e620008000a00 */
[----:B------:R-:W-:Y:S02]  /*17d40*/  HFMA2 R12, -RZ, RZ, 0, 5.9604644775390625e-08 ;  /* 0x00000001ff0c7431 */ /* 0x000fe400000001ff */
[----:B------:R-:W-:Y:S01]  /*17d50*/  IMAD.MOV.U32 R8, RZ, RZ, 0x192 ;  /* 0x00000192ff087424 */ /* 0x000fe200078e00ff */
        /* <DEDUP_REMOVED lines=12> */
.L_x_285:
[----:B------:R-:W-:Y:S05]  /*17e20*/  WARPSYNC.ALL ;  /* 0x0000000000007948 */ /* 0x000fea0003800000 */
[----:B------:R-:W-:Y:S02]  /*17e30*/  R2UR UR4, R22 ;  /* 0x00000000160472ca */ /* 0x000fe400000e0000 */
[C---:B------:R-:W-:Y:S02]  /*17e40*/  IADD3 R35, P0, PT, R27.reuse, 0x10010, RZ ;  /* 0x000100101b237810 */ /* 0x040fe40007f1e0ff */
[----:B------:R-:W-:-:S03]  /*17e50*/  IADD3 R3, P1, PT, R27, 0x10000, RZ ;  /* 0x000100001b037810 */ /* 0x000fc60007f3e0ff */
[--C-:B------:R-:W-:Y:S01]  /*17e60*/  IMAD.X R55, RZ, RZ, R31.reuse, P0 ;  /* 0x000000ffff377224 */ /* 0x100fe200000e061f */
[----:B------:R-:W-:Y:S01]  /*17e70*/  ISETP.NE.AND P0, PT, R28, R51, PT ;  /* 0x000000331c00720c */ /* 0x000fe20003f05270 */
[----:B------:R-:W-:-:S04]  /*17e80*/  IMAD.X R53, RZ, RZ, R31, P1 ;  /* 0x000000ffff357224 */ /* 0x000fc800008e061f */
[----:B------:R-:W1:Y:S01]  /*17e90*/  LDTM.x16 R4, tmem[UR4+0x180] ;  /* 0x00018004000479ee */ /* 0x000e620008240000 */
[----:B------:R-:W-:-:S04]  /*17ea0*/  SHF.R.U64 R0, R3, 0x3, R53 ;  /* 0x0000000303007819 */ /* 0x000fc80000001235 */
[----:B------:R-:W-:Y:S01]  /*17eb0*/  LOP3.LUT R52, R3, 0x70, R0, 0x78, !PT ;  /* 0x0000007003347812 */ /* 0x000fe200078e7800 */
[C---:B-1----:R-:W-:Y:S01]  /*17ec0*/  FMUL2 R20, R34.reuse.F32, R8.F32x2.HI_LO ;  /* 0x000000082214724a */ /* 0x042fe20000040000 */
[C---:B------:R-:W-:Y:S01]  /*17ed0*/  SHF.R.U64 R8, R35.reuse, 0x3, R55 ;  /* 0x0000000323087819 */ /* 0x040fe20000001237 */
[C---:B------:R-:W-:Y:S02]  /*17ee0*/  FMUL2 R4, R34.reuse.F32, R4.F32x2.HI_LO ;  /* 0x000000042204724a */ /* 0x040fe40000040000 */
[C---:B------:R-:W-:Y:S01]  /*17ef0*/  FMUL2 R6, R34.reuse.F32, R6.F32x2.HI_LO ;  /* 0x000000062206724a */ /* 0x040fe20000040000 */
[----:B------:R-:W-:Y:S01]  /*17f00*/  LOP3.LUT R54, R35, 0x70, R8, 0x78, !PT ;  /* 0x0000007023367812 */ /* 0x000fe200078e7808 */
[C---:B------:R-:W-:Y:S01]  /*17f10*/  FMUL2 R36, R34.reuse.F32, R10.F32x2.HI_LO ;  /* 0x0000000a2224724a */ /* 0x040fe20000040000 */
[----:B------:R-:W-:Y:S01]  /*17f20*/  F2FP.F16.F32.PACK_AB R8, R5, R4 ;  /* 0x000000040508723e */ /* 0x000fe200000000ff */
[C---:B------:R-:W-:Y:S01]  /*17f30*/  FMUL2 R12, R34.reuse.F32, R12.F32x2.HI_LO ;  /* 0x0000000c220c724a */ /* 0x040fe20000040000 */
[----:B------:R-:W-:Y:S01]  /*17f40*/  F2FP.F16.F32.PACK_AB R9, R7, R6 ;  /* 0x000000060709723e */ /* 0x000fe200000000ff */
[C---:B------:R-:W-:Y:S01]  /*17f50*/  FMUL2 R14, R34.reuse.F32, R14.F32x2.HI_LO ;  /* 0x0000000e220e724a */ /* 0x040fe20000040000 */
[----:B------:R-:W-:Y:S01]  /*17f60*/  F2FP.F16.F32.PACK_AB R10, R21, R20 ;  /* 0x00000014150a723e */ /* 0x000fe200000000ff */
[C---:B------:R-:W-:Y:S01]  /*17f70*/  FMUL2 R16, R34.reuse.F32, R16.F32x2.HI_LO ;  /* 0x000000102210724a */ /* 0x040fe20000040000 */
        /* <DEDUP_REMOVED lines=10> */
[----:B------:R-:W2:Y:S01]  /*18020*/  LDCU.64 UR8, c[0x4][0xb0] ;  /* 0x01001600ff0877ac */ /* 0x000ea20008000a00 */
[----:B------:R-:W-:Y:S02]  /*18030*/  HFMA2 R12, -RZ, RZ, 0, 5.9604644775390625e-08 ;  /* 0x00000001ff0c7431 */ /* 0x000fe400000001ff */
[----:B-1----:R-:W-:Y:S01]  /*18040*/  IMAD.MOV.U32 R8, RZ, RZ, 0x192 ;  /* 0x00000192ff087424 */ /* 0x002fe200078e00ff */
[----:B------:R-:W1:Y:S01]  /*18050*/  LDCU.64 UR6, c[0x4][0xb8] ;  /* 0x01001700ff0677ac */ /* 0x000e620008000a00 */
[----:B------:R-:W3:Y:S01]  /*18060*/  LDC.64 R14, c[0x4][R14] ;  /* 0x010000000e0e7b82 */ /* 0x000ee20000000a00 */
[----:B------:R-:W-:Y:S01]  /*18070*/  IMAD.MOV.U32 R13, RZ, RZ, RZ ;  /* 0x000000ffff0d7224 */ /* 0x000fe200078e00ff */
[----:B------:R-:W5:Y:S01]  /*18080*/  LDCU.64 UR4, c[0x4][0x40] ;  /* 0x01000800ff0477ac */ /* 0x000f620008000a00 */
[----:B--2---:R-:W-:Y:S01]  /*18090*/  IMAD.U32 R4, RZ, RZ, UR8 ;  /* 0x00000008ff047e24 */ /* 0x004fe2000f8e00ff */
[----:B------:R-:W-:Y:S01]  /*180a0*/  MOV R5, UR9 ;  /* 0x0000000900057c02 */ /* 0x000fe20008000f00 */
[----:B-1----:R-:W-:Y:S01]  /*180b0*/  IMAD.U32 R6, RZ, RZ, UR6 ;  /* 0x00000006ff067e24 */ /* 0x002fe2000f8e00ff */
[----:B------:R-:W-:Y:S01]  /*180c0*/  MOV R7, UR7 ;  /* 0x0000000700077c02 */ /* 0x000fe20008000f00 */
[----:B-----5:R-:W-:Y:S01]  /*180d0*/  IMAD.U32 R10, RZ, RZ, UR4 ;  /* 0x00000004ff0a7e24 */ /* 0x020fe2000f8e00ff */
[----:B------:R-:W-:-:S02]  /*180e0*/  MOV R11, UR5 ;  /* 0x00000005000b7c02 */ /* 0x000fc40008000f00 */
[----:B------:R-:W-:-:S07]  /*180f0*/  LEPC R20, `(.L_x_286) ;  /* 0x000000001014794e */ /* 0x000fce0000000000 */
[----:B---34-:R-:W-:Y:S05]  /*18100*/  CALL.ABS.NOINC R14 ;  /* 0x000000000e007343 */ /* 0x018fea0003c00000 */
.L_x_286:
[----:B------:R-:W-:Y:S05]  /*18110*/  WARPSYNC.ALL ;  /* 0x0000000000007948 */ /* 0x000fea0003800000 */
[----:B------:R-:W-:Y:S02]  /*18120*/  R2UR UR4, R22 ;  /* 0x00000000160472ca */ /* 0x000fe400000e0000 */
[C---:B------:R-:W-:Y:S02]  /*18130*/  IADD3 R35, P0, PT, R27.reuse, 0x10030, RZ ;  /* 0x000100301b237810 */ /* 0x040fe40007f1e0ff */
[----:B------:R-:W-:-:S03]  /*18140*/  IADD3 R3, P1, PT, R27, 0x10020, RZ ;  /* 0x000100201b037810 */ /* 0x000fc60007f3e0ff */
[--C-:B-1----:R-:W-:Y:S01]  /*18150*/  IMAD.X R53, RZ, RZ, R31.reuse, P0 ;  /* 0x000000ffff357224 */ /* 0x102fe200000e061f */
        /* <DEDUP_REMOVED lines=42> */
.L_x_287:
        /* <DEDUP_REMOVED lines=47> */
.L_x_288:
        /* <DEDUP_REMOVED lines=47> */
.L_x_289:
        /* <DEDUP_REMOVED lines=47> */
.L_x_290:
        /* <DEDUP_REMOVED lines=47> */
.L_x_291:
        /* <DEDUP_REMOVED lines=47> */
.L_x_292:
[----:B------:R-:W-:Y:S05]  /*192b0*/  WARPSYNC.ALL ;  /* 0x0000000000007948 */ /* 0x000fea0003800000 */
[----:B------:R-:W-:Y:S02]  /*192c0*/  R2UR UR4, R22 ;  /* 0x00000000160472ca */ /* 0x000fe400000e0000 */
[C---:B------:R-:W-:Y:S02]  /*192d0*/  IADD3 R35, P0, PT, R27.reuse, 0x10470, RZ ;  /* 0x000104701b237810 */ /* 0x040fe40007f1e0ff */
[----:B------:R-:W-:-:S03]  /*192e0*/  IADD3 R3, P1, PT, R27, 0x10460, RZ ;  /* 0x000104601b037810 */ /* 0x000fc60007f3e0ff */
[--C-:B-1----:R-:W-:Y:S02]  /*192f0*/  IMAD.X R41, RZ, RZ, R31.reuse, P0 ;  /* 0x000000ffff297224 */ /* 0x102fe400000e061f */
[----:B------:R-:W-:-:S04]  /*19300*/  IMAD.X R39, RZ, RZ, R31, P1 ;  /* 0x000000ffff277224 */ /* 0x000fc800008e061f */
[----:B------:R-:W1:Y:S01]  /*19310*/  LDTM.x16 R4, tmem[UR4+0x1f0] ;  /* 0x0001f004000479ee */ /* 0x000e620008240000 */
[----:B------:R-:W-:-:S04]  /*19320*/  SHF.R.U64 R0, R3, 0x3, R39 ;  /* 0x0000000303007819 */ /* 0x000fc80000001227 */
[----:B------:R-:W-:Y:S01]  /*19330*/  LOP3.LUT R38, R3, 0x70, R0, 0x78, !PT ;  /* 0x0000007003267812 */ /* 0x000fe200078e7800 */
[----:B------:R-:W-:-:S05]  /*19340*/  VIADD R3, R22, 0x200 ;  /* 0x0000020016037836 */ /* 0x000fca0000000000 */
[----:B------:R-:W-:-:S04]  /*19350*/  SHF.R.U32.HI R3, RZ, 0x15, R3 ;  /* 0x00000015ff037819 */ /* 0x000fc80000011603 */
[----:B------:R-:W-:Y:S01]  /*19360*/  ISETP.NE.AND P0, PT, R28, R3, PT ;  /* 0x000000031c00720c */ /* 0x000fe20003f05270 */
        /* <DEDUP_REMOVED lines=37> */
.L_x_293:
        /* <DEDUP_REMOVED lines=49> */
.L_x_294:
        /* <DEDUP_REMOVED lines=49> */
.L_x_295:
        /* <DEDUP_REMOVED lines=49> */
.L_x_296:
        /* <DEDUP_REMOVED lines=49> */
.L_x_297:
        /* <DEDUP_REMOVED lines=49> */
.L_x_298:
        /* <DEDUP_REMOVED lines=49> */
.L_x_299:
        /* <DEDUP_REMOVED lines=49> */
.L_x_300:
[----:B------:R-:W2:Y:S01]  /*1ab30*/  LDCU.64 UR4, c[0x0][0x880] ;  /* 0x00011000ff0477ac */ /* 0x000ea20008000a00 */
[C---:B------:R-:W-:Y:S02]  /*1ab40*/  IADD3 R3, P2, PT, R27.reuse, 0x10c60, RZ ;  /* 0x00010c601b037810 */ /* 0x040fe40007f5e0ff */
[----:B------:R-:W-:-:S03]  /*1ab50*/  IADD3 R27, P1, PT, R27, 0x10c70, RZ ;  /* 0x00010c701b1b7810 */ /* 0x000fc60007f3e0ff */
[--C-:B------:R-:W-:Y:S02]  /*1ab60*/  IMAD.X R37, RZ, RZ, R31.reuse, P2 ;  /* 0x000000ffff257224 */ /* 0x100fe400010e061f */
[----:B-1----:R-:W-:-:S03]  /*1ab70*/  IMAD.X R39, RZ, RZ, R31, P1 ;  /* 0x000000ffff277224 */ /* 0x002fc600008e061f */
[----:B------:R-:W-:-:S04]  /*1ab80*/  SHF.R.U64 R0, R3, 0x3, R37 ;  /* 0x0000000303007819 */ /* 0x000fc80000001225 */
[----:B------:R-:W-:Y:S02]  /*1ab90*/  LOP3.LUT R36, R3, 0x70, R0, 0x78, !PT ;  /* 0x0000007003247812 */ /* 0x000fe400078e7800 */
[----:B--2---:R-:W-:-:S04]  /*1aba0*/  ISETP.NE.U32.AND P0, PT, RZ, UR4, PT ;  /* 0x00000004ff007c0c */ /* 0x004fc8000bf05070 */
[----:B------:R-:W-:Y:S01]  /*1abb0*/  ISETP.NE.AND.EX P0, PT, RZ, UR5, PT, P0 ;  /* 0x00000005ff007c0c */ /* 0x000fe2000bf05300 */
[----:B------:R-:W-:Y:S05]  /*1abc0*/  WARPSYNC.ALL ;  /* 0x0000000000007948 */ /* 0x000fea0003800000 */
[----:B------:R-:W-:-:S13]  /*1abd0*/  R2UR UR4, R22 ;  /* 0x00000000160472ca */ /* 0x000fda00000e0000 */
[----:B------:R-:W1:Y:S02]  /*1abe0*/  LDTM.x16 R4, tmem[UR4+0x270] ;  /* 0x00027004000479ee */ /* 0x000e640008240000 */
        /* <DEDUP_REMOVED lines=20> */
[----:B------:R-:W-:Y:S01]  /*1ad30*/  @!PT LDS RZ, [RZ] ;  /* 0x00000000fffff984 */ /* 0x000fe20000000800 */
[----:B------:R-:W-:Y:S01]  /*1ad40*/  @!PT LDS RZ, [RZ] ;  /* 0x00000000fffff984 */ /* 0x000fe20000000800 */
[----:B------:R-:W-:Y:S01]  /*1ad50*/  @!PT LDS RZ, [RZ] ;  /* 0x00000000fffff984 */ /* 0x000fe20000000800 */
[----:B------:R-:W-:Y:S01]  /*1ad60*/  @!PT LDS RZ, [RZ] ;  /* 0x00000000fffff984 */ /* 0x000fe20000000800 */
[----:B------:R2:W-:Y:S06]  /*1ad70*/  MEMBAR.ALL.CTA ;  /* 0x0000000000007992 */ /* 0x0005ec0000008000 */
[----:B--2---:R-:W2:Y:S01]  /*1ad80*/  FENCE.VIEW.ASYNC.S ;  /* 0x00000000000073c6 */ /* 0x004ea20000000000 */
[----:B------:R-:W-:Y:S05]  /*1ad90*/  @!P0 BRA `(.L_x_301) ;  /* 0x0000000400008947 */ /* 0x000fea0003800000 */
[C---:B------:R-:W-:Y:S01]  /*1ada0*/  FSETP.GEU.AND P0, PT, R24.reuse, 1.175494350822287508e-38, PT ;  /* 0x008000001800780b */ /* 0x040fe20003f0e000 */
[----:B------:R-:W3:Y:S01]  /*1adb0*/  LDCU UR4, c[0x0][0x380] ;  /* 0x00007000ff0477ac */ /* 0x000ee20008000800 */
[----:B------:R-:W-:Y:S01]  /*1adc0*/  MOV R0, 0x3e055027 ;  /* 0x3e05502700007802 */ /* 0x000fe20000000f00 */
[----:B------:R-:W-:Y:S01]  /*1add0*/  BSSY.RECONVERGENT B0, `(.L_x_301) ;  /* 0x000003c000007945 */ /* 0x000fe20003800200 */
[----:B-1----:R-:W-:Y:S01]  /*1ade0*/  FSEL R5, RZ, -23, P0 ;  /* 0xc1b80000ff057808 */ /* 0x002fe20000000000 */
[----:B------:R-:W1:Y:S08]  /*1adf0*/  LDCU UR5, c[0x0][0x700] ;  /* 0x0000e000ff0577ac */ /* 0x000e700008000800 */
        /* <DEDUP_REMOVED lines=19> */
[----:B------:R-:W-:Y:S02]  /*1af30*/  LEA R0, R33, R2, 0x8 ;  /* 0x0000000221007211 */ /* 0x000fe400078e40ff */
[----:B------:R-:W-:Y:S01]  /*1af40*/  MOV R3, 0x7f800000 ;  /* 0x7f80000000037802 */ /* 0x000fe20000000f00 */
[----:B------:R-:W-:Y:S01]  /*1af50*/  FFMA R4, R4, 0.69314718246459960938, R5 ;  /* 0x3f31721804047823 */ /* 0x000fe20000000005 */
[----:B------:R-:W-:-:S03]  /*1af60*/  IADD3 R0, PT, PT, R0, 0x80, RZ ;  /* 0x0000008000007810 */ /* 0x000fc60007ffe0ff */
[----:B------:R-:W-:Y:S01]  /*1af70*/  @P0 FFMA R4, R24, R3, +INF ;  /* 0x7f80000018040423 */ /* 0x000fe20000000003 */
[----:B---3--:R-:W-:-:S04]  /*1af80*/  ISETP.GE.AND P0, PT, R0, UR4, PT ;  /* 0x0000000400007c0c */ /* 0x008fc8000bf06270 */
[----:B------:R-:W-:-:S05]  /*1af90*/  FSEL R4, R4, -INF , P1 ;  /* 0xff80000004047808 */ /* 0x000fca0000800000 */
[----:B-1----:R-:W-:-:S04]  /*1afa0*/  FFMA R25, R25, UR5, R4 ;  /* 0x0000000519197c23 */ /* 0x002fc80008000004 */
[----:B------:R-:W-:Y:S05]  /*1afb0*/  @P0 BRA `(.L_x_302) ;  /* 0x0000000000740947 */ /* 0x000fea0003800000 */
[----:B------:R-:W1:Y:S01]  /*1afc0*/  LDCU UR4, c[0x0][0x38c] ;  /* 0x00007180ff0477ac */ /* 0x000e620008000800 */
[----:B------:R-:W3:Y:S01]  /*1afd0*/  LDCU UR5, c[0x0][0x890] ;  /* 0x00011200ff0577ac */ /* 0x000ee20008000800 */
[----:B------:R-:W5:Y:S01]  /*1afe0*/  LDCU.64 UR6, c[0x0][0x888] ;  /* 0x00011100ff0677ac */ /* 0x000f620008000a00 */
[----:B-1----:R-:W1:Y:S01]  /*1aff0*/  I2F.U32.RP R6, UR4 ;  /* 0x0000000400067d06 */ /* 0x002e620008209000 */
[----:B------:R-:W-:Y:S01]  /*1b000*/  ISETP.NE.U32.AND P0, PT, RZ, UR4, PT ;  /* 0x00000004ff007c0c */ /* 0x000fe2000bf05070 */
[----:B---3--:R-:W-:-:S06]  /*1b010*/  IMAD R29, R29, UR5, R0 ;  /* 0x000000051d1d7c24 */ /* 0x008fcc000f8e0200 */
[----:B-1----:R-:W1:Y:S02]  /*1b020*/  MUFU.RCP R4, R6 ;  /* 0x0000000600047308 */ /* 0x002e640000001000 */
[----:B-1----:R-:W-:-:S06]  /*1b030*/  IADD3 R4, PT, PT, R4, 0xffffffe, RZ ;  /* 0x0ffffffe04047810 */ /* 0x002fcc0007ffe0ff */
[----:B------:R-:W1:Y:S02]  /*1b040*/  F2I.FTZ.U32.TRUNC.NTZ R3, R4 ;  /* 0x0000000400037305 */ /* 0x000e64000021f000 */
[----:B-1----:R-:W-:-:S05]  /*1b050*/  IADD3 R2, PT, PT, RZ, -R3, RZ ;  /* 0x80000003ff027210 */ /* 0x002fca0007ffe0ff */
[----:B------:R-:W-:Y:S02]  /*1b060*/  IMAD R5, R2, UR4, RZ ;  /* 0x0000000402057c24 */ /* 0x000fe4000f8e02ff */
[----:B------:R-:W-:-:S05]  /*1b070*/  HFMA2 R2, -RZ, RZ, 0, 0 ;  /* 0x00000000ff027431 */ /* 0x000fca00000001ff */
[----:B------:R-:W-:-:S06]  /*1b080*/  IMAD.HI.U32 R5, R3, R5, R2 ;  /* 0x0000000503057227 */ /* 0x000fcc00078e0002 */
[----:B----4-:R-:W-:Y:S02]  /*1b090*/  IMAD.HI.U32 R2, R5, R32, RZ ;  /* 0x0000002005027227 */ /* 0x010fe400078e00ff */
[----:B------:R-:W1:Y:S03]  /*1b0a0*/  LDC.64 R4, c[0x0][0x880] ;  /* 0x00022000ff047b82 */ /* 0x000e660000000a00 */
        /* <DEDUP_REMOVED lines=9> */
[----:B-----5:R-:W-:-:S04]  /*1b140*/  IMAD R29, R2, UR7, R29 ;  /* 0x00000007021d7c24 */ /* 0x020fc8000f8e021d */
[----:B------:R-:W-:-:S04]  /*1b150*/  IMAD R32, R3, UR4, R32 ;  /* 0x0000000403207c24 */ /* 0x000fc8000f8e0220 */
[----:B------:R-:W-:-:S04]  /*1b160*/  IMAD R29, R32, UR6, R29 ;  /* 0x00000006201d7c24 */ /* 0x000fc8000f8e021d */
[----:B-1----:R-:W-:-:S05]  /*1b170*/  IMAD.WIDE.U32 R4, R29, 0x4, R4 ;  /* 0x000000041d047825 */ /* 0x002fca00078e0004 */
[----:B------:R1:W-:Y:S02]  /*1b180*/  STG.E desc[UR46][R4.64], R25 ;  /* 0x0000001904007986 */ /* 0x0003e4000c10192e */
.L_x_302:
[----:B------:R-:W-:Y:S05]  /*1b190*/  BSYNC.RECONVERGENT B0 ;  /* 0x0000000000007941 */ /* 0x000fea0003800200 */
.L_x_301:
[----:B------:R-:W-:Y:S01]  /*1b1a0*/  UISETP.NE.AND UP0, UPT, UR41, URZ, UPT ;  /* 0x000000ff2900728c */ /* 0x000fe2000bf05270 */
[----:B------:R-:W-:-:S08]  /*1b1b0*/  NOP ;  /* 0x0000000000007918 */ /* 0x000fd00000000000 */
[----:B------:R-:W-:Y:S05]  /*1b1c0*/  BRA.U UP0, `(.L_x_303) ;  /* 0x0000000100087547 */ /* 0x000fea000b800000 */
[----:B------:R-:W-:Y:S05]  /*1b1d0*/  BPT.TRAP 0x1 ;  /* 0x000000040000795c */ /* 0x000fea0000300000 */
[----:B------:R-:W-:Y:S05]  /*1b1e0*/  BPT.TRAP 0x1 ;  /* 0x000000040000795c */ /* 0x000fea0000300000 */
.L_x_303:
[----:B------:R-:W-:Y:S01]  /*1b1f0*/  IADD3 R3, PT, PT, R23, 0x500a8, RZ ;  /* 0x000500a817037810 */ /* 0x000fe20007ffe0ff */
[----:B------:R-:W-:-:S03]  /*1b200*/  UISETP.NE.AND UP0, UPT, UR41, URZ, UPT ;  /* 0x000000ff2900728c */ /* 0x000fc6000bf05270 */
[----:B------:R-:W-:-:S04]  /*1b210*/  PRMT R3, R26, 0x654, R3 ;  /* 0x000006541a037816 */ /* 0x000fc80000000003 */
[----:B--2---:R2:W-:Y:S02]  /*1b220*/  SYNCS.ARRIVE.TRANS64.RED.A1T0 RZ, [R3+URZ], RZ ;  /* 0x000000ff03ff79a7 */ /* 0x0045e400081004ff */
[----:B------:R-:W-:Y:S05]  /*1b230*/  BRA.U UP0, `(.L_x_304) ;  /* 0x0000000100047547 */ /* 0x000fea000b800000 */
[----:B------:R-:W-:Y:S05]  /*1b240*/  BPT.TRAP 0x1 ;  /* 0x000000040000795c */ /* 0x000fea0000300000 */
.L_x_304:
[----:B------:R-:W-:Y:S01]  /*1b250*/  SYNCS.ARRIVE.TRANS64.A1T0 RZ, [R23+URZ+0x500b8], RZ ;  /* 0x0500b8ff17ff79a7 */ /* 0x000fe200081000ff */
[----:B------:R-:W-:Y:S05]  /*1b260*/  EXIT ;  /* 0x000000000000794d */ /* 0x000fea0003800000 */
.L_x_27:
[----:B------:R-:W-:-:S08]  /*1b270*/  NOP ;  /* 0x0000000000007918 */ /* 0x000fd00000000000 */
[----:B------:R-:W1:Y:S02]  /*1b280*/  USETMAXREG.TRY_ALLOC.CTAPOOL UP0, 0xc0 ;  /* 0x000000c0000079c8 */ /* 0x000e640008000600 */
[----:B-1----:R-:W-:Y:S05]  /*1b290*/  BRA.U !UP0, `(.L_x_27) ;  /* 0xfffffffd08f47547 */ /* 0x002fea000b83ffff */
[----:B------:R-:W1:Y:S01]  /*1b2a0*/  S2UR UR4, SR_CTAID.X ;  /* 0x00000000000479c3 */ /* 0x000e620000002500 */
[----:B------:R-:W2:Y:S02]  /*1b2b0*/  LDCU.64 UR6, c[0x0][0x380] ;  /* 0x00007000ff0677ac */ /* 0x000ea40008000a00 */
[----:B--2---:R-:W-:Y:S02]  /*1b2c0*/  UISETP.NE.AND UP0, UPT, UR7, URZ, UPT ;  /* 0x000000ff0700728c */ /* 0x004fe4000bf05270 */
[----:B-1----:R-:W-:-:S04]  /*1b2d0*/  USHF.L.U32 UR4, UR4, 0x8, URZ ;  /* 0x0000000804047899 */ /* 0x002fc800080006ff */
[----:B------:R-:W-:-:S06]  /*1b2e0*/  UISETP.GE.U32.OR UP0, UPT, UR4, UR6, !UP0 ;  /* 0x000000060400728c */ /* 0x000fcc000c706470 */
[----:B------:R-:W-:-:S13]  /*1b2f0*/  PLOP3.LUT P0, PT, PT, PT, UP0, 0x80, 0x8 ;  /* 0x000000000008781c */ /* 0x000fda0003f0f008 */
[----:B------:R-:W-:Y:S05]  /*1b300*/  @P0 EXIT ;  /* 0x000000000000094d */ /* 0x000fea0003800000 */
[----:B------:R-:W-:-:S04]  /*1b310*/  UISETP.NE.AND UP0, UPT, UR39, URZ, UPT ;  /* 0x000000ff2700728c */ /* 0x000fc8000bf05270 */
[----:B------:R-:W-:-:S04]  /*1b320*/  USEL UR4, UR10, UR5, UP0 ;  /* 0x000000050a047287 */ /* 0x000fc80008000000 */
[----:B------:R-:W-:-:S04]  /*1b330*/  ULOP3.LUT UR46, UR4, 0x1, URZ, 0xc0, !UPT ;  /* 0x00000001042e7892 */ /* 0x000fc8000f8ec0ff */
[----:B------:R-:W-:-:S09]  /*1b340*/  UISETP.NE.U32.AND UP0, UPT, UR46, 0x1, UPT ;  /* 0x000000012e00788c */ /* 0x000fd2000bf05070 */
[----:B------:R-:W-:Y:S05]  /*1b350*/  BRA.U !UP0, `(.L_x_305) ;  /* 0x0000000108047547 */ /* 0x000fea000b800000 */
[----:B------:R-:W-:Y:S05]  /*1b360*/  BPT.TRAP 0x1 ;  /* 0x000000040000795c */ /* 0x000fea0000300000 */
.L_x_305:
[----:B------:R-:W1:Y:S01]  /*1b370*/  S2UR UR4, SR_CgaCtaId ;  /* 0x00000000000479c3 */ /* 0x000e620000008800 */
[----:B------:R-:W-:Y:S01]  /*1b380*/  UISETP.NE.AND UP0, UPT, UR39, URZ, UPT ;  /* 0x000000ff2700728c */ /* 0x000fe2000bf05270 */
[----:B------:R-:W-:Y:S01]  /*1b390*/  MOV R3, 0x1 ;  /* 0x0000000100037802 */ /* 0x000fe20000000f00 */
[----:B------:R-:W-:-:S03]  /*1b3a0*/  UMOV UR5, 0x400 ;  /* 0x0000040000057882 */ /* 0x000fc60000000000 */
[----:B------:R-:W-:Y:S01]  /*1b3b0*/  SHF.L.U32 R3, R3, 0x1f, RZ ;  /* 0x0000001f03037819 */ /* 0x000fe200000006ff */
[----:B-1----:R-:W-:-:S04]  /*1b3c0*/  ULEA UR4, UR4, UR5, 0x18 ;  /* 0x0000000504047291 */ /* 0x002fc8000f8ec0ff */
[----:B------:R-:W-:Y:S02]  /*1b3d0*/  UIADD3 UR5, UPT, UPT, UR4, 0x50078, URZ ;  /* 0x0005007804057890 */ /* 0x000fe4000fffe0ff */
[----:B------:R-:W-:-:S09]  /*1b3e0*/  @!UP0 UIADD3 UR5, UPT, UPT, UR4, 0x50088, URZ ;  /* 0x0005008804058890 */ /* 0x000fd2000fffe0ff */
[----:B------:R-:W1:Y:S02]  /*1b3f0*/  SYNCS.PHASECHK.TRANS64.TRYWAIT P0, [UR5], R3 ;  /* 0x00000003ff0075a7 */ /* 0x000e640008001105 */
[----:B-1----:R-:W-:Y:S05]  /*1b400*/  @!P0 BRA `(.L_x_306) ;  /* 0x000000a800b88947 */ /* 0x002fea0003800000 */
.L_x_449:
[----:B------:R-:W-:Y:S01]  /*1b410*/  UISETP.GE.AND UP0, UPT, UR7, 0x1, UPT ;  /* 0x000000010700788c */ /* 0x000fe2000bf06270 */
[----:B------:R-:W-:Y:S01]  /*1b420*/  UMOV UR45, 0x1 ;  /* 0x00000001002d7882 */ /* 0x000fe20000000000 */
[----:B------:R-:W-:-:S07]  /*1b430*/  UMOV UR44, 0x1 ;  /* 0x00000001002c7882 */ /* 0x000fce0000000000 */
[----:B------:R-:W-:Y:S05]  /*1b440*/  BRA.U !UP0, `(.L_x_307) ;  /* 0x0000004508a07547 */ /* 0x000fea000b800000 */
[----:B------:R-:W-:Y:S01]  /*1b450*/  UIADD3 UR7, UPT, UPT, UR7, 0x7f, URZ ;  /* 0x0000007f07077890 */ /* 0x000fe2000fffe0ff */
[----:B------:R-:W-:Y:S01]  /*1b460*/  HFMA2 R16, -RZ, RZ, 0, 0 ;  /* 0x00000000ff107431 */ /* 0x000fe200000001ff */
[----:B------:R-:W-:Y:S01]  /*1b470*/  UIADD3 UR5, UPT, UPT, UR4, 0x500d0, URZ ;  /* 0x000500d004057890 */ /* 0x000fe2000fffe0ff */
[----:B------:R-:W-:Y:S01]  /*1b480*/  MOV R156, 0xff800000 ;  /* 0xff800000009c7802 */ /* 0x000fe20000000f00 */
[----:B------:R-:W-:Y:S02]  /*1b490*/  UIADD3 UR49, UPT, UPT, UR4, 0x500d8, URZ ;  /* 0x000500d804317890 */ /* 0x000fe4000fffe0ff */
[----:B------:R-:W-:Y:S01]  /*1b4a0*/  USHF.R.S32.HI UR4, URZ, 0x1f, UR7 ;  /* 0x0000001fff047899 */ /* 0x000fe20008011407 */
[----:B------:R-:W2:Y:S03]  /*1b4b0*/  LDCU UR36, c[0x0][0x704] ;  /* 0x0000e080ff2477ac */ /* 0x000ea60008000800 */
[----:B------:R-:W-:-:S02]  /*1b4c0*/  ULEA.HI UR4, UR4, UR7, URZ, 0x7 ;  /* 0x0000000704047291 */ /* 0x000fc4000f8f38ff */
[----:B------:R-:W-:Y:S02]  /*1b4d0*/  @!UP4 UIADD3 UR49, UPT, UPT, UR5, URZ, URZ ;  /* 0x000000ff0531c290 */ /* 0x000fe4000fffe0ff */
[----:B------:R-:W-:Y:S02]  /*1b4e0*/  ULEA UR50, UR43, UR5, 0x3 ;  /* 0x000000052b327291 */ /* 0x000fe4000f8e18ff */
[----:B------:R-:W-:Y:S01]  /*1b4f0*/  ULEA.HI.SX32 UR40, UR4, 0xffffffff, 0x19 ;  /* 0xffffffff04287891 */ /* 0x000fe2000f8fcaff */
[----:B------:R-:W-:Y:S01]  /*1b500*/  UMOV UR42, URZ ;  /* 0x000000ff002a7c82 */ /* 0x000fe20008000000 */
[----:B------:R-:W-:Y:S01]  /*1b510*/  UMOV UR44, 0x1 ;  /* 0x00000001002c7882 */ /* 0x000fe20000000000 */
[----:B------:R-:W-:Y:S01]  /*1b520*/  UMOV UR45, 0x1 ;  /* 0x00000001002d7882 */ /* 0x000fe20000000000 */
[----:B------:R-:W-:-:S08]  /*1b530*/  UMOV UR41, URZ ;  /* 0x000000ff00297c82 */ /* 0x000fd00008000000 */
.L_x_328:
[----:B------:R-:W3:Y:S01]  /*1b540*/  S2R R2, SR_TID.X ;  /* 0x0000000000027919 */ /* 0x000ee20000002100 */
[----:B------:R-:W-:Y:S01]  /*1b550*/  UISETP.NE.AND UP0, UPT, UR39, URZ, UPT ;  /* 0x000000ff2700728c */ /* 0x000fe2000bf05270 */
[----:B------:R-:W-:-:S03]  /*1b560*/  UMOV UR4, 0x20 ;  /* 0x0000002000047882 */ /* 0x000fc60000000000 */
[----:B------:R-:W-:Y:S02]  /*1b570*/  USEL UR4, UR4, 0xa0, UP0 ;  /* 0x000000a004047887 */ /* 0x000fe40008000000 */
[----:B------:R-:W-:Y:S01]  /*1b580*/  USEL UR5, UR41, UR42, UP0 ;  /* 0x0000002a29057287 */ /* 0x000fe20008000000 */
[----:B---3--:R-:W-:-:S05]  /*1b590*/  IMAD.U32 R18, R2, 0x10000, RZ ;  /* 0x0001000002127824 */ /* 0x008fca00078e00ff */
[----:B------:R-:W-:-:S05]  /*1b5a0*/  LOP3.LUT R18, R18, 0x600000, RZ, 0xc0, !PT ;  /* 0x0060000012127812 */ /* 0x000fca00078ec0ff */
[----:B-1----:R-:W-:Y:S01]  /*1b5b0*/  VIADD R0, R18, UR4 ;  /* 0x0000000412007c36 */ /* 0x002fe20008000000 */
[----:B------:R-:W-:-:S04]  /*1b5c0*/  USEL UR4, UR47, UR48, UP0 ;  /* 0x000000302f047287 */ /* 0x000fc80008000000 */
[----:B------:R-:W-:Y:S01]  /*1b5d0*/  UISETP.GT.U32.AND UP0, UPT, UR4, 0x1, UPT ;  /* 0x000000010400788c */ /* 0x000fe2000bf04070 */
[----:B------:R-:W1:Y:S02]  /*1b5e0*/  SHFL.IDX PT, R0, R0, RZ, 0x1f ;  /* 0x00001fff00007589 */ /* 0x000e6400000e0000 */
[----:B-1----:R-:W-:-:S06]  /*1b5f0*/  R2UR UR37, R0 ;  /* 0x00000000002572ca */ /* 0x002fcc00000e0000 */
[----:B--2---:R-:W-:Y:S09]  /*1b600*/  BRA.U UP0, `(.L_x_308) ;  /* 0x0000000100047547 */ /* 0x004ff2000b800000 */
[----:B--2---:R-:W-:Y:S05]  /*1b610*/  BPT.TRAP 0x1 ;  /* 0x000000040000795c */ /* 0x004fea0000300000 */
.L_x_308:
[----:B------:R-:W1:Y:S01]  /*1b620*/  S2UR UR38, SR_CgaCtaId ;  /* 0x00000000002679c3 */ /* 0x000e620000008800 */
[----:B------:R-:W-:Y:S01]  /*1b630*/  UISETP.NE.AND UP0, UPT, UR39, URZ, UPT ;  /* 0x000000ff2700728c */ /* 0x000fe2000bf05270 */
[----:B------:R-:W-:Y:S01]  /*1b640*/  IMAD.U32 R3, RZ, RZ, UR5 ;  /* 0x00000005ff037e24 */ /* 0x000fe2000f8e00ff */
[----:B------:R-:W-:Y:S01]  /*1b650*/  UMOV UR4, 0x400 ;  /* 0x0000040000047882 */ /* 0x000fe20000000000 */
[----:B------:R-:W-:Y:S01]  /*1b660*/  SHF.R.U32.HI R2, RZ, 0x5, R2 ;  /* 0x00000005ff027819 */ /* 0x000fe20000011602 */
[----:B------:R-:W-:Y:S01]  /*1b670*/  USEL UR5, URZ, 0x80, UP0 ;  /* 0x00000080ff057887 */ /* 0x000fe20008000000 */
[----:B------:R-:W-:Y:S02]  /*1b680*/  SHF.R.U32.HI R22, RZ, 0x15, R18 ;  /* 0x00000015ff167819 */ /* 0x000fe40000011612 */
[----:B------:R-:W-:Y:S02]  /*1b690*/  SHF.L.U32 R3, R3, 0x1f, RZ ;  /* 0x0000001f03037819 */ /* 0x000fe400000006ff */
[----:B------:R-:W-:-:S02]  /*1b6a0*/  LOP3.LUT R19, R2, 0x3, RZ, 0xc0, !PT ;  /* 0x0000000302137812 */ /* 0x000fc400078ec0ff */
[----:B------:R-:W-:Y:S02]  /*1b6b0*/  LOP3.LUT R18, R18, UR5, RZ, 0xfc, !PT ;  /* 0x0000000512127c12 */ /* 0x000fe4000f8efcff */
[----:B------:R-:W-:Y:S01]  /*1b6c0*/  ISETP.NE.AND P0, PT, R19, R22, PT ;  /* 0x000000161300720c */ /* 0x000fe20003f05270 */
[----:B-1----:R-:W-:-:S04]  /*1b6d0*/  ULEA UR38, UR38, UR4, 0x18 ;  /* 0x0000000426267291 */ /* 0x002fc8000f8ec0ff */
[----:B------:R-:W-:Y:S02]  /*1b6e0*/  UIADD3 UR4, UPT, UPT, UR38, 0x50060, URZ ;  /* 0x0005006026047890 */ /* 0x000fe4000fffe0ff */
[----:B------:R-:W-:-:S09]  /*1b6f0*/  @UP0 UIADD3 UR4, UPT, UPT, UR38, 0x50050, URZ ;  /* 0x0005005026040890 */ /* 0x000fd2000fffe0ff */
[----:B------:R-:W1:Y:S02]  /*1b700*/  SYNCS.PHASECHK.TRANS64.TRYWAIT P1, [UR4], R3 ;  /* 0x00000003ff0075a7 */ /* 0x000e640008021104 */
[----:B-1----:R-:W-:Y:S05]  /*1b710*/  @!P1 BRA `(.L_x_309) ;  /* 0x000000a8000c9947 */ /* 0x002fea0003800000 */
.L_x_451:
        /* <DEDUP_REMOVED lines=17> */
.L_x_310:
[C---:B-1----:R-:W-:Y:S01]  /*1b830*/  VIADD R0, R18.reuse, 0x20 ;  /* 0x0000002012007836 */ /* 0x042fe20000000000 */
[----:B------:R-:W-:Y:S05]  /*1b840*/  WARPSYNC.ALL ;  /* 0x0000000000007948 */ /* 0x000fea0003800000 */
[----:B------:R-:W-:Y:S02]  /*1b850*/  SHF.R.U32.HI R0, RZ, 0x15, R0 ;  /* 0x00000015ff007819 */ /* 0x000fe40000011600 */
[----:B------:R-:W-:Y:S02]  /*1b860*/  R2UR UR4, R18 ;  /* 0x00000000120472ca */ /* 0x000fe400000e0000 */
[----:B------:R-:W-:-:S11]  /*1b870*/  ISETP.NE.AND P0, PT, R19, R0, PT ;  /* 0x000000001300720c */ /* 0x000fd60003f05270 */
[----:B------:R-:W1:Y:S02]  /*1b880*/  LDTM.x32 R124, tmem[UR4] ;  /* 0x00000004007c79ee */ /* 0x000e6400082c0000 */
[----:B-1----:R-:W-:Y:S05]  /*1b890*/  @!P0 BRA `(.L_x_311) ;  /* 0x0000000000408947 */ /* 0x002fea0003800000 */
[----:B------:R-:W-:Y:S01]  /*1b8a0*/  MOV R14, 0x8 ;  /* 0x00000008000e7802 */ /* 0x000fe20000000f00 */
        /* <DEDUP_REMOVED lines=15> */
.L_x_311:
[C---:B------:R-:W-:Y:S01]  /*1b9a0*/  VIADD R0, R18.reuse, 0x40 ;  /* 0x0000004012007836 */ /* 0x040fe20000000000 */
[----:B------:R-:W-:Y:S05]  /*1b9b0*/  WARPSYNC.ALL ;  /* 0x0000000000007948 */ /* 0x000fea0003800000 */
[----:B------:R-:W-:Y:S02]  /*1b9c0*/  SHF.R.U32.HI R0, RZ, 0x15, R0 ;  /* 0x00000015ff007819 */ /* 0x000fe40000011600 */
[----:B------:R-:W-:Y:S02]  /*1b9d0*/  R2UR UR4, R18 ;  /* 0x00000000120472ca */ /* 0x000fe400000e0000 */
[----:B------:R-:W-:-:S11]  /*1b9e0*/  ISETP.NE.AND P0, PT, R19, R0, PT ;  /* 0x000000001300720c */ /* 0x000fd60003f05270 */
[----:B------:R-:W1:Y:S02]  /*1b9f0*/  LDTM.x32 R92, tmem[UR4+0x20] ;  /* 0x00002004005c79ee */ /* 0x000e6400082c0000 */
        /* <DEDUP_REMOVED lines=17> */
.L_x_312:
        /* <DEDUP_REMOVED lines=23> */
.L_x_313:
[C---:B------:R-:W-:Y:S01]  /*1bc80*/  FMNMX3 R3, R156.reuse, R124, R128, !PT ;  /* 0x0000007c9c037276 */ /* 0x040fe20007800080 */
[----:B------:R-:W-:Y:S05]  /*1bc90*/  WARPSYNC.ALL ;  /* 0x0000000000007948 */ /* 0x000fea0003800000 */
[C---:B------:R-:W-:Y:S02]  /*1bca0*/  FMNMX3 R0, R156.reuse, R125, R129, !PT ;  /* 0x0000007d9c007276 */ /* 0x040fe40007800081 */
[----:B------:R-:W-:Y:S02]  /*1bcb0*/  FMNMX3 R5, R156, R126, R130, !PT ;  /* 0x0000007e9c057276 */ /* 0x000fe40007800082 */
[----:B------:R-:W-:-:S02]  /*1bcc0*/  FMNMX3 R3, R3, R132, R136, !PT ;  /* 0x0000008403037276 */ /* 0x000fc40007800088 */
[----:B------:R-:W-:Y:S02]  /*1bcd0*/  FMNMX3 R0, R0, R133, R137, !PT ;  /* 0x0000008500007276 */ /* 0x000fe40007800089 */
[----:B------:R-:W-:Y:S02]  /*1bce0*/  FMNMX3 R6, R156, R127, R131, !PT ;  /* 0x0000007f9c067276 */ /* 0x000fe40007800083 */
[----:B------:R-:W-:Y:S02]  /*1bcf0*/  FMNMX3 R5, R5, R134, R138, !PT ;  /* 0x0000008605057276 */ /* 0x000fe4000780008a */
[----:B------:R-:W-:Y:S02]  /*1bd00*/  FMNMX3 R3, R3, R140, R144, !PT ;  /* 0x0000008c03037276 */ /* 0x000fe40007800090 */
[----:B------:R-:W-:Y:S02]  /*1bd10*/  FMNMX3 R0, R0, R141, R145, !PT ;  /* 0x0000008d00007276 */ /* 0x000fe40007800091 */
[----:B------:R-:W-:-:S02]  /*1bd20*/  FMNMX3 R6, R6, R135, R139, !PT ;  /* 0x0000008706067276 */ /* 0x000fc4000780008b */
[----:B------:R-:W-:Y:S02]  /*1bd30*/  FMNMX3 R5, R5, R142, R146, !PT ;  /* 0x0000008e05057276 */ /* 0x000fe40007800092 */
[----:B------:R-:W-:Y:S02]  /*1bd40*/  R2UR UR4, R18 ;  /* 0x00000000120472ca */ /* 0x000fe400000e0000 */
[----:B------:R-:W-:Y:S02]  /*1bd50*/  FMNMX3 R3, R3, R148, R152, !PT ;  /* 0x0000009403037276 */ /* 0x000fe40007800098 */
[----:B------:R-:W-:Y:S02]  /*1bd60*/  FMNMX3 R0, R0, R149, R153, !PT ;  /* 0x0000009500007276 */ /* 0x000fe40007800099 */
[----:B------:R-:W-:Y:S02]  /*1bd70*/  FMNMX3 R6, R6, R143, R147, !PT ;  /* 0x0000008f06067276 */ /* 0x000fe40007800093 */
[----:B------:R-:W-:-:S02]  /*1bd80*/  FMNMX3 R5, R5, R150, R154, !PT ;  /* 0x0000009605057276 */ /* 0x000fc4000780009a */
[----:B------:R-:W-:Y:S02]  /*1bd90*/  FMNMX3 R3, R3, R92, R96, !PT ;  /* 0x0000005c03037276 */ /* 0x000fe40007800060 */
[----:B------:R-:W-:Y:S01]  /*1bda0*/  FMNMX3 R0, R0, R93, R97, !PT ;  /* 0x0000005d00007276 */ /* 0x000fe20007800061 */
[----:B------:R-:W1:Y:S01]  /*1bdb0*/  LDTM.x32 R60, tmem[UR4+0x60] ;  /* 0x00006004003c79ee */ /* 0x000e6200082c0000 */
[----:B------:R-:W-:Y:S02]  /*1bdc0*/  FMNMX3 R6, R6, R151, R155, !PT ;  /* 0x0000009706067276 */ /* 0x000fe4000780009b */
[----:B------:R-:W-:Y:S02]  /*1bdd0*/  FMNMX3 R5, R5, R94, R98, !PT ;  /* 0x0000005e05057276 */ /* 0x000fe40007800062 */
        /* <DEDUP_REMOVED lines=28> */
[----:B-1----:R-:W-:Y:S02]  /*1bfa0*/  FMNMX3 R3, R3, R60, R64, !PT ;  /* 0x0000003c03037276 */ /* 0x002fe40007800040 */
        /* <DEDUP_REMOVED lines=15> */
[----:B------:R-:W-:Y:S02]  /*1c0a0*/  ISETP.NE.AND P0, PT, R19, R22, PT ;  /* 0x000000161300720c */ /* 0x000fe40003f05270 */
[----:B------:R-:W-:Y:S02]  /*1c0b0*/  FMNMX3 R17, R6, R87, R91, !PT ;  /* 0x0000005706117276 */ /* 0x000fe4000780005b */
[----:B------:R-:W-:-:S04]  /*1c0c0*/  FMNMX3 R0, R4, R3, R0, !PT ;  /* 0x0000000304007276 */ /* 0x000fc80007800000 */
[----:B------:R-:W-:-:S04]  /*1c0d0*/  FMNMX R17, R17, R0, !PT ;  /* 0x0000000011117209 */ /* 0x000fc80007800000 */
[----:B------:R-:W-:-:S04]  /*1c0e0*/  FSETP.NEU.AND P1, PT, R17, -INF , PT ;  /* 0xff8000001100780b */ /* 0x000fc80003f2d000 */
[----:B------:R-:W-:Y:S01]  /*1c0f0*/  FSEL R157, R17, RZ, P1 ;  /* 0x000000ff119d7208 */ /* 0x000fe20000800000 */
[----:B------:R-:W-:Y:S08]  /*1c100*/  @!P0 BRA `(.L_x_314) ;  /* 0x0000000000408947 */ /* 0x000ff00003800000 */
        /* <DEDUP_REMOVED lines=16> */
.L_x_314:
[----:B------:R-:W-:Y:S05]  /*1c210*/  WARPSYNC.ALL ;  /* 0x0000000000007948 */ /* 0x000fea0003800000 */
[----:B------:R-:W-:Y:S02]  /*1c220*/  R2UR UR4, R18 ;  /* 0x00000000120472ca */ /* 0x000fe400000e0000 */
[----:B------:R-:W-:-:S11]  /*1c230*/  ISETP.NE.AND P0, PT, RZ, UR46, PT ;  /* 0x0000002eff007c0c */ /* 0x000fd6000bf05270 */
[----:B------:R1:W-:Y:S02]  /*1c240*/  STTM.x2 tmem[UR4], R156 ;  /* 0x0000009c000079ed */ /* 0x0003e400080c0004 */
[----:B------:R-:W-:Y:S05]  /*1c250*/  @P0 BRA `(.L_x_315) ;  /* 0x0000000000040947 */ /* 0x000fea0003800000 */
[----:B--2---:R-:W-:Y:S05]  /*1c260*/  BPT.TRAP 0x1 ;  /* 0x000000040000795c */ /* 0x004fea0000300000 */
.L_x_315:
[----:B------:R-:W-:Y:S01]  /*1c270*/  UISETP.NE.AND UP0, UPT, UR39, URZ, UPT ;  /* 0x000000ff2700728c */ /* 0x000fe2000bf05270 */
[----:B------:R-:W-:Y:S01]  /*1c280*/  MOV R3, UR43 ;  /* 0x0000002b00037c02 */ /* 0x000fe20008000f00 */
[----:B------:R-:W-:Y:S01]  /*1c290*/  UIADD3 UR4, UPT, UPT, UR38, 0x50080, URZ ;  /* 0x0005008026047890 */ /* 0x000fe2000fffe0ff */
[----:B------:R-:W-:Y:S02]  /*1c2a0*/  FSETP.NEU.AND P0, PT, R17, -INF , PT ;  /* 0xff8000001100780b */ /* 0x000fe40003f0d000 */
[----:B------:R-:W-:Y:S02]  /*1c2b0*/  SHF.L.U32 R3, R3, 0x1f, RZ ;  /* 0x0000001f03037819 */ /* 0x000fe400000006ff */
[----:B------:R-:W-:-:S04]  /*1c2c0*/  FSEL R0, R17, RZ, P0 ;  /* 0x000000ff11007208 */ /* 0x000fc80000000000 */
[----:B------:R-:W-:Y:S01]  /*1c2d0*/  @UP0 UIADD3 UR4, UPT, UPT, UR38, 0x50070, URZ ;  /* 0x0005007026040890 */ /* 0x000fe2000fffe0ff */
[----:B--2---:R-:W-:-:S04]  /*1c2e0*/  FMUL R0, R0, -UR36 ;  /* 0x8000002400007c20 */ /* 0x004fc80008400000 */
[--C-:B------:R-:W-:Y:S02]  /*1c2f0*/  FFMA2 R18, R124.F32x2.HI_LO, UR36.F32, R0.reuse.F32 ;  /* 0x000000247c127c49 */ /* 0x100fe40009200000 */
[--C-:B------:R-:W-:Y:S02]  /*1c300*/  FFMA2 R22, R126.F32x2.HI_LO, UR36.F32, R0.reuse.F32 ;  /* 0x000000247e167c49 */ /* 0x100fe40009200000 */
[----:B------:R-:W-:Y:S01]  /*1c310*/  SYNCS.ARRIVE.TRANS64.A1T0 RZ, [UR4], RZ ;  /* 0x000000ffffff79a7 */ /* 0x000fe20008100004 */
[----:B------:R-:W-:Y:S01]  /*1c320*/  FSETP.GEU.AND P4, PT, R18, -126, PT ;  /* 0xc2fc00001200780b */ /* 0x000fe20003f8e000 */
[----:B------:R-:W-:Y:S01]  /*1c330*/  USEL UR4, UR45, UR44, UP0 ;  /* 0x0000002c2d047287 */ /* 0x000fe20008000000 */
[----:B------:R-:W-:Y:S01]  /*1c340*/  FSETP.GEU.AND P3, PT, R19, -126, PT ;  /* 0xc2fc00001300780b */ /* 0x000fe20003f6e000 */
[--C-:B------:R-:W-:Y:S01]  /*1c350*/  FFMA2 R124, R128.F32x2.HI_LO, UR36.F32, R0.reuse.F32 ;  /* 0x00000024807c7c49 */ /* 0x100fe20009200000 */
[----:B------:R-:W-:Y:S01]  /*1c360*/  FSETP.GEU.AND P2, PT, R22, -126, PT ;  /* 0xc2fc00001600780b */ /* 0x000fe20003f4e000 */
[----:B------:R-:W-:Y:S01]  /*1c370*/  ULOP3.LUT UR38, UR4, 0x1, URZ, 0x3c, !UPT ;  /* 0x0000000104267892 */ /* 0x000fe2000f8e3cff */
[----:B------:R-:W-:Y:S01]  /*1c380*/  FSETP.GEU.AND P1, PT, R23, -126, PT ;  /* 0xc2fc00001700780b */ /* 0x000fe20003f2e000 */
[----:B------:R-:W2:Y:S01]  /*1c390*/  SYNCS.PHASECHK.TRANS64.TRYWAIT P5, [UR49], R3 ;  /* 0x00000003ff0075a7 */ /* 0x000ea200080a1131 */
[----:B------:R-:W-:Y:S01]  /*1c3a0*/  FSETP.GEU.AND P0, PT, R124, -126, PT ;  /* 0xc2fc00007c00780b */ /* 0x000fe20003f0e000 */
[----:B------:R-:W-:Y:S01]  /*1c3b0*/  FFMA2 R126, R130.F32x2.HI_LO, UR36.F32, R0.F32 ;  /* 0x00000024827e7c49 */ /* 0x000fe20009200000 */
[----:B------:R-:W-:-:S03]  /*1c3c0*/  FSETP.GEU.AND P6, PT, R125, -126, PT ;  /* 0xc2fc00007d00780b */ /* 0x000fc60003fce000 */
[----:B------:R-:W-:Y:S02]  /*1c3d0*/  @!P4 FMUL R18, R18, 0.5 ;  /* 0x3f0000001212c820 */ /* 0x000fe40000400000 */
[----:B------:R-:W-:Y:S02]  /*1c3e0*/  @!P3 FMUL R19, R19, 0.5 ;  /* 0x3f0000001313b820 */ /* 0x000fe40000400000 */
[----:B------:R-:W-:Y:S02]  /*1c3f0*/  @!P2 FMUL R22, R22, 0.5 ;  /* 0x3f0000001616a820 */ /* 0x000fe40000400000 */
[----:B------:R-:W-:Y:S01]  /*1c400*/  @!P1 FMUL R23, R23, 0.5 ;  /* 0x3f00000017179820 */ /* 0x000fe20000400000 */
[----:B------:R-:W3:Y:S08]  /*1c410*/  MUFU.EX2 R18, R18 ;  /* 0x0000001200127308 */ /* 0x000ef00000000800 */
[----:B------:R-:W4:Y:S08]  /*1c420*/  MUFU.EX2 R19, R19 ;  /* 0x0000001300137308 */ /* 0x000f300000000800 */
[----:B------:R-:W1:Y:S08]  /*1c430*/  MUFU.EX2 R22, R22 ;  /* 0x0000001600167308 */ /* 0x000e700000000800 */
[----:B------:R-:W1:Y:S02]  /*1c440*/  MUFU.EX2 R23, R23 ;  /* 0x0000001700177308 */ /* 0x000e640000000800 */
[----:B-1234-:R-:W-:Y:S05]  /*1c450*/  @!P5 BRA `(.L_x_316) ;  /* 0x0000009800d4d947 */ /* 0x01efea0003800000 */
.L_x_452:
[----:B------:R-:W-:Y:S01]  /*1c460*/  @!P0 FMUL R124, R124, 0.5 ;  /* 0x3f0000007c7c8820 */ /* 0x000fe20000400000 */
[--C-:B------:R-:W-:Y:S01]  /*1c470*/  FFMA2 R128, R132.F32x2.HI_LO, UR36.F32, R0.reuse.F32 ;  /* 0x0000002484807c49 */ /* 0x100fe20009200000 */
[----:B------:R-:W-:Y:S01]  /*1c480*/  FSETP.GEU.AND P5, PT, R126, -126, PT ;  /* 0xc2fc00007e00780b */ /* 0x000fe20003fae000 */
[----:B------:R-:W-:Y:S01]  /*1c490*/  @!P4 FMUL R18, R18, R18 ;  /* 0x000000121212c220 */ /* 0x000fe20000400000 */
[--C-:B------:R-:W-:Y:S01]  /*1c4a0*/  FFMA2 R130, R134.F32x2.HI_LO, UR36.F32, R0.reuse.F32 ;  /* 0x0000002486827c49 */ /* 0x100fe20009200000 */
[----:B------:R-:W-:Y:S01]  /*1c4b0*/  FSETP.GEU.AND P4, PT, R127, -126, PT ;  /* 0xc2fc00007f00780b */ /* 0x000fe20003f8e000 */
[----:B------:R-:W2:Y:S01]  /*1c4c0*/  MUFU.EX2 R124, R124 ;  /* 0x0000007c007c7308 */ /* 0x000ea20000000800 */
[----:B------:R-:W-:Y:S01]  /*1c4d0*/  @!P3 FMUL R19, R19, R19 ;  /* 0x000000131313b220 */ /* 0x000fe20000400000 */
[----:B------:R-:W-:Y:S01]  /*1c4e0*/  FSETP.GEU.AND P3, PT, R128, -126, PT ;  /* 0xc2fc00008000780b */ /* 0x000fe20003f6e000 */
[----:B------:R-:W-:Y:S01]  /*1c4f0*/  @!P2 FMUL R22, R22, R22 ;  /* 0x000000161616a220 */ /* 0x000fe20000400000 */
[----:B------:R-:W-:Y:S01]  /*1c500*/  @!P1 FMUL R23, R23, R23 ;  /* 0x0000001717179220 */ /* 0x000fe20000400000 */
[----:B------:R-:W-:Y:S01]  /*1c510*/  FSETP.GEU.AND P2, PT, R129, -126, PT ;  /* 0xc2fc00008100780b */ /* 0x000fe20003f4e000 */
[----:B------:R-:W-:Y:S01]  /*1c520*/  @!P6 FMUL R125, R125, 0.5 ;  /* 0x3f0000007d7de820 */ /* 0x000fe20000400000 */
[----:B------:R-:W-:Y:S01]  /*1c530*/  FSETP.GEU.AND P1, PT, R130, -126, PT ;  /* 0xc2fc00008200780b */ /* 0x000fe20003f2e000 */
[--C-:B------:R-:W-:Y:S01]  /*1c540*/  FFMA2 R132, R136.F32x2.HI_LO, UR36.F32, R0.reuse.F32 ;  /* 0x0000002488847c49 */ /* 0x100fe20009200000 */
[----:B------:R-:W-:Y:S01]  /*1c550*/  USHF.R.U32.HI UR4, URZ, 0x15, UR37 ;  /* 0x00000015ff047899 */ /* 0x000fe20008011625 */
[----:B------:R-:W-:Y:S01]  /*1c560*/  @!P5 FMUL R126, R126, 0.5 ;  /* 0x3f0000007e7ed820 */ /* 0x000fe20000400000 */
[--C-:B------:R-:W-:Y:S01]  /*1c570*/  FFMA2 R134, R138.F32x2.HI_LO, UR36.F32, R0.reuse.F32 ;  /* 0x000000248a867c49 */ /* 0x100fe20009200000 */
[----:B------:R-:W3:Y:S01]  /*1c580*/  MUFU.EX2 R125, R125 ;  /* 0x0000007d007d7308 */ /* 0x000ee20000000800 */
[----:B------:R-:W-:Y:S01]  /*1c590*/  @!P4 FMUL R127, R127, 0.5 ;  /* 0x3f0000007f7fc820 */ /* 0x000fe20000400000 */
[--C-:B------:R-:W-:Y:S01]  /*1c5a0*/  FFMA2 R136, R140.F32x2.HI_LO, UR36.F32, R0.reuse.F32 ;  /* 0x000000248c887c49 */ /* 0x100fe20009200000 */
[----:B-1----:R-:W-:Y:S01]  /*1c5b0*/  MOV R3, UR4 ;  /* 0x0000000400037c02 */ /* 0x002fe20008000f00 */
[----:B------:R-:W-:Y:S01]  /*1c5c0*/  @!P3 FMUL R128, R128, 0.5 ;  /* 0x3f0000008080b820 */ /* 0x000fe20000400000 */
[----:B--2---:R-:W-:Y:S01]  /*1c5d0*/  @!P0 FMUL R124, R124, R124 ;  /* 0x0000007c7c7c8220 */ /* 0x004fe20000400000 */
[----:B------:R-:W-:Y:S01]  /*1c5e0*/  FSETP.GEU.AND P0, PT, R131, -126, PT ;  /* 0xc2fc00008300780b */ /* 0x000fe20003f0e000 */
[----:B------:R-:W-:Y:S01]  /*1c5f0*/  @!P2 FMUL R129, R129, 0.5 ;  /* 0x3f0000008181a820 */ /* 0x000fe20000400000 */
[----:B------:R-:W-:Y:S01]  /*1c600*/  @!P1 FMUL R130, R130, 0.5 ;  /* 0x3f00000082829820 */ /* 0x000fe20000400000 */
[----:B------:R-:W1:Y:S01]  /*1c610*/  MUFU.EX2 R126, R126 ;  /* 0x0000007e007e7308 */ /* 0x000e620000000800 */
[--C-:B------:R-:W-:Y:S01]  /*1c620*/  FFMA2 R138, R142.F32x2.HI_LO, UR36.F32, R0.reuse.F32 ;  /* 0x000000248e8a7c49 */ /* 0x100fe20009200000 */
[----:B------:R-:W-:Y:S01]  /*1c630*/  UISETP.NE.AND UP0, UPT, UR39, URZ, UPT ;  /* 0x000000ff2700728c */ /* 0x000fe2000bf05270 */
[--C-:B------:R-:W-:Y:S01]  /*1c640*/  FFMA2 R140, R144.F32x2.HI_LO, UR36.F32, R0.reuse.F32 ;  /* 0x00000024908c7c49 */ /* 0x100fe20009200000 */
[----:B------:R-:W-:Y:S01]  /*1c650*/  SYNCS.ARRIVE.TRANS64.A1T0 RZ, [UR50], RZ ;  /* 0x000000ffffff79a7 */ /* 0x000fe20008100032 */
[--C-:B------:R-:W-:Y:S01]  /*1c660*/  FFMA2 R142, R146.F32x2.HI_LO, UR36.F32, R0.reuse.F32 ;  /* 0x00000024928e7c49 */ /* 0x100fe20009200000 */
[----:B------:R-:W-:Y:S01]  /*1c670*/  USEL UR45, UR38, UR45, UP0 ;  /* 0x0000002d262d7287 */ /* 0x000fe20008000000 */
[--C-:B------:R-:W-:Y:S01]  /*1c680*/  FFMA2 R144, R148.F32x2.HI_LO, UR36.F32, R0.reuse.F32 ;  /* 0x0000002494907c49 */ /* 0x100fe20009200000 */
[----:B------:R-:W2:Y:S01]  /*1c690*/  MUFU.EX2 R127, R127 ;  /* 0x0000007f007f7308 */ /* 0x000ea20000000800 */
[----:B---3--:R-:W-:Y:S01]  /*1c6a0*/  @!P6 FMUL R125, R125, R125 ;  /* 0x0000007d7d7de220 */ /* 0x008fe20000400000 */
[----:B------:R-:W-:Y:S01]  /*1c6b0*/  @!P0 FMUL R131, R131, 0.5 ;  /* 0x3f00000083838820 */ /* 0x000fe20000400000 */
[----:B------:R-:W-:Y:S01]  /*1c6c0*/  FSETP.GEU.AND P6, PT, R132, -126, PT ;  /* 0xc2fc00008400780b */ /* 0x000fe20003fce000 */
[--C-:B------:R-:W-:Y:S01]  /*1c6d0*/  FFMA2 R146, R150.F32x2.HI_LO, UR36.F32, R0.reuse.F32 ;  /* 0x0000002496927c49 */ /* 0x100fe20009200000 */
[----:B------:R-:W-:Y:S01]  /*1c6e0*/  USEL UR44, UR44, UR38, UP0 ;  /* 0x000000262c2c7287 */ /* 0x000fe20008000000 */
[--C-:B------:R-:W-:Y:S01]  /*1c6f0*/  FFMA2 R148, R152.F32x2.HI_LO, UR36.F32, R0.reuse.F32 ;  /* 0x0000002498947c49 */ /* 0x100fe20009200000 */
[----:B------:R-:W-:Y:S01]  /*1c700*/  F2FP.BF16.F32.PACK_AB R56, R19, R18 ;  /* 0x000000121338723e */ /* 0x000fe200000010ff */
[----:B------:R-:W3:Y:S01]  /*1c710*/  MUFU.EX2 R128, R128 ;  /* 0x0000008000807308 */ /* 0x000ee20000000800 */
[----:B-1----:R-:W-:Y:S01]  /*1c720*/  @!P5 FMUL R126, R126, R126 ;  /* 0x0000007e7e7ed220 */ /* 0x002fe20000400000 */
[----:B------:R-:W-:Y:S01]  /*1c730*/  FSETP.GEU.AND P5, PT, R133, -126, PT ;  /* 0xc2fc00008500780b */ /* 0x000fe20003fae000 */
[--C-:B------:R-:W-:Y:S01]  /*1c740*/  FFMA2 R154, R154.F32x2.HI_LO, UR36.F32, R0.reuse.F32 ;  /* 0x000000249a9a7c49 */ /* 0x100fe20009200000 */
[----:B------:R-:W-:Y:S01]  /*1c750*/  F2FP.BF16.F32.PACK_AB R57, R23, R22 ;  /* 0x000000161739723e */ /* 0x000fe200000010ff */
[--C-:B------:R-:W-:Y:S01]  /*1c760*/  FFMA2 R8, R92.F32x2.HI_LO, UR36.F32, R0.reuse.F32 ;  /* 0x000000245c087c49 */ /* 0x100fe20009200000 */
[----:B------:R-:W-:Y:S01]  /*1c770*/  F2FP.BF16.F32.PACK_AB R58, R125, R124 ;  /* 0x0000007c7d3a723e */ /* 0x000fe200000010ff */
[--C-:B------:R-:W-:Y:S01]  /*1c780*/  FFMA2 R6, R94.F32x2.HI_LO, UR36.F32, R0.reuse.F32 ;  /* 0x000000245e067c49 */ /* 0x100fe20009200000 */
[----:B------:R-:W1:Y:S01]  /*1c790*/  MUFU.EX2 R129, R129 ;  /* 0x0000008100817308 */ /* 0x000e620000000800 */
[----:B--2---:R-:W-:Y:S01]  /*1c7a0*/  @!P4 FMUL R127, R127, R127 ;  /* 0x0000007f7f7fc220 */ /* 0x004fe20000400000 */
[----:B------:R-:W-:Y:S01]  /*1c7b0*/  FSETP.GEU.AND P4, PT, R134, -126, PT ;  /* 0xc2fc00008600780b */ /* 0x000fe20003f8e000 */
[----:B------:R-:W-:Y:S01]  /*1c7c0*/  @!P6 FMUL R132, R132, 0.5 ;  /* 0x3f0000008484e820 */ /* 0x000fe20000400000 */
[----:B------:R-:W-:-:S02]  /*1c7d0*/  FFMA2 R4, R96.F32x2.HI_LO, UR36.F32, R0.F32 ;  /* 0x0000002460047c49 */ /* 0x000fc40009200000 */
[--C-:B------:R-:W-:Y:S01]  /*1c7e0*/  FFMA2 R10, R98.F32x2.HI_LO, UR36.F32, R0.reuse.F32 ;  /* 0x00000024620a7c49 */ /* 0x100fe20009200000 */
[----:B------:R-:W-:Y:S01]  /*1c7f0*/  F2FP.BF16.F32.PACK_AB R59, R127, R126 ;  /* 0x0000007e7f3b723e */ /* 0x000fe200000010ff */
[----:B------:R-:W2:Y:S01]  /*1c800*/  MUFU.EX2 R130, R130 ;  /* 0x0000008200827308 */ /* 0x000ea20000000800 */
[----:B---3--:R-:W-:Y:S01]  /*1c810*/  @!P3 FMUL R128, R128, R128 ;  /* 0x000000808080b220 */ /* 0x008fe20000400000 */
[----:B------:R-:W-:Y:S01]  /*1c820*/  FSETP.GEU.AND P3, PT, R135, -126, PT ;  /* 0xc2fc00008700780b */ /* 0x000fe20003f6e000 */
[----:B------:R-:W-:Y:S01]  /*1c830*/  @!P5 FMUL R133, R133, 0.5 ;  /* 0x3f0000008585d820 */ /* 0x000fe20000400000 */
[--C-:B------:R-:W-:Y:S02]  /*1c840*/  FFMA2 R150, R122.F32x2.HI_LO, UR36.F32, R0.reuse.F32 ;  /* 0x000000247a967c49 */ /* 0x100fe40009200000 */
[--C-:B------:R-:W-:Y:S02]  /*1c850*/  FFMA2 R24, R24.F32x2.HI_LO, UR36.F32, R0.reuse.F32 ;  /* 0x0000002418187c49 */ /* 0x100fe40009200000 */
[----:B------:R-:W3:Y:S01]  /*1c860*/  MUFU.EX2 R131, R131 ;  /* 0x0000008300837308 */ /* 0x000ee20000000800 */
[----:B-1----:R-:W-:Y:S01]  /*1c870*/  @!P2 FMUL R129, R129, R129 ;  /* 0x000000818181a220 */ /* 0x002fe20000400000 */
[----:B------:R-:W-:Y:S01]  /*1c880*/  FSETP.GEU.AND P2, PT, R136, -126, PT ;  /* 0xc2fc00008800780b */ /* 0x000fe20003f4e000 */
[----:B------:R-:W-:Y:S01]  /*1c890*/  @!P4 FMUL R134, R134, 0.5 ;  /* 0x3f0000008686c820 */ /* 0x000fe20000400000 */
[----:B------:R-:W-:-:S02]  /*1c8a0*/  FFMA2 R26, R26.F32x2.HI_LO, UR36.F32, R0.F32 ;  /* 0x000000241a1a7c49 */ /* 0x000fc40009200000 */
[--C-:B------:R-:W-:Y:S02]  /*1c8b0*/  FFMA2 R28, R28.F32x2.HI_LO, UR36.F32, R0.reuse.F32 ;  /* 0x000000241c1c7c49 */ /* 0x100fe40009200000 */
[----:B------:R-:W-:Y:S01]  /*1c8c0*/  @!P3 FMUL R135, R135, 0.5 ;  /* 0x3f0000008787b820 */ /* 0x000fe20000400000 */
[----:B--2---:R-:W-:Y:S01]  /*1c8d0*/  @!P1 FMUL R130, R130, R130 ;  /* 0x0000008282829220 */ /* 0x004fe20000400000 */
[----:B------:R-:W-:Y:S01]  /*1c8e0*/  FSETP.GEU.AND P1, PT, R137, -126, PT ;  /* 0xc2fc00008900780b */ /* 0x000fe20003f2e000 */
[----:B------:R-:W1:Y:S01]  /*1c8f0*/  MUFU.EX2 R132, R132 ;  /* 0x0000008400847308 */ /* 0x000e620000000800 */
[--C-:B------:R-:W-:Y:S02]  /*1c900*/  FFMA2 R30, R30.F32x2.HI_LO, UR36.F32, R0.reuse.F32 ;  /* 0x000000241e1e7c49 */ /* 0x100fe40009200000 */
[--C-:B------:R-:W-:Y:S02]  /*1c910*/  FFMA2 R32, R32.F32x2.HI_LO, UR36.F32, R0.reuse.F32 ;  /* 0x0000002420207c49 */ /* 0x100fe40009200000 */
[----:B------:R-:W-:Y:S01]  /*1c920*/  @!P2 FMUL R136, R136, 0.5 ;  /* 0x3f0000008888a820 */ /* 0x000fe20000400000 */
[----:B---3--:R-:W-:Y:S01]  /*1c930*/  @!P0 FMUL R131, R131, R131 ;  /* 0x0000008383838220 */ /* 0x008fe20000400000 */
[----:B------:R-:W-:Y:S01]  /*1c940*/  FSETP.GEU.AND P0, PT, R138, -126, PT ;  /* 0xc2fc00008a00780b */ /* 0x000fe20003f0e000 */
[----:B------:R-:W2:Y:S01]  /*1c950*/  MUFU.EX2 R133, R133 ;  /* 0x0000008500857308 */ /* 0x000ea20000000800 */
[----:B------:R-:W-:-:S02]  /*1c960*/  FFMA2 R34, R34.F32x2.HI_LO, UR36.F32, R0.F32 ;  /* 0x0000002422227c49 */ /* 0x000fc40009200000 */
[--C-:B------:R-:W-:Y:S02]  /*1c970*/  FFMA2 R36, R36.F32x2.HI_LO, UR36.F32, R0.reuse.F32 ;  /* 0x0000002424247c49 */ /* 0x100fe40009200000 */
[----:B------:R-:W-:Y:S01]  /*1c980*/  @!P1 FMUL R137, R137, 0.5 ;  /* 0x3f00000089899820 */ /* 0x000fe20000400000 */
[--C-:B------:R-:W-:Y:S02]  /*1c990*/  FFMA2 R38, R38.F32x2.HI_LO, UR36.F32, R0.reuse.F32 ;  /* 0x0000002426267c49 */ /* 0x100fe40009200000 */
[----:B------:R-:W3:Y:S01]  /*1c9a0*/  MUFU.EX2 R134, R134 ;  /* 0x0000008600867308 */ /* 0x000ee20000000800 */
[----:B-1----:R-:W-:Y:S01]  /*1c9b0*/  @!P6 FMUL R132, R132, R132 ;  /* 0x000000848484e220 */ /* 0x002fe20000400000 */
[----:B------:R-:W-:Y:S01]  /*1c9c0*/  FSETP.GEU.AND P6, PT, R139, -126, PT ;  /* 0xc2fc00008b00780b */ /* 0x000fe20003fce000 */
[--C-:B------:R-:W-:Y:S02]  /*1c9d0*/  FFMA2 R40, R40.F32x2.HI_LO, UR36.F32, R0.reuse.F32 ;  /* 0x0000002428287c49 */ /* 0x100fe40009200000 */
[----:B------:R-:W-:Y:S01]  /*1c9e0*/  @!P0 FMUL R138, R138, 0.5 ;  /* 0x3f0000008a8a8820 */ /* 0x000fe20000400000 */
[----:B------:R-:W-:-:S02]  /*1c9f0*/  FFMA2 R42, R42.F32x2.HI_LO, UR36.F32, R0.F32 ;  /* 0x000000242a2a7c49 */ /* 0x000fc40009200000 */
[----:B------:R-:W1:Y:S01]  /*1ca00*/  MUFU.EX2 R135, R135 ;  /* 0x0000008700877308 */ /* 0x000e620000000800 */
[----:B--2---:R-:W-:Y:S01]  /*1ca10*/  @!P5 FMUL R133, R133, R133 ;  /* 0x000000858585d220 */ /* 0x004fe20000400000 */
[----:B------:R-:W-:Y:S01]  /*1ca20*/  FSETP.GEU.AND P5, PT, R140, -126, PT ;  /* 0xc2fc00008c00780b */ /* 0x000fe20003fae000 */
[--C-:B------:R-:W-:Y:S02]  /*1ca30*/  FFMA2 R44, R44.F32x2.HI_LO, UR36.F32, R0.reuse.F32 ;  /* 0x000000242c2c7c49 */ /* 0x100fe40009200000 */
[--C-:B------:R-:W-:Y:S02]  /*1ca40*/  FFMA2 R46, R46.F32x2.HI_LO, UR36.F32, R0.reuse.F32 ;  /* 0x000000242e2e7c49 */ /* 0x100fe40009200000 */
[----:B------:R-:W-:Y:S01]  /*1ca50*/  @!P6 FMUL R139, R139, 0.5 ;  /* 0x3f0000008b8be820 */ /* 0x000fe20000400000 */
[----:B------:R-:W2:Y:S01]  /*1ca60*/  MUFU.EX2 R136, R136 ;  /* 0x0000008800887308 */ /* 0x000ea20000000800 */
[----:B---3--:R-:W-:Y:S01]  /*1ca70*/  @!P4 FMUL R134, R134, R134 ;  /* 0x000000868686c220 */ /* 0x008fe20000400000 */
[----:B------:R-:W-:Y:S01]  /*1ca80*/  FSETP.GEU.AND P4, PT, R141, -126, PT ;  /* 0xc2fc00008d00780b */ /* 0x000fe20003f8e000 */
[----:B------:R-:W-:-:S02]  /*1ca90*/  FFMA2 R48, R48.F32x2.HI_LO, UR36.F32, R0.F32 ;  /* 0x0000002430307c49 */ /* 0x000fc40009200000 */
[--C-:B------:R-:W-:Y:S02]  /*1caa0*/  FFMA2 R50, R50.F32x2.HI_LO, UR36.F32, R0.reuse.F32 ;  /* 0x0000002432327c49 */ /* 0x100fe40009200000 */
[----:B------:R-:W-:Y:S01]  /*1cab0*/  @!P5 FMUL R140, R140, 0.5 ;  /* 0x3f0000008c8cd820 */ /* 0x000fe20000400000 */
[----:B------:R-:W3:Y:S01]  /*1cac0*/  MUFU.EX2 R137, R137 ;  /* 0x0000008900897308 */ /* 0x000ee20000000800 */
[----:B-1----:R-:W-:Y:S01]  /*1cad0*/  @!P3 FMUL R135, R135, R135 ;  /* 0x000000878787b220 */ /* 0x002fe20000400000 */
[----:B------:R-:W-:Y:S01]  /*1cae0*/  FSETP.GEU.AND P3, PT, R142, -126, PT ;  /* 0xc2fc00008e00780b */ /* 0x000fe20003f6e000 */
[--C-:B------:R-:W-:Y:S02]  /*1caf0*/  FFMA2 R52, R52.F32x2.HI_LO, UR36.F32, R0.reuse.F32 ;  /* 0x0000002434347c49 */ /* 0x100fe40009200000 */
[--C-:B------:R-:W-:Y:S02]  /*1cb00*/  FFMA2 R54, R54.F32x2.HI_LO, UR36.F32, R0.reuse.F32 ;  /* 0x0000002436367c49 */ /* 0x100fe40009200000 */
[----:B------:R-:W-:Y:S01]  /*1cb10*/  @!P4 FMUL R141, R141, 0.5 ;  /* 0x3f0000008d8dc820 */ /* 0x000fe20000400000 */
[----:B------:R-:W1:Y:S01]  /*1cb20*/  MUFU.EX2 R138, R138 ;  /* 0x0000008a008a7308 */ /* 0x000e620000000800 */
[----:B--2---:R-:W-:Y:S01]  /*1cb30*/  @!P2 FMUL R136, R136, R136 ;  /* 0x000000888888a220 */ /* 0x004fe20000400000 */
[----:B------:R-:W-:Y:S01]  /*1cb40*/  FSETP.GEU.AND P2, PT, R143, -126, PT ;  /* 0xc2fc00008f00780b */ /* 0x000fe20003f4e000 */
[----:B------:R-:W-:-:S02]  /*1cb50*/  FFMA2 R60, R60.F32x2.HI_LO, UR36.F32, R0.F32 ;  /* 0x000000243c3c7c49 */ /* 0x000fc40009200000 */
[--C-:B------:R-:W-:Y:S02]  /*1cb60*/  FFMA2 R62, R62.F32x2.HI_LO, UR36.F32, R0.reuse.F32 ;  /* 0x000000243e3e7c49 */ /* 0x100fe40009200000 */
[----:B------:R-:W-:Y:S01]  /*1cb70*/  @!P3 FMUL R142, R142, 0.5 ;  /* 0x3f0000008e8eb820 */ /* 0x000fe20000400000 */
[----:B------:R-:W2:Y:S01]  /*1cb80*/  MUFU.EX2 R139, R139 ;  /* 0x0000008b008b7308 */ /* 0x000ea20000000800 */
[----:B---3--:R-:W-:Y:S01]  /*1cb90*/  @!P1 FMUL R137, R137, R137 ;  /* 0x0000008989899220 */ /* 0x008fe20000400000 */
[----:B------:R-:W-:Y:S01]  /*1cba0*/  FSETP.GEU.AND P1, PT, R144, -126, PT ;  /* 0xc2fc00009000780b */ /* 0x000fe20003f2e000 */
[--C-:B------:R-:W-:Y:S02]  /*1cbb0*/  FFMA2 R64, R64.F32x2.HI_LO, UR36.F32, R0.reuse.F32 ;  /* 0x0000002440407c49 */ /* 0x100fe40009200000 */
[--C-:B------:R-:W-:Y:S02]  /*1cbc0*/  FFMA2 R66, R66.F32x2.HI_LO, UR36.F32, R0.reuse.F32 ;  /* 0x0000002442427c49 */ /* 0x100fe40009200000 */
[----:B------:R-:W-:Y:S01]  /*1cbd0*/  @!P2 FMUL R143, R143, 0.5 ;  /* 0x3f0000008f8fa820 */ /* 0x000fe20000400000 */
[----:B------:R-:W3:Y:S01]  /*1cbe0*/  MUFU.EX2 R140, R140 ;  /* 0x0000008c008c7308 */ /* 0x000ee20000000800 */
[----:B-1----:R-:W-:Y:S01]  /*1cbf0*/  @!P0 FMUL R138, R138, R138 ;  /* 0x0000008a8a8a8220 */ /* 0x002fe20000400000 */
[----:B------:R-:W-:Y:S01]  /*1cc00*/  FSETP.GEU.AND P0, PT, R145, -126, PT ;  /* 0xc2fc00009100780b */ /* 0x000fe20003f0e000 */
[----:B------:R-:W-:-:S02]  /*1cc10*/  FFMA2 R68, R68.F32x2.HI_LO, UR36.F32, R0.F32 ;  /* 0x0000002444447c49 */ /* 0x000fc40009200000 */
[--C-:B------:R-:W-:Y:S02]  /*1cc20*/  FFMA2 R70, R70.F32x2.HI_LO, UR36.F32, R0.reuse.F32 ;  /* 0x0000002446467c49 */ /* 0x100fe40009200000 */
[----:B------:R-:W-:Y:S01]  /*1cc30*/  @!P1 FMUL R144, R144, 0.5 ;  /* 0x3f00000090909820 */ /* 0x000fe20000400000 */
        /* <DEDUP_REMOVED lines=22> */
[----:B------:R-:W-:Y:S02]  /*1cda0*/  FFMA2 R86, R86.F32x2.HI_LO, UR36.F32, R0.F32 ;  /* 0x0000002456567c49 */ /* 0x000fe40009200000 */
[----:B------:R-:W-:Y:S01]  /*1cdb0*/  @!P4 FMUL R148, R148, 0.5 ;  /* 0x3f0000009494c820 */ /* 0x000fe20000400000 */
[----:B------:R-:W2:Y:S01]  /*1cdc0*/  MUFU.EX2 R145, R145 ;  /* 0x0000009100917308 */ /* 0x000ea20000000800 */
[----:B---3--:R-:W-:Y:S01]  /*1cdd0*/  @!P2 FMUL R143, R143, R143 ;  /* 0x0000008f8f8fa220 */ /* 0x008fe20000400000 */
[----:B------:R-:W-:-:S05]  /*1cde0*/  FSETP.GEU.AND P2, PT, R154, -126, PT ;  /* 0xc2fc00009a00780b */ /* 0x000fca0003f4e000 */
[----:B------:R-:W-:Y:S01]  /*1cdf0*/  @!P3 FMUL R149, R149, 0.5 ;  /* 0x3f0000009595b820 */ /* 0x000fe20000400000 */
[----:B------:R-:W3:Y:S01]  /*1ce00*/  MUFU.EX2 R146, R146 ;  /* 0x0000009200927308 */ /* 0x000ee20000000800 */
[----:B-1----:R-:W-:Y:S01]  /*1ce10*/  @!P1 FMUL R144, R144, R144 ;  /* 0x0000009090909220 */ /* 0x002fe20000400000 */
[----:B------:R-:W-:-:S05]  /*1ce20*/  FSETP.GEU.AND P1, PT, R155, -126, PT ;  /* 0xc2fc00009b00780b */ /* 0x000fca0003f2e000 */
[----:B------:R-:W-:Y:S01]  /*1ce30*/  @!P2 FMUL R154, R154, 0.5 ;  /* 0x3f0000009a9aa820 */ /* 0x000fe20000400000 */
[----:B------:R-:W1:Y:S01]  /*1ce40*/  MUFU.EX2 R147, R147 ;  /* 0x0000009300937308 */ /* 0x000e620000000800 */
[----:B--2---:R-:W-:Y:S01]  /*1ce50*/  @!P0 FMUL R145, R145, R145 ;  /* 0x0000009191918220 */ /* 0x004fe20000400000 */
[----:B------:R-:W-:-:S05]  /*1ce60*/  FSETP.GEU.AND P0, PT, R8, -126, PT ;  /* 0xc2fc00000800780b */ /* 0x000fca0003f0e000 */
        /* <DEDUP_REMOVED lines=21> */
[----:B------:R1:W4:Y:S01]  /*1cfc0*/  MUFU.EX2 R95, R9 ;  /* 0x00000009005f7308 */ /* 0x0003220000000800 */
[----:B--2---:R-:W-:Y:S01]  /*1cfd0*/  @!P1 FMUL R93, R93, R93 ;  /* 0x0000005d5d5d9220 */ /* 0x004fe20000400000 */
[----:B------:R-:W-:-:S05]  /*1cfe0*/  FSETP.GEU.AND P1, PT, R10, -126, PT ;  /* 0xc2fc00000a00780b */ /* 0x000fca0003f2e000 */
[----:B------:R-:W-:Y:S01]  /*1cff0*/  @!P2 FMUL R5, R5, 0.5 ;  /* 0x3f0000000505a820 */ /* 0x000fe20000400000 */
[----:B------:R-:W2:Y:S01]  /*1d000*/  MUFU.EX2 R96, R6 ;  /* 0x0000000600607308 */ /* 0x000ea20000000800 */
[----:B---3--:R-:W-:Y:S01]  /*1d010*/  @!P0 FMUL R94, R94, R94 ;  /* 0x0000005e5e5e8220 */ /* 0x008fe20000400000 */
[----:B------:R-:W-:-:S05]  /*1d020*/  FSETP.GEU.AND P0, PT, R11, -126, PT ;  /* 0xc2fc00000b00780b */ /* 0x000fca0003f0e000 */
[----:B------:R-:W-:Y:S01]  /*1d030*/  @!P1 FMUL R10, R10, 0.5 ;  /* 0x3f0000000a0a9820 */ /* 0x000fe20000400000 */
[----:B------:R3:W5:Y:S01]  /*1d040*/  MUFU.EX2 R97, R7 ;  /* 0x0000000700617308 */ /* 0x0007620000000800 */
[----:B-1----:R-:W-:Y:S02]  /*1d050*/  FFMA2 R8, R100.F32x2.HI_LO, UR36.F32, R0.F32 ;  /* 0x0000002464087c49 */ /* 0x002fe40009200000 */
[----:B----4-:R-:W-:-:S03]  /*1d060*/  @!P6 FMUL R95, R95, R95 ;  /* 0x0000005f5f5fe220 */ /* 0x010fc60000400000 */
[----:B------:R-:W-:Y:S01]  /*1d070*/  FSETP.GEU.AND P6, PT, R8, -126, PT ;  /* 0xc2fc00000800780b */ /* 0x000fe20003fce000 */
[----:B------:R-:W-:Y:S01]  /*1d080*/  @!P0 FMUL R11, R11, 0.5 ;  /* 0x3f0000000b0b8820 */ /* 0x000fe20000400000 */
[----:B------:R-:W1:Y:S01]  /*1d090*/  MUFU.EX2 R98, R4 ;  /* 0x0000000400627308 */ /* 0x000e620000000800 */
[----:B--2---:R-:W-:Y:S01]  /*1d0a0*/  @!P5 FMUL R96, R96, R96 ;  /* 0x000000606060d220 */ /* 0x004fe20000400000 */
[----:B------:R-:W-:-:S06]  /*1d0b0*/  FSETP.GEU.AND P5, PT, R9, -126, PT ;  /* 0xc2fc00000900780b */ /* 0x000fcc0003fae000 */
[----:B------:R2:W4:Y:S01]  /*1d0c0*/  MUFU.EX2 R99, R5 ;  /* 0x0000000500637308 */ /* 0x0005220000000800 */
[----:B---3--:R-:W-:Y:S02]  /*1d0d0*/  FFMA2 R6, R102.F32x2.HI_LO, UR36.F32, R0.F32 ;  /* 0x0000002466067c49 */ /* 0x008fe40009200000 */
[----:B-----5:R-:W-:Y:S01]  /*1d0e0*/  @!P4 FMUL R97, R97, R97 ;  /* 0x000000616161c220 */ /* 0x020fe20000400000 */
[----:B------:R-:W-:Y:S02]  /*1d0f0*/  @!P6 FMUL R8, R8, 0.5 ;  /* 0x3f0000000808e820 */ /* 0x000fe40000400000 */
[----:B------:R-:W-:Y:S01]  /*1d100*/  FSETP.GEU.AND P4, PT, R6, -126, PT ;  /* 0xc2fc00000600780b */ /* 0x000fe20003f8e000 */
[----:B------:R-:W-:Y:S01]  /*1d110*/  @!P5 FMUL R9, R9, 0.5 ;  /* 0x3f0000000909d820 */ /* 0x000fe20000400000 */
[----:B------:R-:W3:Y:S01]  /*1d120*/  MUFU.EX2 R100, R10 ;  /* 0x0000000a00647308 */ /* 0x000ee20000000800 */
[----:B-1----:R-:W-:Y:S01]  /*1d130*/  @!P3 FMUL R98, R98, R98 ;  /* 0x000000626262b220 */ /* 0x002fe20000400000 */
[----:B------:R-:W-:-:S06]  /*1d140*/  FSETP.GEU.AND P3, PT, R7, -126, PT ;  /* 0xc2fc00000700780b */ /* 0x000fcc0003f6e000 */
[----:B------:R1:W5:Y:S01]  /*1d150*/  MUFU.EX2 R101, R11 ;  /* 0x0000000b00657308 */ /* 0x0003620000000800 */
[----:B--2---:R-:W-:Y:S02]  /*1d160*/  FFMA2 R4, R104.F32x2.HI_LO, UR36.F32, R0.F32 ;  /* 0x0000002468047c49 */ /* 0x004fe40009200000 */
[----:B----4-:R-:W-:Y:S01]  /*1d170*/  @!P2 FMUL R99, R99, R99 ;  /* 0x000000636363a220 */ /* 0x010fe20000400000 */
[----:B------:R-:W-:Y:S02]  /*1d180*/  @!P4 FMUL R6, R6, 0.5 ;  /* 0x3f0000000606c820 */ /* 0x000fe40000400000 */
[----:B------:R-:W-:Y:S01]  /*1d190*/  FSETP.GEU.AND P2, PT, R4, -126, PT ;  /* 0xc2fc00000400780b */ /* 0x000fe20003f4e000 */
[----:B------:R-:W-:Y:S01]  /*1d1a0*/  @!P3 FMUL R7, R7, 0.5 ;  /* 0x3f0000000707b820 */ /* 0x000fe20000400000 */
[----:B------:R-:W2:Y:S01]  /*1d1b0*/  MUFU.EX2 R102, R8 ;  /* 0x0000000800667308 */ /* 0x000ea20000000800 */
[----:B---3--:R-:W-:Y:S01]  /*1d1c0*/  @!P1 FMUL R100, R100, R100 ;  /* 0x0000006464649220 */ /* 0x008fe20000400000 */
[----:B------:R-:W-:-:S06]  /*1d1d0*/  FSETP.GEU.AND P1, PT, R5, -126, PT ;  /* 0xc2fc00000500780b */ /* 0x000fcc0003f2e000 */
[----:B------:R3:W4:Y:S01]  /*1d1e0*/  MUFU.EX2 R103, R9 ;  /* 0x0000000900677308 */ /* 0x0007220000000800 */
[----:B-1----:R-:W-:Y:S02]  /*1d1f0*/  FFMA2 R10, R106.F32x2.HI_LO, UR36.F32, R0.F32 ;  /* 0x000000246a0a7c49 */ /* 0x002fe40009200000 */
[----:B-----5:R-:W-:Y:S01]  /*1d200*/  @!P0 FMUL R101, R101, R101 ;  /* 0x0000006565658220 */ /* 0x020fe20000400000 */
[----:B------:R-:W-:Y:S02]  /*1d210*/  @!P2 FMUL R4, R4, 0.5 ;  /* 0x3f0000000404a820 */ /* 0x000fe40000400000 */
[----:B------:R-:W-:Y:S01]  /*1d220*/  FSETP.GEU.AND P0, PT, R10, -126, PT ;  /* 0xc2fc00000a00780b */ /* 0x000fe20003f0e000 */
[----:B------:R-:W-:Y:S01]  /*1d230*/  @!P1 FMUL R5, R5, 0.5 ;  /* 0x3f00000005059820 */ /* 0x000fe20000400000 */
[----:B------:R-:W1:Y:S01]  /*1d240*/  MUFU.EX2 R104, R6 ;  /* 0x0000000600687308 */ /* 0x000e620000000800 */
[----:B--2---:R-:W-:Y:S01]  /*1d250*/  @!P6 FMUL R102, R102, R102 ;  /* 0x000000666666e220 */ /* 0x004fe20000400000 */
[----:B------:R-:W-:-:S06]  /*1d260*/  FSETP.GEU.AND P6, PT, R11, -126, PT ;  /* 0xc2fc00000b00780b */ /* 0x000fcc0003fce000 */
[----:B------:R2:W5:Y:S01]  /*1d270*/  MUFU.EX2 R105, R7 ;  /* 0x0000000700697308 */ /* 0x0005620000000800 */
[----:B---3--:R-:W-:Y:S02]  /*1d280*/  FFMA2 R8, R108.F32x2.HI_LO, UR36.F32, R0.F32 ;  /* 0x000000246c087c49 */ /* 0x008fe40009200000 */
[----:B------:R-:W-:Y:S01]  /*1d290*/  @!P0 FMUL R10, R10, 0.5 ;  /* 0x3f0000000a0a8820 */ /* 0x000fe20000400000 */
[----:B----4-:R-:W-:Y:S02]  /*1d2a0*/  @!P5 FMUL R103, R103, R103 ;  /* 0x000000676767d220 */ /* 0x010fe40000400000 */
[----:B------:R-:W-:Y:S01]  /*1d2b0*/  FSETP.GEU.AND P5, PT, R8, -126, PT ;  /* 0xc2fc00000800780b */ /* 0x000fe20003fae000 */
[----:B------:R-:W-:Y:S01]  /*1d2c0*/  @!P6 FMUL R11, R11, 0.5 ;  /* 0x3f0000000b0be820 */ /* 0x000fe20000400000 */
[----:B------:R-:W3:Y:S01]  /*1d2d0*/  MUFU.EX2 R106, R4 ;  /* 0x00000004006a7308 */ /* 0x000ee20000000800 */
[----:B-1----:R-:W-:Y:S01]  /*1d2e0*/  @!P4 FMUL R104, R104, R104 ;  /* 0x000000686868c220 */ /* 0x002fe20000400000 */
[----:B------:R-:W-:-:S06]  /*1d2f0*/  FSETP.GEU.AND P4, PT, R9, -126, PT ;  /* 0xc2fc00000900780b */ /* 0x000fcc0003f8e000 */
[----:B------:R1:W4:Y:S01]  /*1d300*/  MUFU.EX2 R107, R5 ;  /* 0x00000005006b7308 */ /* 0x0003220000000800 */
[----:B--2---:R-:W-:Y:S02]  /*1d310*/  FFMA2 R6, R110.F32x2.HI_LO, UR36.F32, R0.F32 ;  /* 0x000000246e067c49 */ /* 0x004fe40009200000 */
[----:B-----5:R-:W-:Y:S01]  /*1d320*/  @!P3 FMUL R105, R105, R105 ;  /* 0x000000696969b220 */ /* 0x020fe20000400000 */
[----:B------:R-:W-:Y:S02]  /*1d330*/  @!P5 FMUL R8, R8, 0.5 ;  /* 0x3f0000000808d820 */ /* 0x000fe40000400000 */
[----:B------:R-:W-:Y:S01]  /*1d340*/  FSETP.GEU.AND P3, PT, R6, -126, PT ;  /* 0xc2fc00000600780b */ /* 0x000fe20003f6e000 */
[----:B------:R-:W-:Y:S01]  /*1d350*/  @!P4 FMUL R9, R9, 0.5 ;  /* 0x3f0000000909c820 */ /* 0x000fe20000400000 */
[----:B------:R-:W2:Y:S01]  /*1d360*/  MUFU.EX2 R108, R10 ;  /* 0x0000000a006c7308 */ /* 0x000ea20000000800 */
[----:B---3--:R-:W-:Y:S01]  /*1d370*/  @!P2 FMUL R106, R106, R106 ;  /* 0x0000006a6a6aa220 */ /* 0x008fe20000400000 */
[----:B------:R-:W-:-:S06]  /*1d380*/  FSETP.GEU.AND P2, PT, R7, -126, PT ;  /* 0xc2fc00000700780b */ /* 0x000fcc0003f4e000 */
[----:B------:R3:W5:Y:S01]  /*1d390*/  MUFU.EX2 R109, R11 ;  /* 0x0000000b006d7308 */ /* 0x0007620000000800 */
[----:B-1----:R-:W-:Y:S02]  /*1d3a0*/  FFMA2 R4, R112.F32x2.HI_LO, UR36.F32, R0.F32 ;  /* 0x0000002470047c49 */ /* 0x002fe40009200000 */
[----:B----4-:R-:W-:Y:S01]  /*1d3b0*/  @!P1 FMUL R107, R107, R107 ;  /* 0x0000006b6b6b9220 */ /* 0x010fe20000400000 */
[----:B------:R-:W-:Y:S02]  /*1d3c0*/  @!P3 FMUL R6, R6, 0.5 ;  /* 0x3f0000000606b820 */ /* 0x000fe40000400000 */
[----:B------:R-:W-:Y:S01]  /*1d3d0*/  FSETP.GEU.AND P1, PT, R4, -126, PT ;  /* 0xc2fc00000400780b */ /* 0x000fe20003f2e000 */
[----:B------:R-:W-:Y:S01]  /*1d3e0*/  @!P2 FMUL R7, R7, 0.5 ;  /* 0x3f0000000707a820 */ /* 0x000fe20000400000 */
[----:B------:R-:W1:Y:S01]  /*1d3f0*/  MUFU.EX2 R110, R8 ;  /* 0x00000008006e7308 */ /* 0x000e620000000800 */
[----:B--2---:R-:W-:Y:S01]  /*1d400*/  @!P0 FMUL R108, R108, R108 ;  /* 0x0000006c6c6c8220 */ /* 0x004fe20000400000 */
[----:B------:R-:W-:-:S06]  /*1d410*/  FSETP.GEU.AND P0, PT, R5, -126, PT ;  /* 0xc2fc00000500780b */ /* 0x000fcc0003f0e000 */
[----:B------:R2:W4:Y:S01]  /*1d420*/  MUFU.EX2 R111, R9 ;  /* 0x00000009006f7308 */ /* 0x0005220000000800 */
[----:B---3--:R-:W-:Y:S02]  /*1d430*/  FFMA2 R10, R114.F32x2.HI_LO, UR36.F32, R0.F32 ;  /* 0x00000024720a7c49 */ /* 0x008fe40009200000 */
[----:B------:R-:W-:Y:S01]  /*1d440*/  @!P1 FMUL R4, R4, 0.5 ;  /* 0x3f00000004049820 */ /* 0x000fe20000400000 */
[----:B-----5:R-:W-:Y:S02]  /*1d450*/  @!P6 FMUL R109, R109, R109 ;  /* 0x0000006d6d6de220 */ /* 0x020fe40000400000 */
        /* <DEDUP_REMOVED lines=23> */
[----:B------:R-:W2:Y:S01]  /*1d5d0*/  MUFU.EX2 R118, R8 ;  /* 0x0000000800767308 */ /* 0x000ea20000000800 */
[----:B---3--:R-:W-:Y:S02]  /*1d5e0*/  FFMA2 R4, R120.F32x2.HI_LO, UR36.F32, R0.F32 ;  /* 0x0000002478047c49 */ /* 0x008fe40009200000 */
[----:B----4-:R-:W-:Y:S01]  /*1d5f0*/  @!P0 FMUL R115, R115, R115 ;  /* 0x0000007373738220 */ /* 0x010fe20000400000 */
[----:B------:R-:W-:Y:S02]  /*1d600*/  @!P2 FMUL R6, R6, 0.5 ;  /* 0x3f0000000606a820 */ /* 0x000fe40000400000 */
[----:B------:R-:W-:Y:S01]  /*1d610*/  FSETP.GEU.AND P0, PT, R4, -126, PT ;  /* 0xc2fc00000400780b */ /* 0x000fe20003f0e000 */
[----:B------:R-:W-:Y:S01]  /*1d620*/  @!P1 FMUL R7, R7, 0.5 ;  /* 0x3f00000007079820 */ /* 0x000fe20000400000 */
[----:B------:R-:W3:Y:S01]  /*1d630*/  MUFU.EX2 R116, R10 ;  /* 0x0000000a00747308 */ /* 0x000ee20000000800 */
[----:B-1----:R-:W-:Y:S01]  /*1d640*/  @!P5 FMUL R117, R117, R117 ;  /* 0x000000757575d220 */ /* 0x002fe20000400000 */
[----:B------:R-:W-:-:S06]  /*1d650*/  FSETP.GEU.AND P5, PT, R150, -126, PT ;  /* 0xc2fc00009600780b */ /* 0x000fcc0003fae000 */
[----:B------:R-:W1:Y:S01]  /*1d660*/  MUFU.EX2 R119, R9 ;  /* 0x0000000900777308 */ /* 0x000e620000000800 */
[----:B--2---:R-:W-:Y:S01]  /*1d670*/  @!P4 FMUL R118, R118, R118 ;  /* 0x000000767676c220 */ /* 0x004fe20000400000 */
[----:B------:R-:W-:Y:S01]  /*1d680*/  FSETP.GEU.AND P4, PT, R151, -126, PT ;  /* 0xc2fc00009700780b */ /* 0x000fe20003f8e000 */
[----:B------:R-:W-:-:S04]  /*1d690*/  @!P0 FMUL R4, R4, 0.5 ;  /* 0x3f00000004048820 */ /* 0x000fc80000400000 */
        /* <DEDUP_REMOVED lines=39> */
[----:B------:R-:W-:-:S04]  /*1d910*/  FSETP.GEU.AND P2, PT, R32, -126, PT ;  /* 0xc2fc00002000780b */ /* 0x000fc80003f4e000 */
[----:B------:R-:W-:Y:S01]  /*1d920*/  F2FP.BF16.F32.PACK_AB R24, R153, R152 ;  /* 0x000000989918723e */ /* 0x000fe200000010ff */
[----:B------:R-:W-:Y:S01]  /*1d930*/  @!P3 FMUL R31, R31, 0.5 ;  /* 0x3f0000001f1fb820 */ /* 0x000fe20000400000 */
[----:B------:R-:W3:Y:S01]  /*1d940*/  MUFU.EX2 R158, R28 ;  /* 0x0000001c009e7308 */ /* 0x000ee20000000800 */
[----:B-1----:R-:W-:Y:S01]  /*1d950*/  @!P1 FMUL R154, R154, R154 ;  /* 0x0000009a9a9a9220 */ /* 0x002fe20000400000 */
[----:B------:R-:W-:-:S05]  /*1d960*/  FSETP.GEU.AND P1, PT, R33, -126, PT ;  /* 0xc2fc00002100780b */ /* 0x000fca0003f2e000 */
[----:B------:R-:W-:Y:S01]  /*1d970*/  @!P2 FMUL R32, R32, 0.5 ;  /* 0x3f0000002020a820 */ /* 0x000fe20000400000 */
[----:B------:R-:W1:Y:S01]  /*1d980*/  MUFU.EX2 R159, R29 ;  /* 0x0000001d009f7308 */ /* 0x000e620000000800 */
[----:B--2---:R-:W-:Y:S01]  /*1d990*/  @!P0 FMUL R155, R155, R155 ;  /* 0x0000009b9b9b8220 */ /* 0x004fe20000400000 */
[----:B------:R-:W-:-:S04]  /*1d9a0*/  FSETP.GEU.AND P0, PT, R34, -126, PT ;  /* 0xc2fc00002200780b */ /* 0x000fc80003f0e000 */
[----:B------:R-:W-:Y:S01]  /*1d9b0*/  F2FP.BF16.F32.PACK_AB R25, R155, R154 ;  /* 0x0000009a9b19723e */ /* 0x000fe200000010ff */
[----:B------:R-:W-:Y:S01]  /*1d9c0*/  @!P1 FMUL R33, R33, 0.5 ;  /* 0x3f00000021219820 */ /* 0x000fe20000400000 */
[----:B------:R-:W2:Y:S01]  /*1d9d0*/  MUFU.EX2 R160, R30 ;  /* 0x0000001e00a07308 */ /* 0x000ea20000000800 */
[----:B---3--:R-:W-:Y:S01]  /*1d9e0*/  @!P6 FMUL R158, R158, R158 ;  /* 0x0000009e9e9ee220 */ /* 0x008fe20000400000 */
[----:B------:R-:W-:-:S05]  /*1d9f0*/  FSETP.GEU.AND P6, PT, R35, -126, PT ;  /* 0xc2fc00002300780b */ /* 0x000fca0003fce000 */
[----:B------:R-:W-:Y:S01]  /*1da00*/  @!P0 FMUL R34, R34, 0.5 ;  /* 0x3f00000022228820 */ /* 0x000fe20000400000 */
[----:B------:R-:W3:Y:S01]  /*1da10*/  MUFU.EX2 R161, R31 ;  /* 0x0000001f00a17308 */ /* 0x000ee20000000800 */
[----:B-1----:R-:W-:Y:S01]  /*1da20*/  @!P5 FMUL R159, R159, R159 ;  /* 0x0000009f9f9fd220 */ /* 0x002fe20000400000 */
[----:B------:R-:W-:-:S04]  /*1da30*/  FSETP.GEU.AND P5, PT, R36, -126, PT ;  /* 0xc2fc00002400780b */ /* 0x000fc80003fae000 */
[----:B------:R-:W-:Y:S01]  /*1da40*/  F2FP.BF16.F32.PACK_AB R26, R159, R158 ;  /* 0x0000009e9f1a723e */ /* 0x000fe200000010ff */
        /* <DEDUP_REMOVED lines=120> */
[----:B------:R-:W-:Y:S02]  /*1e1d0*/  FSETP.GEU.AND P6, PT, R67, -126, PT ;  /* 0xc2fc00004300780b */ /* 0x000fe40003fce000 */
[----:B------:R-:W-:-:S03]  /*1e1e0*/  F2FP.BF16.F32.PACK_AB R60, R129, R128 ;  /* 0x00000080813c723e */ /* 0x000fc600000010ff */
[----:B------:R-:W-:Y:S01]  /*1e1f0*/  @!P0 FMUL R66, R66, 0.5 ;  /* 0x3f00000042428820 */ /* 0x000fe20000400000 */
[----:B------:R-:W1:Y:S01]  /*1e200*/  MUFU.EX2 R189, R63 ;  /* 0x0000003f00bd7308 */ /* 0x000e620000000800 */
[----:B--2---:R-:W-:Y:S01]  /*1e210*/  @!P5 FMUL R187, R187, R187 ;  /* 0x000000bbbbbbd220 */ /* 0x004fe20000400000 */
[----:B------:R-:W-:Y:S02]  /*1e220*/  FSETP.GEU.AND P5, PT, R68, -126, PT ;  /* 0xc2fc00004400780b */ /* 0x000fe40003fae000 */
[----:B------:R-:W-:Y:S02]  /*1e230*/  F2FP.BF16.F32.PACK_AB R61, R131, R130 ;  /* 0x00000082833d723e */ /* 0x000fe400000010ff */
[----:B------:R-:W-:Y:S01]  /*1e240*/  F2FP.BF16.F32.PACK_AB R40, R187, R186 ;  /* 0x000000babb28723e */ /* 0x000fe200000010ff */
[----:B------:R-:W-:Y:S01]  /*1e250*/  @!P6 FMUL R67, R67, 0.5 ;  /* 0x3f0000004343e820 */ /* 0x000fe20000400000 */
[----:B------:R-:W2:Y:S01]  /*1e260*/  MUFU.EX2 R42, R64 ;  /* 0x00000040002a7308 */ /* 0x000ea20000000800 */
[----:B---3--:R-:W-:Y:S01]  /*1e270*/  @!P4 FMUL R188, R188, R188 ;  /* 0x000000bcbcbcc220 */ /* 0x008fe20000400000 */
[----:B------:R-:W-:-:S02]  /*1e280*/  FSETP.GEU.AND P4, PT, R69, -126, PT ;  /* 0xc2fc00004500780b */ /* 0x000fc40003f8e000 */
[----:B------:R-:W-:-:S03]  /*1e290*/  F2FP.BF16.F32.PACK_AB R62, R133, R132 ;  /* 0x00000084853e723e */ /* 0x000fc600000010ff */
[----:B------:R-:W-:Y:S01]  /*1e2a0*/  @!P5 FMUL R68, R68, 0.5 ;  /* 0x3f0000004444d820 */ /* 0x000fe20000400000 */
[----:B------:R-:W3:Y:S01]  /*1e2b0*/  MUFU.EX2 R50, R65 ;  /* 0x0000004100327308 */ /* 0x000ee20000000800 */
[----:B-1----:R-:W-:Y:S01]  /*1e2c0*/  @!P3 FMUL R189, R189, R189 ;  /* 0x000000bdbdbdb220 */ /* 0x002fe20000400000 */
[----:B------:R-:W-:Y:S02]  /*1e2d0*/  FSETP.GEU.AND P3, PT, R70, -126, PT ;  /* 0xc2fc00004600780b */ /* 0x000fe40003f6e000 */
[----:B------:R-:W-:Y:S02]  /*1e2e0*/  F2FP.BF16.F32.PACK_AB R63, R135, R134 ;  /* 0x00000086873f723e */ /* 0x000fe400000010ff */
[----:B------:R-:W-:Y:S01]  /*1e2f0*/  F2FP.BF16.F32.PACK_AB R41, R189, R188 ;  /* 0x000000bcbd29723e */ /* 0x000fe200000010ff */
[----:B------:R-:W-:Y:S01]  /*1e300*/  @!P4 FMUL R69, R69, 0.5 ;  /* 0x3f0000004545c820 */ /* 0x000fe20000400000 */
[----:B------:R-:W1:Y:S01]  /*1e310*/  MUFU.EX2 R43, R66 ;  /* 0x00000042002b7308 */ /* 0x000e620000000800 */
[----:B--2---:R-:W-:Y:S01]  /*1e320*/  @!P2 FMUL R42, R42, R42 ;  /* 0x0000002a2a2aa220 */ /* 0x004fe20000400000 */
[----:B------:R-:W-:-:S02]  /*1e330*/  FSETP.GEU.AND P2, PT, R71, -126, PT ;  /* 0xc2fc00004700780b */ /* 0x000fc40003f4e000 */
[----:B------:R-:W-:Y:S02]  /*1e340*/  F2FP.BF16.F32.PACK_AB R64, R137, R136 ;  /* 0x000000888940723e */ /* 0x000fe400000010ff */
[----:B------:R2:W-:Y:S01]  /*1e350*/  STL [R1+0x18], R42 ;  /* 0x0000182a01007387 */ /* 0x0005e20000100800 */
[----:B------:R-:W-:Y:S01]  /*1e360*/  @!P3 FMUL R70, R70, 0.5 ;  /* 0x3f0000004646b820 */ /* 0x000fe20000400000 */
[----:B------:R-:W4:Y:S01]  /*1e370*/  MUFU.EX2 R49, R67 ;  /* 0x0000004300317308 */ /* 0x000f220000000800 */
[----:B---3--:R-:W-:Y:S01]  /*1e380*/  @!P1 FMUL R50, R50, R50 ;  /* 0x0000003232329220 */ /* 0x008fe20000400000 */
[----:B------:R-:W-:Y:S02]  /*1e390*/  FSETP.GEU.AND P1, PT, R72, -126, PT ;  /* 0xc2fc00004800780b */ /* 0x000fe40003f2e000 */
[----:B------:R-:W-:Y:S02]  /*1e3a0*/  F2FP.BF16.F32.PACK_AB R65, R139, R138 ;  /* 0x0000008a8b41723e */ /* 0x000fe400000010ff */
[----:B------:R-:W-:Y:S01]  /*1e3b0*/  STL [R1+0x1c], R50 ;  /* 0x00001c3201007387 */ /* 0x000fe20000100800 */
[----:B------:R-:W-:Y:S01]  /*1e3c0*/  @!P2 FMUL R71, R71, 0.5 ;  /* 0x3f0000004747a820 */ /* 0x000fe20000400000 */
[----:B------:R-:W3:Y:S01]  /*1e3d0*/  MUFU.EX2 R44, R68 ;  /* 0x00000044002c7308 */ /* 0x000ee20000000800 */
[----:B-1----:R-:W-:Y:S01]  /*1e3e0*/  @!P0 FMUL R43, R43, R43 ;  /* 0x0000002b2b2b8220 */ /* 0x002fe20000400000 */
[----:B------:R-:W-:-:S02]  /*1e3f0*/  FSETP.GEU.AND P0, PT, R73, -126, PT ;  /* 0xc2fc00004900780b */ /* 0x000fc40003f0e000 */
[----:B------:R-:W-:Y:S02]  /*1e400*/  F2FP.BF16.F32.PACK_AB R66, R141, R140 ;  /* 0x0000008c8d42723e */ /* 0x000fe400000010ff */
[----:B------:R1:W-:Y:S01]  /*1e410*/  STL [R1+0x20], R43 ;  /* 0x0000202b01007387 */ /* 0x0003e20000100800 */
[----:B------:R-:W-:Y:S01]  /*1e420*/  @!P1 FMUL R72, R72, 0.5 ;  /* 0x3f00000048489820 */ /* 0x000fe20000400000 */
[----:B------:R-:W5:Y:S01]  /*1e430*/  MUFU.EX2 R48, R69 ;  /* 0x0000004500307308 */ /* 0x000f620000000800 */
[----:B----4-:R-:W-:Y:S01]  /*1e440*/  @!P6 FMUL R49, R49, R49 ;  /* 0x000000313131e220 */ /* 0x010fe20000400000 */
[----:B------:R-:W-:Y:S02]  /*1e450*/  FSETP.GEU.AND P6, PT, R74, -126, PT ;  /* 0xc2fc00004a00780b */ /* 0x000fe40003fce000 */
[----:B------:R-:W-:Y:S02]  /*1e460*/  F2FP.BF16.F32.PACK_AB R67, R143, R142 ;  /* 0x0000008e8f43723e */ /* 0x000fe400000010ff */
[----:B------:R-:W-:Y:S01]  /*1e470*/  STL [R1+0x24], R49 ;  /* 0x0000243101007387 */ /* 0x000fe20000100800 */
[----:B------:R-:W-:Y:S01]  /*1e480*/  @!P0 FMUL R73, R73, 0.5 ;  /* 0x3f00000049498820 */ /* 0x000fe20000400000 */
[----:B------:R-:W4:Y:S01]  /*1e490*/  MUFU.EX2 R45, R70 ;  /* 0x00000046002d7308 */ /* 0x000f220000000800 */
[----:B---3--:R-:W-:Y:S01]  /*1e4a0*/  @!P5 FMUL R44, R44, R44 ;  /* 0x0000002c2c2cd220 */ /* 0x008fe20000400000 */
[----:B------:R-:W-:-:S02]  /*1e4b0*/  FSETP.GEU.AND P5, PT, R75, -126, PT ;  /* 0xc2fc00004b00780b */ /* 0x000fc40003fae000 */
[----:B--2---:R-:W-:Y:S02]  /*1e4c0*/  F2FP.BF16.F32.PACK_AB R42, R50, R42 ;  /* 0x0000002a322a723e */ /* 0x004fe400000010ff */
[----:B------:R2:W-:Y:S01]  /*1e4d0*/  STL [R1+0x28], R44 ;  /* 0x0000282c01007387 */ /* 0x0005e20000100800 */
[----:B------:R-:W-:Y:S01]  /*1e4e0*/  @!P6 FMUL R74, R74, 0.5 ;  /* 0x3f0000004a4ae820 */ /* 0x000fe20000400000 */
[----:B------:R-:W3:Y:S01]  /*1e4f0*/  MUFU.EX2 R47, R71 ;  /* 0x00000047002f7308 */ /* 0x000ee20000000800 */
[----:B-----5:R-:W-:Y:S01]  /*1e500*/  @!P4 FMUL R48, R48, R48 ;  /* 0x000000303030c220 */ /* 0x020fe20000400000 */
[----:B------:R-:W-:Y:S02]  /*1e510*/  FSETP.GEU.AND P4, PT, R76, -126, PT ;  /* 0xc2fc00004c00780b */ /* 0x000fe40003f8e000 */
[----:B------:R-:W-:Y:S02]  /*1e520*/  F2FP.BF16.F32.PACK_AB R68, R145, R144 ;  /* 0x000000909144723e */ /* 0x000fe400000010ff */
[----:B------:R-:W-:Y:S01]  /*1e530*/  STL [R1+0x2c], R48 ;  /* 0x00002c3001007387 */ /* 0x000fe20000100800 */
[----:B------:R-:W-:Y:S01]  /*1e540*/  @!P5 FMUL R75, R75, 0.5 ;  /* 0x3f0000004b4bd820 */ /* 0x000fe20000400000 */
[----:B------:R-:W5:Y:S01]  /*1e550*/  MUFU.EX2 R5, R72 ;  /* 0x0000004800057308 */ /* 0x000f620000000800 */
[----:B----4-:R-:W-:Y:S01]  /*1e560*/  @!P3 FMUL R45, R45, R45 ;  /* 0x0000002d2d2db220 */ /* 0x010fe20000400000 */
[----:B------:R-:W-:-:S02]  /*1e570*/  FSETP.GEU.AND P3, PT, R77, -126, PT ;  /* 0xc2fc00004d00780b */ /* 0x000fc40003f6e000 */
[----:B-1----:R-:W-:Y:S02]  /*1e580*/  F2FP.BF16.F32.PACK_AB R43, R49, R43 ;  /* 0x0000002b312b723e */ /* 0x002fe400000010ff */
        /* <DEDUP_REMOVED lines=9> */
[----:B-----5:R-:W-:Y:S01]  /*1e620*/  @!P1 FMUL R5, R5, R5 ;  /* 0x0000000505059220 */ /* 0x020fe20000400000 */
[----:B------:R-:W-:-:S02]  /*1e630*/  FSETP.GEU.AND P1, PT, R79, -126, PT ;  /* 0xc2fc00004f00780b */ /* 0x000fc40003f2e000 */
[----:B--2---:R-:W-:Y:S02]  /*1e640*/  F2FP.BF16.F32.PACK_AB R44, R48, R44 ;  /* 0x0000002c302c723e */ /* 0x004fe400000010ff */
[----:B------:R-:W-:Y:S01]  /*1e650*/  STL [R1+0x38], R5 ;  /* 0x0000380501007387 */ /* 0x000fe20000100800 */
[----:B------:R-:W-:Y:S01]  /*1e660*/  @!P2 FMUL R78, R78, 0.5 ;  /* 0x3f0000004e4ea820 */ /* 0x000fe20000400000 */
[----:B------:R-:W2:Y:S01]  /*1e670*/  MUFU.EX2 R4, R75 ;  /* 0x0000004b00047308 */ /* 0x000ea20000000800 */
[----:B----4-:R-:W-:Y:S01]  /*1e680*/  @!P0 FMUL R46, R46, R46 ;  /* 0x0000002e2e2e8220 */ /* 0x010fe20000400000 */
[----:B------:R-:W-:Y:S02]  /*1e690*/  FSETP.GEU.AND P0, PT, R80, -126, PT ;  /* 0xc2fc00005000780b */ /* 0x000fe40003f0e000 */
[----:B------:R-:W-:Y:S02]  /*1e6a0*/  F2FP.BF16.F32.PACK_AB R70, R149, R148 ;  /* 0x000000949546723e */ /* 0x000fe400000010ff */
[----:B------:R4:W-:Y:S01]  /*1e6b0*/  STL [R1+0x3c], R46 ;  /* 0x00003c2e01007387 */ /* 0x0009e20000100800 */
[----:B------:R-:W-:Y:S01]  /*1e6c0*/  @!P1 FMUL R79, R79, 0.5 ;  /* 0x3f0000004f4f9820 */ /* 0x000fe20000400000 */
[----:B------:R-:W5:Y:S01]  /*1e6d0*/  MUFU.EX2 R9, R76 ;  /* 0x0000004c00097308 */ /* 0x000f620000000800 */
[----:B---3--:R-:W-:Y:S01]  /*1e6e0*/  @!P6 FMUL R7, R7, R7 ;  /* 0x000000070707e220 */ /* 0x008fe20000400000 */
[----:B------:R-:W-:-:S02]  /*1e6f0*/  FSETP.GEU.AND P6, PT, R81, -126, PT ;  /* 0xc2fc00005100780b */ /* 0x000fc40003fce000 */
[----:B-1----:R-:W-:Y:S02]  /*1e700*/  F2FP.BF16.F32.PACK_AB R45, R47, R45 ;  /* 0x0000002d2f2d723e */ /* 0x002fe400000010ff */
[----:B------:R1:W-:Y:S01]  /*1e710*/  STL [R1+0x40], R7 ;  /* 0x0000400701007387 */ /* 0x0003e20000100800 */
[----:B------:R-:W-:Y:S01]  /*1e720*/  @!P0 FMUL R80, R80, 0.5 ;  /* 0x3f00000050508820 */ /* 0x000fe20000400000 */
[----:B------:R-:W3:Y:S01]  /*1e730*/  MUFU.EX2 R6, R77 ;  /* 0x0000004d00067308 */ /* 0x000ee20000000800 */
[----:B--2---:R-:W-:Y:S01]  /*1e740*/  @!P5 FMUL R4, R4, R4 ;  /* 0x000000040404d220 */ /* 0x004fe20000400000 */
[----:B------:R-:W-:Y:S02]  /*1e750*/  FSETP.GEU.AND P5, PT, R82, -126, PT ;  /* 0xc2fc00005200780b */ /* 0x000fe40003fae000 */
[----:B------:R-:W-:Y:S02]  /*1e760*/  F2FP.BF16.F32.PACK_AB R71, R93, R92 ;  /* 0x0000005c5d47723e */ /* 0x000fe400000010ff */
[----:B------:R1:W-:Y:S01]  /*1e770*/  STL [R1+0x44], R4 ;  /* 0x0000440401007387 */ /* 0x0003e20000100800 */
[----:B------:R-:W-:Y:S01]  /*1e780*/  @!P6 FMUL R81, R81, 0.5 ;  /* 0x3f0000005151e820 */ /* 0x000fe20000400000 */
[----:B------:R-:W2:Y:S01]  /*1e790*/  MUFU.EX2 R11, R78 ;  /* 0x0000004e000b7308 */ /* 0x000ea20000000800 */
[----:B-----5:R-:W-:Y:S01]  /*1e7a0*/  @!P4 FMUL R9, R9, R9 ;  /* 0x000000090909c220 */ /* 0x020fe20000400000 */
[----:B------:R-:W-:-:S02]  /*1e7b0*/  FSETP.GEU.AND P4, PT, R83, -126, PT ;  /* 0xc2fc00005300780b */ /* 0x000fc40003f8e000 */
[----:B------:R-:W-:Y:S02]  /*1e7c0*/  F2FP.BF16.F32.PACK_AB R72, R95, R94 ;  /* 0x0000005e5f48723e */ /* 0x000fe400000010ff */
[----:B------:R1:W-:Y:S01]  /*1e7d0*/  STL [R1+0x48], R9 ;  /* 0x0000480901007387 */ /* 0x0003e20000100800 */
[----:B------:R-:W-:Y:S01]  /*1e7e0*/  @!P5 FMUL R82, R82, 0.5 ;  /* 0x3f0000005252d820 */ /* 0x000fe20000400000 */
[----:B------:R-:W5:Y:S01]  /*1e7f0*/  MUFU.EX2 R8, R79 ;  /* 0x0000004f00087308 */ /* 0x000f620000000800 */
[----:B---3--:R-:W-:Y:S01]  /*1e800*/  @!P3 FMUL R6, R6, R6 ;  /* 0x000000060606b220 */ /* 0x008fe20000400000 */
[----:B------:R-:W-:Y:S02]  /*1e810*/  FSETP.GEU.AND P3, PT, R84, -126, PT ;  /* 0xc2fc00005400780b */ /* 0x000fe40003f6e000 */
[----:B------:R-:W-:Y:S02]  /*1e820*/  F2FP.BF16.F32.PACK_AB R73, R97, R96 ;  /* 0x000000606149723e */ /* 0x000fe400000010ff */
[----:B------:R1:W-:Y:S01]  /*1e830*/  STL [R1+0x4c], R6 ;  /* 0x00004c0601007387 */ /* 0x0003e20000100800 */
[----:B------:R-:W-:Y:S01]  /*1e840*/  @!P4 FMUL R83, R83, 0.5 ;  /* 0x3f0000005353c820 */ /* 0x000fe20000400000 */
[----:B------:R-:W3:Y:S01]  /*1e850*/  MUFU.EX2 R157, R80 ;  /* 0x00000050009d7308 */ /* 0x000ee20000000800 */
[----:B--2---:R-:W-:Y:S01]  /*1e860*/  @!P2 FMUL R11, R11, R11 ;  /* 0x0000000b0b0ba220 */ /* 0x004fe20000400000 */
[----:B------:R-:W-:-:S02]  /*1e870*/  FSETP.GEU.AND P2, PT, R85, -126, PT ;  /* 0xc2fc00005500780b */ /* 0x000fc40003f4e000 */
[----:B------:R-:W-:Y:S02]  /*1e880*/  F2FP.BF16.F32.PACK_AB R74, R99, R98 ;  /* 0x00000062634a723e */ /* 0x000fe400000010ff */
[----:B------:R1:W-:Y:S01]  /*1e890*/  STL [R1+0x50], R11 ;  /* 0x0000500b01007387 */ /* 0x0003e20000100800 */
[----:B------:R-:W-:Y:S01]  /*1e8a0*/  @!P3 FMUL R84, R84, 0.5 ;  /* 0x3f0000005454b820 */ /* 0x000fe20000400000 */
[----:B------:R-:W2:Y:S01]  /*1e8b0*/  MUFU.EX2 R10, R81 ;  /* 0x00000051000a7308 */ /* 0x000ea20000000800 */
[----:B-----5:R-:W-:Y:S01]  /*1e8c0*/  @!P1 FMUL R8, R8, R8 ;  /* 0x0000000808089220 */ /* 0x020fe20000400000 */
[----:B------:R-:W-:Y:S02]  /*1e8d0*/  FSETP.GEU.AND P1, PT, R86, -126, PT ;  /* 0xc2fc00005600780b */ /* 0x000fe40003f2e000 */
[----:B------:R-:W-:Y:S02]  /*1e8e0*/  F2FP.BF16.F32.PACK_AB R75, R101, R100 ;  /* 0x00000064654b723e */ /* 0x000fe400000010ff */
[----:B------:R1:W-:Y:S01]  /*1e8f0*/  STL [R1+0x54], R8 ;  /* 0x0000540801007387 */ /* 0x0003e20000100800 */
[----:B------:R-:W-:Y:S01]  /*1e900*/  @!P2 FMUL R85, R85, 0.5 ;  /* 0x3f0000005555a820 */ /* 0x000fe20000400000 */
[----:B------:R-:W5:Y:S01]  /*1e910*/  MUFU.EX2 R20, R82 ;  /* 0x0000005200147308 */ /* 0x000f620000000800 */
[----:B---3--:R-:W-:Y:S01]  /*1e920*/  @!P0 FMUL R157, R157, R157 ;  /* 0x0000009d9d9d8220 */ /* 0x008fe20000400000 */
[----:B------:R-:W-:-:S02]  /*1e930*/  FSETP.GEU.AND P0, PT, R87, -126, PT ;  /* 0xc2fc00005700780b */ /* 0x000fc40003f0e000 */
[----:B------:R-:W-:Y:S02]  /*1e940*/  F2FP.BF16.F32.PACK_AB R76, R103, R102 ;  /* 0x00000066674c723e */ /* 0x000fe400000010ff */
[----:B------:R1:W-:Y:S01]  /*1e950*/  STL [R1+0x58], R157 ;  /* 0x0000589d01007387 */ /* 0x0003e20000100800 */
[----:B------:R-:W-:Y:S01]  /*1e960*/  @!P1 FMUL R86, R86, 0.5 ;  /* 0x3f00000056569820 */ /* 0x000fe20000400000 */
[----:B------:R-:W3:Y:S01]  /*1e970*/  MUFU.EX2 R21, R83 ;  /* 0x0000005300157308 */ /* 0x000ee20000000800 */
[----:B--2---:R-:W-:Y:S01]  /*1e980*/  @!P6 FMUL R10, R10, R10 ;  /* 0x0000000a0a0ae220 */ /* 0x004fe20000400000 */
[----:B------:R-:W-:Y:S02]  /*1e990*/  LOP3.LUT P6, RZ, R3, 0x3, R2, 0x48, !PT ;  /* 0x0000000303ff7812 */ /* 0x000fe400078c4802 */
[----:B------:R-:W-:Y:S02]  /*1e9a0*/  F2FP.BF16.F32.PACK_AB R77, R105, R104 ;  /* 0x00000068694d723e */ /* 0x000fe400000010ff */
[----:B------:R1:W-:Y:S01]  /*1e9b0*/  STL [R1+0x5c], R10 ;  /* 0x00005c0a01007387 */ /* 0x0003e20000100800 */
[----:B------:R-:W-:Y:S01]  /*1e9c0*/  @!P0 FMUL R87, R87, 0.5 ;  /* 0x3f00000057578820 */ /* 0x000fe20000400000 */
[----:B------:R-:W2:Y:S01]  /*1e9d0*/  MUFU.EX2 R14, R84 ;  /* 0x00000054000e7308 */ /* 0x000ea20000000800 */
[----:B-----5:R-:W-:Y:S01]  /*1e9e0*/  @!P5 FMUL R20, R20, R20 ;  /* 0x000000141414d220 */ /* 0x020fe20000400000 */
[----:B------:R-:W-:-:S02]  /*1e9f0*/  F2FP.BF16.F32.PACK_AB R78, R107, R106 ;  /* 0x0000006a6b4e723e */ /* 0x000fc400000010ff */
[----:B------:R-:W-:Y:S02]  /*1ea00*/  F2FP.BF16.F32.PACK_AB R79, R109, R108 ;  /* 0x0000006c6d4f723e */ /* 0x000fe400000010ff */
[----:B------:R1:W-:Y:S01]  /*1ea10*/  STL [R1+0x60], R20 ;  /* 0x0000601401007387 */ /* 0x0003e20000100800 */
[----:B------:R-:W-:Y:S01]  /*1ea20*/  F2FP.BF16.F32.PACK_AB R80, R111, R110 ;  /* 0x0000006e6f50723e */ /* 0x000fe200000010ff */
[----:B------:R-:W5:Y:S01]  /*1ea30*/  MUFU.EX2 R15, R85 ;  /* 0x00000055000f7308 */ /* 0x000f620000000800 */
[----:B---3--:R-:W-:Y:S01]  /*1ea40*/  @!P4 FMUL R21, R21, R21 ;  /* 0x000000151515c220 */ /* 0x008fe20000400000 */
[----:B------:R-:W-:Y:S02]  /*1ea50*/  F2FP.BF16.F32.PACK_AB R81, R113, R112 ;  /* 0x000000707151723e */ /* 0x000fe400000010ff */
[----:B------:R-:W-:Y:S02]  /*1ea60*/  F2FP.BF16.F32.PACK_AB R82, R115, R114 ;  /* 0x000000727352723e */ /* 0x000fe400000010ff */
[----:B------:R1:W-:Y:S01]  /*1ea70*/  STL [R1+0x64], R21 ;  /* 0x0000641501007387 */ /* 0x0003e20000100800 */
[----:B------:R-:W-:Y:S01]  /*1ea80*/  F2FP.BF16.F32.PACK_AB R83, R117, R116 ;  /* 0x000000747553723e */ /* 0x000fe200000010ff */
[----:B------:R-:W3:Y:S01]  /*1ea90*/  MUFU.EX2 R12, R86 ;  /* 0x00000056000c7308 */ /* 0x000ee20000000800 */
[----:B--2---:R-:W-:Y:S01]  /*1eaa0*/  @!P3 FMUL R14, R14, R14 ;  /* 0x0000000e0e0eb220 */ /* 0x004fe20000400000 */
[----:B------:R-:W-:-:S02]  /*1eab0*/  F2FP.BF16.F32.PACK_AB R84, R119, R118 ;  /* 0x000000767754723e */ /* 0x000fc400000010ff */
[----:B----4-:R-:W-:Y:S02]  /*1eac0*/  F2FP.BF16.F32.PACK_AB R46, R46, R5 ;  /* 0x000000052e2e723e */ /* 0x010fe400000010ff */
[----:B------:R1:W-:Y:S01]  /*1ead0*/  STL [R1+0x70], R14 ;  /* 0x0000700e01007387 */ /* 0x0003e20000100800 */
[----:B------:R-:W-:Y:S01]  /*1eae0*/  F2FP.BF16.F32.PACK_AB R47, R4, R7 ;  /* 0x00000007042f723e */ /* 0x000fe200000010ff */
[----:B------:R-:W2:Y:S01]  /*1eaf0*/  MUFU.EX2 R13, R87 ;  /* 0x00000057000d7308 */ /* 0x000ea20000000800 */
[----:B-----5:R-:W-:Y:S01]  /*1eb00*/  @!P2 FMUL R15, R15, R15 ;  /* 0x0000000f0f0fa220 */ /* 0x020fe20000400000 */
[----:B------:R-:W-:Y:S02]  /*1eb10*/  F2FP.BF16.F32.PACK_AB R85, R121, R120 ;  /* 0x000000787955723e */ /* 0x000fe400000010ff */
[----:B------:R-:W-:Y:S02]  /*1eb20*/  F2FP.BF16.F32.PACK_AB R48, R6, R9 ;  /* 0x000000090630723e */ /* 0x000fe400000010ff */
[----:B------:R1:W-:Y:S01]  /*1eb30*/  STL [R1+0x74], R15 ;  /* 0x0000740f01007387 */ /* 0x0003e20000100800 */
[----:B------:R-:W-:Y:S01]  /*1eb40*/  F2FP.BF16.F32.PACK_AB R49, R8, R11 ;  /* 0x0000000b0831723e */ /* 0x000fe200000010ff */
[----:B---3--:R-:W-:Y:S01]  /*1eb50*/  @!P1 FMUL R12, R12, R12 ;  /* 0x0000000c0c0c9220 */ /* 0x008fe20000400000 */
[----:B------:R-:W-:-:S02]  /*1eb60*/  F2FP.BF16.F32.PACK_AB R86, R123, R122 ;  /* 0x0000007a7b56723e */ /* 0x000fc400000010ff */
[----:B------:R-:W-:Y:S02]  /*1eb70*/  F2FP.BF16.F32.PACK_AB R50, R10, R157 ;  /* 0x0000009d0a32723e */ /* 0x000fe400000010ff */
[----:B------:R1:W-:Y:S01]  /*1eb80*/  STL [R1+0x68], R12 ;  /* 0x0000680c01007387 */ /* 0x0003e20000100800 */
[----:B------:R-:W-:Y:S01]  /*1eb90*/  F2FP.BF16.F32.PACK_AB R51, R21, R20 ;  /* 0x000000141533723e */ /* 0x000fe200000010ff */
[----:B--2---:R-:W-:Y:S01]  /*1eba0*/  @!P0 FMUL R13, R13, R13 ;  /* 0x0000000d0d0d8220 */ /* 0x004fe20000400000 */
[----:B------:R-:W-:Y:S02]  /*1ebb0*/  F2FP.BF16.F32.PACK_AB R87, R151, R150 ;  /* 0x000000969757723e */ /* 0x000fe400000010ff */
[----:B------:R-:W-:Y:S02]  /*1ebc0*/  F2FP.BF16.F32.PACK_AB R52, R15, R14 ;  /* 0x0000000e0f34723e */ /* 0x000fe400000010ff */
[----:B------:R1:W-:Y:S01]  /*1ebd0*/  STL [R1+0x6c], R13 ;  /* 0x00006c0d01007387 */ /* 0x0003e20000100800 */
[----:B------:R-:W-:Y:S01]  /*1ebe0*/  F2FP.BF16.F32.PACK_AB R53, R13, R12 ;  /* 0x0000000c0d35723e */ /* 0x000fe200000010ff */
[----:B------:R-:W-:Y:S06]  /*1ebf0*/  @!P6 BRA `(.L_x_317) ;  /* 0x000000000040e947 */ /* 0x000fec0003800000 */
[----:B------:R-:W-:Y:S01]  /*1ec00*/  MOV R2, 0x8 ;  /* 0x0000000800027802 */ /* 0x000fe20000000f00 */
[----:B------:R-:W2:Y:S01]  /*1ec10*/  LDCU.64 UR6, c[0x4][0xb0] ;  /* 0x01001600ff0677ac */ /* 0x000ea20008000a00 */
[----:B-1----:R-:W-:Y:S02]  /*1ec20*/  HFMA2 R12, -RZ, RZ, 0, 5.9604644775390625e-08 ;  /* 0x00000001ff0c7431 */ /* 0x002fe400000001ff */
[----:B------:R-:W-:Y:S01]  /*1ec30*/  IMAD.MOV.U32 R8, RZ, RZ, 0x1be ;  /* 0x000001beff087424 */ /* 0x000fe200078e00ff */
[----:B------:R-:W1:Y:S01]  /*1ec40*/  LDCU.64 UR4, c[0x4][0xb8] ;  /* 0x01001700ff0477ac */ /* 0x000e620008000a00 */
[----:B------:R-:W3:Y:S01]  /*1ec50*/  LDC.64 R2, c[0x4][R2] ;  /* 0x0100000002027b82 */ /* 0x000ee20000000a00 */
[----:B------:R-:W-:Y:S01]  /*1ec60*/  IMAD.MOV.U32 R13, RZ, RZ, RZ ;  /* 0x000000ffff0d7224 */ /* 0x000fe200078e00ff */
[----:B------:R-:W4:Y:S01]  /*1ec70*/  LDCU.64 UR8, c[0x4][0x20] ;  /* 0x01000400ff0877ac */ /* 0x000f220008000a00 */
[----:B--2---:R-:W-:Y:S01]  /*1ec80*/  IMAD.U32 R4, RZ, RZ, UR6 ;  /* 0x00000006ff047e24 */ /* 0x004fe2000f8e00ff */
[----:B------:R-:W-:Y:S01]  /*1ec90*/  MOV R5, UR7 ;  /* 0x0000000700057c02 */ /* 0x000fe20008000f00 */
[----:B-1----:R-:W-:Y:S01]  /*1eca0*/  IMAD.U32 R6, RZ, RZ, UR4 ;  /* 0x00000004ff067e24 */ /* 0x002fe2000f8e00ff */
[----:B------:R-:W-:Y:S01]  /*1ecb0*/  MOV R7, UR5 ;  /* 0x0000000500077c02 */ /* 0x000fe20008000f00 */
[----:B----4-:R-:W-:Y:S01]  /*1ecc0*/  IMAD.U32 R10, RZ, RZ, UR8 ;  /* 0x00000008ff0a7e24 */ /* 0x010fe2000f8e00ff */
[----:B------:R-:W-:-:S02]  /*1ecd0*/  MOV R11, UR9 ;  /* 0x00000009000b7c02 */ /* 0x000fc40008000f00 */
[----:B------:R-:W-:-:S07]  /*1ece0*/  LEPC R20, `(.L_x_317) ;  /* 0x000000001014794e */ /* 0x000fce0000000000 */
[----:B---3--:R-:W-:Y:S05]  /*1ecf0*/  CALL.ABS.NOINC R2 ;  /* 0x0000000002007343 */ /* 0x008fea0003c00000 */
.L_x_317:
[C---:B------:R-:W-:Y:S01]  /*1ed00*/  FSETP.NEU.AND P0, PT, R17.reuse, -INF , PT ;  /* 0xff8000001100780b */ /* 0x040fe20003f0d000 */
[----:B------:R-:W2:Y:S01]  /*1ed10*/  S2R R2, SR_TID.X ;  /* 0x0000000000027919 */ /* 0x000ea20000002100 */
[----:B------:R-:W-:Y:S05]  /*1ed20*/  WARPSYNC.ALL ;  /* 0x0000000000007948 */ /* 0x000fea0003800000 */
[----:B------:R-:W-:Y:S01]  /*1ed30*/  FSEL R0, R17, RZ, P0 ;  /* 0x000000ff11007208 */ /* 0x000fe20000000000 */
[----:B------:R-:W-:Y:S01]  /*1ed40*/  UIADD3 UR4, UPT, UPT, UR37, 0x20, URZ ;  /* 0x0000002025047890 */ /* 0x000fe2000fffe0ff */
[----:B------:R3:W-:Y:S03]  /*1ed50*/  STTM.x32 tmem[UR37], R56 ;  /* 0x00000038000079ed */ /* 0x0007e600082c0025 */
[----:B------:R-:W-:Y:S01]  /*1ed60*/  FMUL R0, R0, -UR36 ;  /* 0x8000002400007c20 */ /* 0x000fe20008400000 */
[----:B------:R-:W-:-:S03]  /*1ed70*/  USHF.R.U32.HI UR4, URZ, 0x15, UR4 ;  /* 0x00000015ff047899 */ /* 0x000fc60008011604 */
[--C-:B------:R-:W-:Y:S02]  /*1ed80*/  FFMA2 R88, R88.F32x2.HI_LO, UR36.F32, R0.reuse.F32 ;  /* 0x0000002458587c49 */ /* 0x100fe40009200000 */
[----:B------:R-:W-:Y:S01]  /*1ed90*/  FFMA2 R90, R90.F32x2.HI_LO, UR36.F32, R0.F32 ;  /* 0x000000245a5a7c49 */ /* 0x000fe20009200000 */
[----:B------:R-:W-:Y:S02]  /*1eda0*/  MOV R3, UR4 ;  /* 0x0000000400037c02 */ /* 0x000fe40008000f00 */
[----:B------:R-:W-:Y:S02]  /*1edb0*/  FSETP.GEU.AND P4, PT, R88, -126, PT ;  /* 0xc2fc00005800780b */ /* 0x000fe40003f8e000 */
[----:B------:R-:W-:Y:S02]  /*1edc0*/  FSETP.GEU.AND P3, PT, R89, -126, PT ;  /* 0xc2fc00005900780b */ /* 0x000fe40003f6e000 */
[----:B------:R-:W-:Y:S02]  /*1edd0*/  FSETP.GEU.AND P2, PT, R90, -126, PT ;  /* 0xc2fc00005a00780b */ /* 0x000fe40003f4e000 */
[----:B------:R-:W-:-:S07]  /*1ede0*/  FSETP.GEU.AND P1, PT, R91, -126, PT ;  /* 0xc2fc00005b00780b */ /* 0x000fce0003f2e000 */
[----:B------:R-:W-:Y:S02]  /*1edf0*/  @!P4 FMUL R88, R88, 0.5 ;  /* 0x3f0000005858c820 */ /* 0x000fe40000400000 */
[----:B------:R-:W-:Y:S02]  /*1ee00*/  @!P3 FMUL R89, R89, 0.5 ;  /* 0x3f0000005959b820 */ /* 0x000fe40000400000 */
[----:B------:R-:W-:Y:S02]  /*1ee10*/  @!P2 FMUL R90, R90, 0.5 ;  /* 0x3f0000005a5aa820 */ /* 0x000fe40000400000 */
[----:B------:R-:W-:Y:S01]  /*1ee20*/  @!P1 FMUL R91, R91, 0.5 ;  /* 0x3f0000005b5b9820 */ /* 0x000fe20000400000 */
[----:B---3--:R-:W3:Y:S01]  /*1ee30*/  MUFU.EX2 R58, R88 ;  /* 0x00000058003a7308 */ /* 0x008ee20000000800 */
[----:B--2---:R-:W-:-:S04]  /*1ee40*/  SHF.R.U32.HI R60, RZ, 0x5, R2 ;  /* 0x00000005ff3c7819 */ /* 0x004fc80000011602 */
[----:B------:R-:W-:-:S03]  /*1ee50*/  LOP3.LUT P0, RZ, R3, 0x3, R60, 0x48, !PT ;  /* 0x0000000303ff7812 */ /* 0x000fc6000780483c */
[----:B------:R-:W2:Y:S08]  /*1ee60*/  MUFU.EX2 R59, R89 ;  /* 0x00000059003b7308 */ /* 0x000eb00000000800 */
[----:B------:R-:W4:Y:S01]  /*1ee70*/  MUFU.EX2 R56, R90 ;  /* 0x0000005a00387308 */ /* 0x000f220000000800 */
[----:B---3--:R-:W-:-:S07]  /*1ee80*/  @!P4 FMUL R58, R58, R58 ;  /* 0x0000003a3a3ac220 */ /* 0x008fce0000400000 */
[----:B------:R-:W3:Y:S01]  /*1ee90*/  MUFU.EX2 R57, R91 ;  /* 0x0000005b00397308 */ /* 0x000ee20000000800 */
[----:B--2---:R-:W-:-:S05]  /*1eea0*/  @!P3 FMUL R59, R59, R59 ;  /* 0x0000003b3b3bb220 */ /* 0x004fca0000400000 */
[----:B------:R-:W-:Y:S01]  /*1eeb0*/  F2FP.BF16.F32.PACK_AB R54, R59, R58 ;  /* 0x0000003a3b36723e */ /* 0x000fe200000010ff */
[----:B----4-:R-:W-:Y:S01]  /*1eec0*/  @!P2 FMUL R56, R56, R56 ;  /* 0x000000383838a220 */ /* 0x010fe20000400000 */
[----:B---3--:R-:W-:-:S05]  /*1eed0*/  @!P1 FMUL R57, R57, R57 ;  /* 0x0000003939399220 */ /* 0x008fca0000400000 */
[----:B------:R-:W-:Y:S01]  /*1eee0*/  F2FP.BF16.F32.PACK_AB R55, R57, R56 ;  /* 0x000000383937723e */ /* 0x000fe200000010ff */
[----:B------:R-:W-:Y:S06]  /*1eef0*/  @!P0 BRA `(.L_x_318) ;  /* 0x0000000000408947 */ /* 0x000fec0003800000 */
[----:B-1----:R-:W-:Y:S01]  /*1ef00*/  MOV R14, 0x8 ;  /* 0x00000008000e7802 */ /* 0x002fe20000000f00 */
        /* <DEDUP_REMOVED lines=15> */
.L_x_318:
[----:B------:R-:W-:-:S04]  /*1f000*/  UISETP.NE.AND UP0, UPT, UR39, URZ, UPT ;  /* 0x000000ff2700728c */ /* 0x000fc8000bf05270 */
[----:B------:R-:W-:-:S06]  /*1f010*/  USEL UR4, UR47, UR48, UP0 ;  /* 0x000000302f047287 */ /* 0x000fcc0008000000 */
[----:B------:R-:W-:Y:S01]  /*1f020*/  MOV R0, UR4 ;  /* 0x0000000400007c02 */ /* 0x000fe20008000f00 */
[----:B------:R-:W-:Y:S05]  /*1f030*/  WARPSYNC.ALL ;  /* 0x0000000000007948 */ /* 0x000fea0003800000 */
[----:B------:R-:W-:Y:S01]  /*1f040*/  ISETP.GT.U32.AND P1, PT, R0, 0x1, PT ;  /* 0x000000010000780c */ /* 0x000fe20003f24070 */
[----:B------:R2:W-:Y:S01]  /*1f050*/  STTM.x32 tmem[UR37+0x20], R24 ;  /* 0x00002018000079ed */ /* 0x0005e200082c0025 */
[----:B------:R-:W3:Y:S11]  /*1f060*/  FENCE.VIEW.ASYNC.T ;  /* 0x00000000000073c6 */ /* 0x000ef60000000200 */
[----:B------:R-:W-:Y:S05]  /*1f070*/  @P1 BRA `(.L_x_319) ;  /* 0x0000000000081947 */ /* 0x000fea0003800000 */
[----:B------:R-:W-:Y:S05]  /*1f080*/  BPT.TRAP 0x1 ;  /* 0x000000040000795c */ /* 0x000fea0000300000 */
[----:B------:R-:W-:Y:S05]  /*1f090*/  BPT.TRAP 0x1 ;  /* 0x000000040000795c */ /* 0x000fea0000300000 */
.L_x_319:
[----:B------:R-:W4:Y:S01]  /*1f0a0*/  S2UR UR6, SR_CgaCtaId ;  /* 0x00000000000679c3 */ /* 0x000f220000008800 */
[----:B------:R-:W-:Y:S01]  /*1f0b0*/  UISETP.NE.AND UP0, UPT, UR39, URZ, UPT ;  /* 0x000000ff2700728c */ /* 0x000fe2000bf05270 */
[----:B------:R-:W-:Y:S02]  /*1f0c0*/  UMOV UR5, 0x400 ;  /* 0x0000040000057882 */ /* 0x000fe40000000000 */
[----:B----4-:R-:W-:-:S04]  /*1f0d0*/  ULEA UR5, UR6, UR5, 0x18 ;  /* 0x0000000506057291 */ /* 0x010fc8000f8ec0ff */
[----:B------:R-:W-:-:S04]  /*1f0e0*/  UIADD3 UR4, UPT, UPT, UR5, 0x50068, URZ ;  /* 0x0005006805047890 */ /* 0x000fc8000fffe0ff */
[----:B------:R-:W-:-:S04]  /*1f0f0*/  @UP0 UIADD3 UR4, UPT, UPT, UR5, 0x50058, URZ ;  /* 0x0005005805040890 */ /* 0x000fc8000fffe0ff */
[----:B------:R-:W-:-:S09]  /*1f100*/  UPRMT UR4, UR6, 0x654, UR4 ;  /* 0x0000065406047896 */ /* 0x000fd20008000004 */
[----:B---3--:R-:W-:Y:S01]  /*1f110*/  SYNCS.ARRIVE.TRANS64.RED.A1T0 RZ, [UR4], RZ ;  /* 0x000000ffffff79a7 */ /* 0x008fe20008100404 */
[----:B------:R-:W-:Y:S02]  /*1f120*/  USEL UR4, UR41, UR42, UP0 ;  /* 0x0000002a29047287 */ /* 0x000fe40008000000 */
[----:B------:R-:W-:Y:S02]  /*1f130*/  UISETP.NE.AND UP0, UPT, UR46, URZ, UPT ;  /* 0x000000ff2e00728c */ /* 0x000fe4000bf05270 */
[----:B------:R-:W-:-:S07]  /*1f140*/  ULOP3.LUT UR37, UR4, 0x1, URZ, 0x3c, !UPT ;  /* 0x0000000104257892 */ /* 0x000fce000f8e3cff */
[----:B------:R-:W-:Y:S05]  /*1f150*/  BRA.U UP0, `(.L_x_320) ;  /* 0x0000000100047547 */ /* 0x000fea000b800000 */
[----:B------:R-:W-:Y:S05]  /*1f160*/  BPT.TRAP 0x1 ;  /* 0x000000040000795c */ /* 0x000fea0000300000 */
.L_x_320:
[----:B------:R-:W-:Y:S01]  /*1f170*/  UISETP.NE.AND UP0, UPT, UR39, URZ, UPT ;  /* 0x000000ff2700728c */ /* 0x000fe2000bf05270 */
[----:B------:R-:W-:Y:S01]  /*1f180*/  MOV R0, UR38 ;  /* 0x0000002600007c02 */ /* 0x000fe20008000f00 */
[----:B------:R-:W-:Y:S01]  /*1f190*/  UIADD3 UR4, UPT, UPT, UR5, 0x50078, URZ ;  /* 0x0005007805047890 */ /* 0x000fe2000fffe0ff */
[----:B------:R-:W-:Y:S01]  /*1f1a0*/  FADD2 R22, R22.F32x2.HI_LO, RZ.F32 ;  /* 0x000000ff1616724b */ /* 0x000fe20000200000 */
[----:B------:R-:W-:Y:S01]  /*1f1b0*/  FSETP.NEU.AND P0, PT, R17, -INF , PT ;  /* 0xff8000001100780b */ /* 0x000fe20003f0d000 */
[----:B------:R-:W-:Y:S01]  /*1f1c0*/  FADD2 R124, R124.F32x2.HI_LO, RZ.F32 ;  /* 0x000000ff7c7c724b */ /* 0x000fe20000200000 */
[----:B------:R-:W-:Y:S01]  /*1f1d0*/  SHF.L.U32 R0, R0, 0x1f, RZ ;  /* 0x0000001f00007819 */ /* 0x000fe200000006ff */
[----:B------:R-:W-:Y:S01]  /*1f1e0*/  FADD2 R22, R22.F32x2.HI_LO, R130.F32x2.HI_LO ;  /* 0x000000821616724b */ /* 0x000fe20000000000 */
[----:B------:R-:W-:Y:S01]  /*1f1f0*/  FSEL R3, R17, RZ, P0 ;  /* 0x000000ff11037208 */ /* 0x000fe20000000000 */
[----:B------:R-:W-:Y:S02]  /*1f200*/  FADD2 R126, R126.F32x2.HI_LO, RZ.F32 ;  /* 0x000000ff7e7e724b */ /* 0x000fe40000200000 */
[----:B------:R-:W-:Y:S01]  /*1f210*/  @!UP0 UIADD3 UR4, UPT, UPT, UR5, 0x50088, URZ ;  /* 0x0005008805048890 */ /* 0x000fe2000fffe0ff */
[----:B------:R-:W-:Y:S01]  /*1f220*/  FADD2 R124, R124.F32x2.HI_LO, R132.F32x2.HI_LO ;  /* 0x000000847c7c724b */ /* 0x000fe20000000000 */
[----:B------:R-:W-:Y:S01]  /*1f230*/  FSETP.NEU.AND P0, PT, R156, R3, PT ;  /* 0x000000039c00720b */ /* 0x000fe20003f0d000 */
[----:B------:R-:W-:-:S02]  /*1f240*/  FADD2 R126, R126.F32x2.HI_LO, R134.F32x2.HI_LO ;  /* 0x000000867e7e724b */ /* 0x000fc40000000000 */
[----:B------:R-:W-:Y:S02]  /*1f250*/  FADD2 R22, R22.F32x2.HI_LO, R138.F32x2.HI_LO ;  /* 0x0000008a1616724b */ /* 0x000fe40000000000 */
[----:B------:R-:W-:Y:S02]  /*1f260*/  FADD2 R124, R124.F32x2.HI_LO, R140.F32x2.HI_LO ;  /* 0x0000008c7c7c724b */ /* 0x000fe40000000000 */
[----:B------:R-:W3:Y:S01]  /*1f270*/  SYNCS.PHASECHK.TRANS64.TRYWAIT P2, [UR4], R0 ;  /* 0x00000000ff0075a7 */ /* 0x000ee20008041104 */
[----:B------:R-:W-:Y:S02]  /*1f280*/  FADD2 R126, R126.F32x2.HI_LO, R142.F32x2.HI_LO ;  /* 0x0000008e7e7e724b */ /* 0x000fe40000000000 */
[----:B------:R-:W-:Y:S02]  /*1f290*/  FADD2 R22, R22.F32x2.HI_LO, R146.F32x2.HI_LO ;  /* 0x000000921616724b */ /* 0x000fe40000000000 */
[----:B------:R-:W-:Y:S02]  /*1f2a0*/  FADD2 R124, R124.F32x2.HI_LO, R148.F32x2.HI_LO ;  /* 0x000000947c7c724b */ /* 0x000fe40000000000 */
[----:B------:R-:W-:-:S02]  /*1f2b0*/  FADD2 R126, R126.F32x2.HI_LO, R92.F32x2.HI_LO ;  /* 0x0000005c7e7e724b */ /* 0x000fc40000000000 */
[----:B------:R-:W-:Y:S02]  /*1f2c0*/  FADD2 R22, R22.F32x2.HI_LO, R96.F32x2.HI_LO ;  /* 0x000000601616724b */ /* 0x000fe40000000000 */
[----:B------:R-:W-:Y:S02]  /*1f2d0*/  FADD2 R124, R124.F32x2.HI_LO, R98.F32x2.HI_LO ;  /* 0x000000627c7c724b */ /* 0x000fe40000000000 */
[----:B------:R-:W-:Y:S02]  /*1f2e0*/  FADD2 R126, R126.F32x2.HI_LO, R100.F32x2.HI_LO ;  /* 0x000000647e7e724b */ /* 0x000fe40000000000 */
[----:B------:R-:W-:Y:S01]  /*1f2f0*/  FADD2 R22, R22.F32x2.HI_LO, R104.F32x2.HI_LO ;  /* 0x000000681616724b */ /* 0x000fe20000000000 */
[----:B---3--:R-:W-:Y:S06]  /*1f300*/  @!P2 BRA `(.L_x_321) ;  /* 0x0000006c0040a947 */ /* 0x008fec0003800000 */
.L_x_454:
[----:B------:R-:W-:Y:S01]  /*1f310*/  BSSY.RECONVERGENT B0, `(.L_x_322) ;  /* 0x000000a000007945 */ /* 0x000fe20003800200 */
[----:B---3--:R-:W-:-:S03]  /*1f320*/  MOV R5, 0x3f000000 ;  /* 0x3f00000000057802 */ /* 0x008fc60000000f00 */
[----:B------:R-:W-:Y:S05]  /*1f330*/  @!P0 BRA `(.L_x_323) ;  /* 0x00000000001c8947 */ /* 0x000fea0003800000 */
[----:B------:R-:W-:-:S04]  /*1f340*/  FADD R0, -R3, R156 ;  /* 0x0000009c03007221 */ /* 0x000fc80000000100 */
[----:B------:R-:W-:-:S05]  /*1f350*/  FMUL R0, R0, UR36 ;  /* 0x0000002400007c20 */ /* 0x000fca0008400000 */
[----:B------:R-:W-:-:S13]  /*1f360*/  FSETP.GEU.AND P0, PT, R0, -126, PT ;  /* 0xc2fc00000000780b */ /* 0x000fda0003f0e000 */
[----:B------:R-:W-:-:S04]  /*1f370*/  @!P0 FMUL R0, R0, 0.5 ;  /* 0x3f00000000008820 */ /* 0x000fc80000400000 */
[----:B------:R-:W3:Y:S02]  /*1f380*/  MUFU.EX2 R5, R0 ;  /* 0x0000000000057308 */ /* 0x000ee40000000800 */
[----:B---3--:R-:W-:-:S04]  /*1f390*/  @!P0 FMUL R5, R5, R5 ;  /* 0x0000000505058220 */ /* 0x008fc80000400000 */
[----:B------:R-:W-:Y:S02]  /*1f3a0*/  FMUL R5, R5, 0.5 ;  /* 0x3f00000005057820 */ /* 0x000fe40000400000 */
.L_x_323:
[----:B------:R-:W-:Y:S05]  /*1f3b0*/  BSYNC.RECONVERGENT B0 ;  /* 0x0000000000007941 */ /* 0x000fea0003800200 */
.L_x_322:
[----:B--2---:R-:W2:Y:S04]  /*1f3c0*/  LDL.LU.64 R34, [R1+0x18] ;  /* 0x0000180001227983 */ /* 0x004ea80000300a00 */
[----:B------:R-:W3:Y:S04]  /*1f3d0*/  LDL.LU.64 R32, [R1+0x20] ;  /* 0x0000200001207983 */ /* 0x000ee80000300a00 */
[----:B------:R-:W4:Y:S04]  /*1f3e0*/  LDL.LU.64 R30, [R1+0x30] ;  /* 0x00003000011e7983 */ /* 0x000f280000300a00 */
[----:B------:R-:W5:Y:S04]  /*1f3f0*/  LDL.LU.64 R28, [R1+0x38] ;  /* 0x00003800011c7983 */ /* 0x000f680000300a00 */
[----:B------:R-:W5:Y:S04]  /*1f400*/  LDL.LU.64 R26, [R1+0x40] ;  /* 0x00004000011a7983 */ /* 0x000f680000300a00 */
[----:B-1----:R-:W5:Y:S04]  /*1f410*/  LDL.LU.64 R14, [R1+0x28] ;  /* 0x00002800010e7983 */ /* 0x002f680000300a00 */
[----:B------:R-:W5:Y:S04]  /*1f420*/  LDL.LU.64 R24, [R1+0x50] ;  /* 0x0000500001187983 */ /* 0x000f680000300a00 */
[----:B------:R-:W5:Y:S04]  /*1f430*/  LDL.LU.64 R20, [R1+0x58] ;  /* 0x0000580001147983 */ /* 0x000f680000300a00 */
[----:B------:R-:W5:Y:S04]  /*1f440*/  LDL.LU.64 R12, [R1+0x60] ;  /* 0x00006000010c7983 */ /* 0x000f680000300a00 */
[----:B------:R-:W5:Y:S04]  /*1f450*/  LDL.LU.64 R8, [R1+0x48] ;  /* 0x0000480001087983 */ /* 0x000f680000300a00 */
[----:B------:R-:W5:Y:S04]  /*1f460*/  LDL.LU.64 R10, [R1+0x68] ;  /* 0x00006800010a7983 */ /* 0x000f680000300a00 */
[----:B------:R-:W5:Y:S01]  /*1f470*/  LDL.LU.64 R6, [R1+0x70] ;  /* 0x0000700001067983 */ /* 0x000f620000300a00 */
[----:B------:R-:W-:-:S04]  /*1f480*/  FMUL R16, R5, R16 ;  /* 0x0000001005107220 */ /* 0x000fc80000400000 */
[----:B------:R-:W-:-:S04]  /*1f490*/  FADD2 R18, R16.F32, R18.F32x2.HI_LO ;  /* 0x000000121012724b */ /* 0x000fc80000040000 */
[----:B------:R-:W-:-:S04]  /*1f4a0*/  FADD2 R18, R18.F32x2.HI_LO, R128.F32x2.HI_LO ;  /* 0x000000801212724b */ /* 0x000fc80000000000 */
[----:B------:R-:W-:-:S04]  /*1f4b0*/  FADD2 R18, R18.F32x2.HI_LO, R136.F32x2.HI_LO ;  /* 0x000000881212724b */ /* 0x000fc80000000000 */
[----:B------:R-:W-:-:S04]  /*1f4c0*/  FADD2 R18, R18.F32x2.HI_LO, R144.F32x2.HI_LO ;  /* 0x000000901212724b */ /* 0x000fc80000000000 */
[----:B------:R-:W-:Y:S02]  /*1f4d0*/  FADD2 R18, R18.F32x2.HI_LO, R94.F32x2.HI_LO ;  /* 0x0000005e1212724b */ /* 0x000fe40000000000 */
[----:B------:R-:W-:Y:S02]  /*1f4e0*/  FADD2 R124, R124.F32x2.HI_LO, R106.F32x2.HI_LO ;  /* 0x0000006a7c7c724b */ /* 0x000fe40000000000 */
[----:B------:R-:W-:Y:S02]  /*1f4f0*/  FADD2 R126, R126.F32x2.HI_LO, R108.F32x2.HI_LO ;  /* 0x0000006c7e7e724b */ /* 0x000fe40000000000 */
[----:B------:R-:W-:Y:S02]  /*1f500*/  FADD2 R18, R18.F32x2.HI_LO, R102.F32x2.HI_LO ;  /* 0x000000661212724b */ /* 0x000fe40000000000 */
[----:B------:R-:W-:Y:S02]  /*1f510*/  FADD2 R22, R22.F32x2.HI_LO, R112.F32x2.HI_LO ;  /* 0x000000701616724b */ /* 0x000fe40000000000 */
[----:B------:R-:W-:-:S02]  /*1f520*/  FADD2 R124, R124.F32x2.HI_LO, R114.F32x2.HI_LO ;  /* 0x000000727c7c724b */ /* 0x000fc40000000000 */
        /* <DEDUP_REMOVED lines=23> */
[----:B------:R-:W-:Y:S01]  /*1f6a0*/  FADD2 R18, R18.F32x2.HI_LO, R186.F32x2.HI_LO ;  /* 0x000000ba1212724b */ /* 0x000fe20000000000 */
[----:B------:R-:W-:Y:S01]  /*1f6b0*/  UISETP.NE.AND UP0, UPT, UR40, URZ, UPT ;  /* 0x000000ff2800728c */ /* 0x000fe2000bf05270 */
[----:B--2---:R-:W-:-:S02]  /*1f6c0*/  FADD2 R124, R124.F32x2.HI_LO, R34.F32x2.HI_LO ;  /* 0x000000227c7c724b */ /* 0x004fc40000000000 */
[----:B---3--:R-:W-:Y:S02]  /*1f6d0*/  FADD2 R126, R126.F32x2.HI_LO, R32.F32x2.HI_LO ;  /* 0x000000207e7e724b */ /* 0x008fe40000000000 */
[----:B----4-:R-:W-:Y:S02]  /*1f6e0*/  FADD2 R22, R22.F32x2.HI_LO, R30.F32x2.HI_LO ;  /* 0x0000001e1616724b */ /* 0x010fe40000000000 */
[----:B-----5:R-:W-:Y:S02]  /*1f6f0*/  FADD2 R124, R124.F32x2.HI_LO, R28.F32x2.HI_LO ;  /* 0x0000001c7c7c724b */ /* 0x020fe40000000000 */
        /* <DEDUP_REMOVED lines=11> */
[----:B------:R-:W-:-:S04]  /*1f7b0*/  FADD2 R18, R18.F32x2.HI_LO, R22.F32x2.HI_LO ;  /* 0x000000161212724b */ /* 0x000fc80000000000 */
[----:B------:R-:W-:-:S04]  /*1f7c0*/  FADD2 R18, R18.F32x2.HI_LO, R124.F32x2.HI_LO ;  /* 0x0000007c1212724b */ /* 0x000fc80000000000 */
[----:B------:R-:W-:Y:S01]  /*1f7d0*/  FADD R16, R18, R19 ;  /* 0x0000001312107221 */ /* 0x000fe20000000000 */
[----:B------:R-:W-:Y:S06]  /*1f7e0*/  BRA.U UP0, `(.L_x_324) ;  /* 0x0000000100907547 */ /* 0x000fec000b800000 */
[----:B------:R-:W-:Y:S05]  /*1f7f0*/  @P1 BRA `(.L_x_325) ;  /* 0x0000000000041947 */ /* 0x000fea0003800000 */
[----:B------:R-:W-:Y:S05]  /*1f800*/  BPT.TRAP 0x1 ;  /* 0x000000040000795c */ /* 0x000fea0000300000 */
.L_x_325:
[----:B------:R-:W-:Y:S01]  /*1f810*/  UISETP.NE.AND UP0, UPT, UR39, URZ, UPT ;  /* 0x000000ff2700728c */ /* 0x000fe2000bf05270 */
[----:B------:R-:W-:Y:S01]  /*1f820*/  IMAD.U32 R0, RZ, RZ, UR37 ;  /* 0x00000025ff007e24 */ /* 0x000fe2000f8e00ff */
[----:B------:R-:W-:Y:S01]  /*1f830*/  UIADD3 UR4, UPT, UPT, UR5, 0x50060, URZ ;  /* 0x0005006005047890 */ /* 0x000fe2000fffe0ff */
[----:B------:R-:W-:Y:S01]  /*1f840*/  IMAD.U32 R2, R2, 0x10000, RZ ;  /* 0x0001000002027824 */ /* 0x000fe200078e00ff */
[----:B------:R-:W-:Y:S02]  /*1f850*/  LOP3.LUT R60, R60, 0x3, RZ, 0xc0, !PT ;  /* 0x000000033c3c7812 */ /* 0x000fe400078ec0ff */
[----:B------:R-:W-:Y:S02]  /*1f860*/  SHF.L.U32 R0, R0, 0x1f, RZ ;  /* 0x0000001f00007819 */ /* 0x000fe400000006ff */
[----:B------:R-:W-:-:S03]  /*1f870*/  LOP3.LUT R2, R2, 0x600000, RZ, 0xc0, !PT ;  /* 0x0060000002027812 */ /* 0x000fc600078ec0ff */
[----:B------:R-:W-:Y:S01]  /*1f880*/  @UP0 UIADD3 UR4, UPT, UPT, UR5, 0x50050, URZ ;  /* 0x0005005005040890 */ /* 0x000fe2000fffe0ff */
[----:B------:R-:W-:Y:S01]  /*1f890*/  SHF.R.U32.HI R3, RZ, 0x15, R2 ;  /* 0x00000015ff037819 */ /* 0x000fe20000011602 */
[----:B------:R-:W-:-:S03]  /*1f8a0*/  USEL UR5, URZ, 0x80, UP0 ;  /* 0x00000080ff057887 */ /* 0x000fc60008000000 */
[----:B------:R-:W-:-:S03]  /*1f8b0*/  ISETP.NE.AND P0, PT, R60, R3, PT ;  /* 0x000000033c00720c */ /* 0x000fc60003f05270 */
[----:B------:R-:W-:Y:S01]  /*1f8c0*/  LOP3.LUT R2, R2, UR5, RZ, 0xfc, !PT ;  /* 0x0000000502027c12 */ /* 0x000fe2000f8efcff */
[----:B------:R-:W1:Y:S02]  /*1f8d0*/  SYNCS.PHASECHK.TRANS64.TRYWAIT P1, [UR4], R0 ;  /* 0x00000000ff0075a7 */ /* 0x000e640008021104 */
[----:B-1----:R-:W-:Y:S07]  /*1f8e0*/  @!P1 BRA `(.L_x_326) ;  /* 0x0000006400e09947 */ /* 0x002fee0003800000 */
.L_x_456:
        /* <DEDUP_REMOVED lines=17> */
.L_x_327:
[----:B------:R-:W-:Y:S05]  /*1fa00*/  WARPSYNC.ALL ;  /* 0x0000000000007948 */ /* 0x000fea0003800000 */
[----:B------:R-:W-:-:S13]  /*1fa10*/  R2UR UR4, R2 ;  /* 0x00000000020472ca */ /* 0x000fda00000e0000 */
[----:B------:R2:W-:Y:S02]  /*1fa20*/  STTM.x2 tmem[UR4], R16 ;  /* 0x00000010000079ed */ /* 0x0005e400080c0004 */
.L_x_324:
[----:B------:R-:W-:Y:S01]  /*1fa30*/  UISETP.NE.AND UP0, UPT, UR39, URZ, UPT ;  /* 0x000000ff2700728c */ /* 0x000fe2000bf05270 */
[----:B------:R-:W-:Y:S01]  /*1fa40*/  MOV R156, R17 ;  /* 0x00000011009c7202 */ /* 0x000fe20000000f00 */
[----:B------:R-:W-:Y:S02]  /*1fa50*/  UIADD3 UR4, UPT, UPT, UR40, 0x1, URZ ;  /* 0x0000000128047890 */ /* 0x000fe4000fffe0ff */
[----:B------:R-:W-:Y:S02]  /*1fa60*/  USEL UR42, UR42, UR37, UP0 ;  /* 0x000000252a2a7287 */ /* 0x000fe40008000000 */
[----:B------:R-:W-:Y:S02]  /*1fa70*/  USEL UR41, UR37, UR41, UP0 ;  /* 0x0000002925297287 */ /* 0x000fe40008000000 */
[----:B------:R-:W-:Y:S02]  /*1fa80*/  UISETP.GT.AND UP0, UPT, UR4, 0x1, UPT ;  /* 0x000000010400788c */ /* 0x000fe4000bf04270 */
[----:B------:R-:W-:-:S02]  /*1fa90*/  UIADD3 UR5, UPT, UPT, UR40, -0x1, URZ ;  /* 0xffffffff28057890 */ /* 0x000fc4000fffe0ff */
[----:B------:R-:W-:-:S05]  /*1faa0*/  ULOP3.LUT UR43, UR43, 0x1, URZ, 0x3c, !UPT ;  /* 0x000000012b2b7892 */ /* 0x000fca000f8e3cff */
[----:B------:R-:W-:Y:S01]  /*1fab0*/  UMOV UR40, UR5 ;  /* 0x0000000500287c82 */ /* 0x000fe20008000000 */
[----:B------:R-:W-:Y:S06]  /*1fac0*/  BRA.U UP0, `(.L_x_328) ;  /* 0xffffffb9009c7547 */ /* 0x000fec000b83ffff */
.L_x_307:
[----:B------:R-:W-:-:S09]  /*1fad0*/  UISETP.NE.AND UP0, UPT, UR46, URZ, UPT ;  /* 0x000000ff2e00728c */ /* 0x000fd2000bf05270 */
[----:B------:R-:W-:Y:S05]  /*1fae0*/  BRA.U UP0, `(.L_x_329) ;  /* 0x0000000100047547 */ /* 0x000fea000b800000 */
[----:B------:R-:W-:Y:S05]  /*1faf0*/  BPT.TRAP 0x1 ;  /* 0x000000040000795c */ /* 0x000fea0000300000 */
.L_x_329:
[----:B------:R-:W3:Y:S01]  /*1fb00*/  S2UR UR7, SR_CgaCtaId ;  /* 0x00000000000779c3 */ /* 0x000ee20000008800 */
[----:B------:R-:W-:Y:S01]  /*1fb10*/  UISETP.NE.AND UP1, UPT, UR39, URZ, UPT ;  /* 0x000000ff2700728c */ /* 0x000fe2000bf25270 */
[----:B------:R-:W-:Y:S02]  /*1fb20*/  UMOV UR5, 0x400 ;  /* 0x0000040000057882 */ /* 0x000fe40000000000 */
[----:B---3--:R-:W-:-:S04]  /*1fb30*/  ULEA UR5, UR7, UR5, 0x18 ;  /* 0x0000000507057291 */ /* 0x008fc8000f8ec0ff */
[----:B------:R-:W-:-:S04]  /*1fb40*/  UIADD3 UR4, UPT, UPT, UR5, 0x50080, URZ ;  /* 0x0005008005047890 */ /* 0x000fc8000fffe0ff */
[----:B------:R-:W-:-:S09]  /*1fb50*/  @UP1 UIADD3 UR4, UPT, UPT, UR5, 0x50070, URZ ;  /* 0x0005007005041890 */ /* 0x000fd2000fffe0ff */
[----:B------:R-:W-:Y:S01]  /*1fb60*/  SYNCS.ARRIVE.TRANS64.A1T0 RZ, [UR4], RZ ;  /* 0x000000ffffff79a7 */ /* 0x000fe20008100004 */
[----:B------:R-:W-:Y:S01]  /*1fb70*/  USEL UR4, UR45, UR44, UP1 ;  /* 0x0000002c2d047287 */ /* 0x000fe20008800000 */
[----:B------:R-:W-:Y:S11]  /*1fb80*/  BRA.U UP0, `(.L_x_330) ;  /* 0x0000000100047547 */ /* 0x000ff6000b800000 */
[----:B------:R-:W-:Y:S05]  /*1fb90*/  BPT.TRAP 0x1 ;  /* 0x000000040000795c */ /* 0x000fea0000300000 */
.L_x_330:
[----:B------:R-:W-:Y:S02]  /*1fba0*/  UISETP.NE.AND UP0, UPT, UR39, URZ, UPT ;  /* 0x000000ff2700728c */ /* 0x000fe4000bf05270 */
[----:B------:R-:W-:Y:S02]  /*1fbb0*/  ULOP3.LUT UR6, UR4, 0x1, URZ, 0x3c, !UPT ;  /* 0x0000000104067892 */ /* 0x000fe4000f8e3cff */
[----:B------:R-:W-:-:S04]  /*1fbc0*/  UIADD3 UR4, UPT, UPT, UR5, 0x50088, URZ ;  /* 0x0005008805047890 */ /* 0x000fc8000fffe0ff */
[----:B-1----:R-:W-:-:S03]  /*1fbd0*/  MOV R3, UR6 ;  /* 0x0000000600037c02 */ /* 0x002fc60008000f00 */
[----:B------:R-:W-:Y:S01]  /*1fbe0*/  @UP0 UIADD3 UR4, UPT, UPT, UR5, 0x50078, URZ ;  /* 0x0005007805040890 */ /* 0x000fe2000fffe0ff */
[----:B------:R-:W-:-:S08]  /*1fbf0*/  SHF.L.U32 R3, R3, 0x1f, RZ ;  /* 0x0000001f03037819 */ /* 0x000fd000000006ff */
[----:B------:R-:W1:Y:S02]  /*1fc00*/  SYNCS.PHASECHK.TRANS64.TRYWAIT P0, [UR4], R3 ;  /* 0x00000003ff0075a7 */ /* 0x000e640008001104 */
[----:B-1----:R-:W-:Y:S05]  /*1fc10*/  @!P0 BRA `(.L_x_331) ;  /* 0x00000064002c8947 */ /* 0x002fea0003800000 */
.L_x_458:
[----:B------:R-:W-:-:S04]  /*1fc20*/  UISETP.NE.AND UP0, UPT, UR39, URZ, UPT ;  /* 0x000000ff2700728c */ /* 0x000fc8000bf05270 */
[----:B------:R-:W-:-:S04]  /*1fc30*/  USEL UR4, UR47, UR48, UP0 ;  /* 0x000000302f047287 */ /* 0x000fc80008000000 */
[----:B------:R-:W-:-:S09]  /*1fc40*/  UISETP.GT.U32.AND UP0, UPT, UR4, 0x1, UPT ;  /* 0x000000010400788c */ /* 0x000fd2000bf04070 */
[----:B------:R-:W-:Y:S05]  /*1fc50*/  BRA.U UP0, `(.L_x_332) ;  /* 0x0000000100087547 */ /* 0x000fea000b800000 */
[----:B------:R-:W-:Y:S05]  /*1fc60*/  BPT.TRAP 0x1 ;  /* 0x000000040000795c */ /* 0x000fea0000300000 */
[----:B------:R-:W-:Y:S05]  /*1fc70*/  BPT.TRAP 0x1 ;  /* 0x000000040000795c */ /* 0x000fea0000300000 */
.L_x_332:
[----:B------:R-:W-:Y:S02]  /*1fc80*/  UISETP.NE.AND UP0, UPT, UR39, URZ, UPT ;  /* 0x000000ff2700728c */ /* 0x000fe4000bf05270 */
[----:B------:R-:W-:-:S09]  /*1fc90*/  UIADD3 UR4, UPT, UPT, UR5, 0x50068, URZ ;  /* 0x0005006805047890 */ /* 0x000fd2000fffe0ff */
[----:B------:R-:W-:-:S04]  /*1fca0*/  @UP0 UIADD3 UR4, UPT, UPT, UR5, 0x50058, URZ ;  /* 0x0005005805040890 */ /* 0x000fc8000fffe0ff */
[----:B------:R-:W-:-:S09]  /*1fcb0*/  UPRMT UR4, UR7, 0x654, UR4 ;  /* 0x0000065407047896 */ /* 0x000fd20008000004 */
[----:B------:R-:W-:Y:S01]  /*1fcc0*/  SYNCS.ARRIVE.TRANS64.RED.A1T0 RZ, [UR4], RZ ;  /* 0x000000ffffff79a7 */ /* 0x000fe20008100404 */
[----:B------:R-:W-:Y:S05]  /*1fcd0*/  EXIT ;  /* 0x000000000000794d */ /* 0x000fea0003800000 */
.L_x_26:
[----:B------:R-:W-:-:S05]  /*1fce0*/  IMAD.MOV.U32 R3, RZ, RZ, -0x4 ;  /* 0xfffffffcff037424 */ /* 0x000fca00078e00ff */
[----:B------:R-:W-:-:S05]  /*1fcf0*/  VIADDMNMX.U32 R0, R2, R3, 0x2, PT ;  /* 0x0000000202007446 */ /* 0x000fca0003800003 */
[----:B------:R-:W-:-:S04]  /*1fd00*/  IMAD.SHL.U32 R0, R0, 0x4, RZ ;  /* 0x0000000400007824 */ /* 0x000fc800078e00ff */
[----:B------:R-:W1:Y:S02]  /*1fd10*/  LDC R2, c[0x2][R0] ;  /* 0x0080000000027b82 */ /* 0x000e640000000800 */
[----:B-1----:R-:W-:-:S04]  /*1fd20*/  SHF.R.S32.HI R3, RZ, 0x1f, R2 ;  /* 0x0000001fff037819 */ /* 0x002fc80000011402 */
.L_x_495:
[----:B------:R-:W-:Y:S05]  /*1fd30*/  BRX R2 -0x1fd40                                                                                                                                                                                                                                                                                                                                                                                                                                                                                                                                                                              (*"BRANCH_TARGETS .L_x_496,.L_x_497,.L_x_498"*) ;  /* 0xfffffe0002b07949 */ /* 0x000fea000383ffff */
.L_x_498:
[----:B------:R-:W-:-:S08]  /*1fd40*/  NOP ;  /* 0x0000000000007918 */ /* 0x000fd00000000000 */
[----:B------:R-:W-:-:S00]  /*1fd50*/  USETMAXREG.DEALLOC.CTAPOOL 0x18 ;  /* 0x00000018000079c8 */ /* 0x000fc000080e0500 */
[----:B------:R-:W-:Y:S05]  /*1fd60*/  EXIT ;  /* 0x000000000000794d */ /* 0x000fea0003800000 */
.L_x_496:
[----:B------:R-:W-:-:S08]  /*1fd70*/  NOP ;  /* 0x0000000000007918 */ /* 0x000fd00000000000 */
[----:B------:R-:W1:-:S00]  /*1fd80*/  USETMAXREG.DEALLOC.CTAPOOL 0x20 ;  /* 0x00000020000079c8 */ /* 0x000e4000080e0500 */
[----:B------:R-:W2:Y:S01]  /*1fd90*/  S2UR UR11, SR_CTAID.X ;  /* 0x00000000000b79c3 */ /* 0x000ea20000002500 */
[----:B------:R-:W3:Y:S07]  /*1fda0*/  LDCU.64 UR22, c[0x0][0x380] ;  /* 0x00007000ff1677ac */ /* 0x000eee0008000a00 */
[----:B------:R-:W4:Y:S01]  /*1fdb0*/  S2UR UR53, SR_CTAID.Z ;  /* 0x00000000003579c3 */ /* 0x000f220000002700 */
[----:B---3--:R-:W-:Y:S02]  /*1fdc0*/  UISETP.NE.AND UP1, UPT, UR23, URZ, UPT ;  /* 0x000000ff1700728c */ /* 0x008fe4000bf25270 */
[----:B--2---:R-:W-:-:S04]  /*1fdd0*/  USHF.L.U32 UR11, UR11, 0x8, URZ ;  /* 0x000000080b0b7899 */ /* 0x004fc800080006ff */
[----:B------:R-:W-:-:S06]  /*1fde0*/  UISETP.GE.U32.OR UP1, UPT, UR11, UR22, !UP1 ;  /* 0x000000160b00728c */ /* 0x000fcc000cf26470 */
[----:B------:R-:W-:-:S13]  /*1fdf0*/  PLOP3.LUT P1, PT, PT, PT, UP1, 0x80, 0x8 ;  /* 0x000000000008781c */ /* 0x000fda0003f2f018 */
[----:B-1--4-:R-:W-:Y:S05]  /*1fe00*/  @P1 EXIT ;  /* 0x000000000000194d */ /* 0x012fea0003800000 */
[----:B------:R-:W1:Y:S01]  /*1fe10*/  LDCU UR7, c[0x0][0x38c] ;  /* 0x00007180ff0777ac */ /* 0x000e620008000800 */
[----:B------:R-:W2:Y:S01]  /*1fe20*/  S2UR UR8, SR_CTAID.Y ;  /* 0x00000000000879c3 */ /* 0x000ea20000002600 */
[----:B------:R-:W-:Y:S01]  /*1fe30*/  BSSY.RECONVERGENT B0, `(.L_x_333) ;  /* 0x000001b000007945 */ /* 0x000fe20003800200 */
[----:B------:R-:W-:Y:S01]  /*1fe40*/  ELECT P2, URZ, PT ;  /* 0x0000000000ff782f */ /* 0x000fe20003840000 */
[----:B-1----:R-:W1:Y:S01]  /*1fe50*/  I2F.U32.RP R2, UR7 ;  /* 0x0000000700027d06 */ /* 0x002e620008209000 */
[----:B------:R-:W-:-:S07]  /*1fe60*/  UISETP.NE.U32.AND UP1, UPT, UR7, URZ, UPT ;  /* 0x000000ff0700728c */ /* 0x000fce000bf25070 */
[----:B-1----:R-:W1:Y:S02]  /*1fe70*/  MUFU.RCP R0, R2 ;  /* 0x0000000200007308 */ /* 0x002e640000001000 */
[----:B-1----:R-:W-:-:S06]  /*1fe80*/  VIADD R0, R0, 0xffffffe ;  /* 0x0ffffffe00007836 */ /* 0x002fcc0000000000 */
[----:B------:R-:W1:Y:S02]  /*1fe90*/  F2I.FTZ.U32.TRUNC.NTZ R0, R0 ;  /* 0x0000000000007305 */ /* 0x000e64000021f000 */
[----:B-1----:R-:W-:-:S13]  /*1fea0*/  R2UR UR5, R0 ;  /* 0x00000000000572ca */ /* 0x002fda00000e0000 */
[----:B------:R-:W-:-:S04]  /*1feb0*/  UIADD3 UR4, UPT, UPT, URZ, -UR5, URZ ;  /* 0x80000005ff047290 */ /* 0x000fc8000fffe0ff */
[----:B------:R-:W-:-:S03]  /*1fec0*/  UIMAD UR6, UR4, UR7, URZ ;  /* 0x00000007040672a4 */ /* 0x000fc6000f8e02ff */
[----:B------:R-:W-:Y:S02]  /*1fed0*/  UMOV UR4, URZ ;  /* 0x000000ff00047c82 */ /* 0x000fe40008000000 */
[----:B------:R-:W-:-:S07]  /*1fee0*/  UIMAD.WIDE.U32 UR4, UR5, UR6, UR4 ;  /* 0x00000006050472a5 */ /* 0x000fce000f8e0004 */
[----:B------:R-:W-:Y:S02]  /*1fef0*/  UMOV UR4, UR5 ;  /* 0x0000000500047c82 */ /* 0x000fe40008000000 */
[----:B--2---:R-:W-:-:S07]  /*1ff00*/  UIMAD.WIDE.U32 UR4, UR4, UR8, URZ ;  /* 0x00000008040472a5 */ /* 0x004fce000f8e00ff */
[----:B------:R-:W-:Y:S02]  /*1ff10*/  UMOV UR52, UR5 ;  /* 0x0000000500347c82 */ /* 0x000fe40008000000 */
[----:B------:R-:W-:-:S04]  /*1ff20*/  UIADD3 UR4, UPT, UPT, -UR52, URZ, URZ ;  /* 0x000000ff34047290 */ /* 0x000fc8000fffe1ff */
[----:B------:R-:W-:-:S04]  /*1ff30*/  UIMAD UR4, UR7, UR4, UR8 ;  /* 0x00000004070472a4 */ /* 0x000fc8000f8e0208 */
[----:B------:R-:W-:-:S11]  /*1ff40*/  UISETP.GE.U32.AND UP5, UPT, UR4, UR7, UPT ;  /* 0x000000070400728c */ /* 0x000fd6000bfa6070 */
[----:B------:R-:W-:Y:S02]  /*1ff50*/  @UP5 UIADD3 UR4, UPT, UPT, UR4, -UR7, URZ ;  /* 0x8000000704045290 */ /* 0x000fe4000fffe0ff */
[----:B------:R-:W-:Y:S02]  /*1ff60*/  @UP5 UIADD3 UR52, UPT, UPT, UR52, 0x1, URZ ;  /* 0x0000000134345890 */ /* 0x000fe4000fffe0ff */
[----:B------:R-:W-:-:S11]  /*1ff70*/  UISETP.GE.U32.AND UP4, UPT, UR4, UR7, UPT ;  /* 0x000000070400728c */ /* 0x000fd6000bf86070 */
[----:B------:R-:W-:Y:S02]  /*1ff80*/  @UP4 UIADD3 UR52, UPT, UPT, UR52, 0x1, URZ ;  /* 0x0000000134344890 */ /* 0x000fe4000fffe0ff */
[----:B------:R-:W-:-:S04]  /*1ff90*/  @!UP1 ULOP3.LUT UR52, URZ, UR7, URZ, 0x33, !UPT ;  /* 0x00000007ff349292 */ /* 0x000fc8000f8e33ff */
[----:B------:R-:W-:-:S04]  /*1ffa0*/  UIADD3 UR12, UPT, UPT, -UR52, URZ, URZ ;  /* 0x000000ff340c7290 */ /* 0x000fc8000fffe1ff */
[----:B------:R-:W-:Y:S01]  /*1ffb0*/  UIMAD UR12, UR7, UR12, UR8 ;  /* 0x0000000c070c72a4 */ /* 0x000fe2000f8e0208 */
[----:B------:R-:W-:Y:S11]  /*1ffc0*/  @!P3 BRA `(.L_x_334) ;  /* 0x000000000004b947 */ /* 0x000ff60003800000 */
[----:B------:R-:W-:Y:S05]  /*1ffd0*/  BPT.TRAP 0x1 ;  /* 0x000000040000795c */ /* 0x000fea0000300000 */
.L_x_334:
[----:B------:R-:W-:Y:S05]  /*1ffe0*/  BSYNC.RECONVERGENT B0 ;  /* 0x0000000000007941 */ /* 0x000fea0003800200 */
.L_x_333:
[----:B------:R-:W1:Y:S01]  /*1fff0*/  S2UR UR8, SR_CgaCtaId ;  /* 0x00000000000879c3 */ /* 0x000e620000008800 */
[----:B------:R-:W-:Y:S01]  /*20000*/  UMOV UR4, 0x400 ;  /* 0x0000040000047882 */ /* 0x000fe20000000000 */
[----:B------:R-:W-:Y:S01]  /*20010*/  IMAD.MOV.U32 R3, RZ, RZ, 0x1 ;  /* 0x00000001ff037424 */ /* 0x000fe200078e00ff */
[----:B------:R-:W-:-:S04]  /*20020*/  @!P0 MOV R2, 0x10000 ;  /* 0x0001000000028802 */ /* 0x000fc80000000f00 */
[----:B------:R-:W-:Y:S01]  /*20030*/  SHF.L.U32 R3, R3, 0x1f, RZ ;  /* 0x0000001f03037819 */ /* 0x000fe200000006ff */
[----:B-1----:R-:W-:-:S09]  /*20040*/  ULEA UR8, UR8, UR4, 0x18 ;  /* 0x0000000408087291 */ /* 0x002fd2000f8ec0ff */
[----:B------:R-:W1:Y:S02]  /*20050*/  SYNCS.PHASECHK.TRANS64.TRYWAIT P1, [UR8+0x50010], R3 ;  /* 0x05001003ff0075a7 */ /* 0x000e640008021108 */
[----:B-1----:R-:W-:Y:S05]  /*20060*/  @!P1 BRA `(.L_x_335) ;  /* 0x0000006000309947 */ /* 0x002fea0003800000 */
.L_x_460:
[----:B------:R-:W-:Y:S01]  /*20070*/  PLOP3.LUT P5, PT, P5, P6, PT, 0xf8, 0x8f ;  /* 0x00000000008f781c */ /* 0x000fe20002fadf70 */
[----:B------:R2:W-:Y:S01]  /*20080*/  @!P0 SYNCS.ARRIVE.TRANS64 RZ, [UR8+0x50000], R2 ;  /* 0x05000002ffff89a7 */ /* 0x0005e20008000008 */
[----:B------:R-:W-:Y:S11]  /*20090*/  BSSY.RECONVERGENT B0, `(.L_x_336) ;  /* 0x0000003000007945 */ /* 0x000ff60003800200 */
[----:B------:R-:W-:Y:S05]  /*200a0*/  @!P5 BRA `(.L_x_337) ;  /* 0x000000000004d947 */ /* 0x000fea0003800000 */
[----:B------:R-:W-:Y:S05]  /*200b0*/  BPT.TRAP 0x1 ;  /* 0x000000040000795c */ /* 0x000fea0000300000 */
.L_x_337:
[----:B------:R-:W-:Y:S05]  /*200c0*/  BSYNC.RECONVERGENT B0 ;  /* 0x0000000000007941 */ /* 0x000fea0003800200 */
.L_x_336:
[----:B------:R-:W-:Y:S01]  /*200d0*/  LOP3.LUT P1, RZ, R16, 0x1f, RZ, 0xc0, !PT ;  /* 0x0000001f10ff7812 */ /* 0x000fe2000782c0ff */
[----:B------:R-:W-:Y:S03]  /*200e0*/  BSSY.RECONVERGENT B0, `(.L_x_338) ;  /* 0x0000004000007945 */ /* 0x000fe60003800200 */
[----:B------:R-:W-:-:S13]  /*200f0*/  PLOP3.LUT P1, PT, P1, P0, PT, 0x8f, 0xf8 ;  /* 0x0000000000f8781c */ /* 0x000fda0000f21177 */
[----:B------:R-:W-:Y:S05]  /*20100*/  @P1 BRA `(.L_x_339) ;  /* 0x0000000000041947 */ /* 0x000fea0003800000 */
[----:B------:R-:W-:Y:S05]  /*20110*/  BPT.TRAP 0x1 ;  /* 0x000000040000795c */ /* 0x000fea0000300000 */
.L_x_339:
[----:B------:R-:W-:Y:S05]  /*20120*/  BSYNC.RECONVERGENT B0 ;  /* 0x0000000000007941 */ /* 0x000fea0003800200 */
.L_x_338:
[----:B------:R-:W3:Y:S01]  /*20130*/  LDCU.64 UR4, c[0x0][0x348] ;  /* 0x00006900ff0477ac */ /* 0x000ee20008000a00 */
[----:B------:R-:W-:Y:S02]  /*20140*/  UIADD3 UR9, UPT, UPT, UR8, 0x50000, URZ ;  /* 0x0005000008097890 */ /* 0x000fe4000fffe0ff */
[----:B------:R-:W-:Y:S02]  /*20150*/  UIADD3 UR32, UPT, UPT, UR8, 0x4000, URZ ;  /* 0x0000400008207890 */ /* 0x000fe4000fffe0ff */
[----:B------:R-:W-:Y:S02]  /*20160*/  UIADD3 UR24, UPT, UPT, UR8, 0x8000, URZ ;  /* 0x0000800008187890 */ /* 0x000fe4000fffe0ff */
[----:B------:R-:W-:Y:S01]  /*20170*/  UIADD3 UR16, UPT, UPT, UR8, 0xc000, URZ ;  /* 0x0000c00008107890 */ /* 0x000fe2000fffe0ff */
[----:B------:R-:W-:Y:S01]  /*20180*/  UMOV UR6, 0x0 ;  /* 0x0000000000067882 */ /* 0x000fe20000000000 */
[----:B------:R-:W-:Y:S01]  /*20190*/  UMOV UR7, 0x10000000 ;  /* 0x1000000000077882 */ /* 0x000fe20000000000 */
[----:B------:R-:W-:Y:S01]  /*201a0*/  UMOV UR10, URZ ;  /* 0x000000ff000a7c82 */ /* 0x000fe20008000000 */
[----:B------:R-:W-:Y:S01]  /*201b0*/  UMOV UR13, UR52 ;  /* 0x00000034000d7c82 */ /* 0x000fe20008000000 */
[----:B------:R-:W-:Y:S01]  /*201c0*/  UMOV UR14, UR53 ;  /* 0x00000035000e7c82 */ /* 0x000fe20008000000 */
[----:B------:R-:W-:Y:S01]  /*201d0*/  UMOV UR34, 0x40 ;  /* 0x0000004000227882 */ /* 0x000fe20000000000 */
[----:B---3--:R-:W-:Y:S01]  /*201e0*/  UIADD3 UR4, UP1, UPT, UR4, 0x80, URZ ;  /* 0x0000008004047890 */ /* 0x008fe2000ff3e0ff */
[----:B------:R-:W-:Y:S01]  /*201f0*/  UMOV UR35, UR11 ;  /* 0x0000000b00237c82 */ /* 0x000fe20008000000 */
[----:B------:R-:W-:-:S02]  /*20200*/  UMOV UR36, UR12 ;  /* 0x0000000c00247c82 */ /* 0x000fc40008000000 */
[----:B------:R-:W-:Y:S01]  /*20210*/  UIADD3.X UR5, UPT, UPT, URZ, UR5, URZ, UP1, !UPT ;  /* 0x00000005ff057290 */ /* 0x000fe20008ffe4ff */
[----:B------:R-:W-:Y:S01]  /*20220*/  UMOV UR37, UR52 ;  /* 0x0000003400257c82 */ /* 0x000fe20008000000 */
[----:B------:R-:W-:Y:S01]  /*20230*/  UMOV UR38, UR53 ;  /* 0x0000003500267c82 */ /* 0x000fe20008000000 */
[----:B------:R-:W-:Y:S01]  /*20240*/  UMOV UR33, UR9 ;  /* 0x0000000900217c82 */ /* 0x000fe20008000000 */
[----:B------:R-:W-:Y:S01]  /*20250*/  UMOV UR26, 0x80 ;  /* 0x00000080001a7882 */ /* 0x000fe20000000000 */
[----:B------:R-:W-:Y:S01]  /*20260*/  UMOV UR27, UR11 ;  /* 0x0000000b001b7c82 */ /* 0x000fe20008000000 */
[----:B------:R-:W-:Y:S01]  /*20270*/  UMOV UR28, UR12 ;  /* 0x0000000c001c7c82 */ /* 0x000fe20008000000 */
[----:B------:R-:W-:Y:S01]  /*20280*/  UMOV UR29, UR52 ;  /* 0x00000034001d7c82 */ /* 0x000fe20008000000 */
[----:B------:R-:W-:Y:S01]  /*20290*/  UMOV UR30, UR53 ;  /* 0x00000035001e7c82 */ /* 0x000fe20008000000 */
[----:B------:R3:W-:Y:S01]  /*202a0*/  UTMALDG.5D [UR8], [UR4], desc[UR6] ;  /* 0x00000608040075b4 */ /* 0x0007e20008021000 */
[----:B------:R-:W-:Y:S01]  /*202b0*/  UMOV UR25, UR9 ;  /* 0x0000000900197c82 */ /* 0x000fe20008000000 */
[----:B------:R-:W-:Y:S01]  /*202c0*/  UMOV UR18, 0xc0 ;  /* 0x000000c000127882 */ /* 0x000fe20000000000 */
[----:B------:R-:W-:Y:S01]  /*202d0*/  UMOV UR19, UR11 ;  /* 0x0000000b00137c82 */ /* 0x000fe20008000000 */
[----:B------:R-:W-:Y:S01]  /*202e0*/  UMOV UR20, UR12 ;  /* 0x0000000c00147c82 */ /* 0x000fe20008000000 */
[----:B------:R-:W-:Y:S01]  /*202f0*/  UMOV UR21, UR52 ;  /* 0x0000003400157c82 */ /* 0x000fe20008000000 */
[----:B------:R-:W-:Y:S01]  /*20300*/  UMOV UR22, UR53 ;  /* 0x0000003500167c82 */ /* 0x000fe20008000000 */
[----:B------:R-:W-:Y:S01]  /*20310*/  UMOV UR17, UR9 ;  /* 0x0000000900117c82 */ /* 0x000fe20008000000 */
[----:B------:R3:W-:Y:S01]  /*20320*/  UTMALDG.5D [UR32], [UR4], desc[UR6] ;  /* 0x00000620040075b4 */ /* 0x0007e20008021000 */
[----:B------:R3:W-:Y:S01]  /*20330*/  UTMALDG.5D [UR24], [UR4], desc[UR6] ;  /* 0x00000618040075b4 */ /* 0x0007e20008021000 */
[----:B------:R3:W-:Y:S02]  /*20340*/  UTMALDG.5D [UR16], [UR4], desc[UR6] ;  /* 0x00000610040075b4 */ /* 0x0007e40008021000 */
[----:B---3--:R-:W-:Y:S05]  /*20350*/  BRA.U !UP0, `(.L_x_340) ;  /* 0x0000000108047547 */ /* 0x008fea000b800000 */
[----:B------:R-:W-:Y:S05]  /*20360*/  BPT.TRAP 0x1 ;  /* 0x000000040000795c */ /* 0x000fea0000300000 */
.L_x_340:
[----:B------:R-:W3:Y:S01]  /*20370*/  SYNCS.PHASECHK.TRANS64.TRYWAIT P1, [UR8+0x50038], R3 ;  /* 0x05003803ff0075a7 */ /* 0x000ee20008021108 */
[----:B--2---:R-:W-:Y:S01]  /*20380*/  @!P0 MOV R2, 0x10000 ;  /* 0x0001000000028802 */ /* 0x004fe20000000f00 */
[----:B---3--:R-:W-:Y:S06]  /*20390*/  @!P1 BRA `(.L_x_341) ;  /* 0x0000005c007c9947 */ /* 0x008fec0003800000 */
.L_x_462:
[----:B------:R2:W-:Y:S01]  /*203a0*/  @!P0 SYNCS.ARRIVE.TRANS64 RZ, [UR8+0x50020], R2 ;  /* 0x05002002ffff89a7 */ /* 0x0005e20008000008 */
[----:B------:R-:W-:-:S09]  /*203b0*/  UPLOP3.LUT UP2, UPT, UP2, UP3, UPT, 0xf8, 0x8f ;  /* 0x00000000008f789c */ /* 0x000fd20001747f70 */
[----:B------:R-:W-:Y:S05]  /*203c0*/  BRA.U !UP2, `(.L_x_342) ;  /* 0x000000010a047547 */ /* 0x000fea000b800000 */
[----:B------:R-:W-:Y:S05]  /*203d0*/  BPT.TRAP 0x1 ;  /* 0x000000040000795c */ /* 0x000fea0000300000 */
.L_x_342:
[----:B------:R-:W-:Y:S01]  /*203e0*/  LOP3.LUT P1, R16, R16, 0x1f, RZ, 0xc0, !PT ;  /* 0x0000001f10107812 */ /* 0x000fe2000782c0ff */
[----:B------:R-:W-:Y:S03]  /*203f0*/  BSSY.RECONVERGENT B0, `(.L_x_343) ;  /* 0x0000004000007945 */ /* 0x000fe60003800200 */
[----:B------:R-:W-:-:S13]  /*20400*/  PLOP3.LUT P1, PT, P1, P0, PT, 0x8f, 0xf8 ;  /* 0x0000000000f8781c */ /* 0x000fda0000f21177 */
[----:B------:R-:W-:Y:S05]  /*20410*/  @P1 BRA `(.L_x_344) ;  /* 0x0000000000041947 */ /* 0x000fea0003800000 */
[----:B------:R-:W-:Y:S05]  /*20420*/  BPT.TRAP 0x1 ;  /* 0x000000040000795c */ /* 0x000fea0000300000 */
.L_x_344:
[----:B------:R-:W-:Y:S05]  /*20430*/  BSYNC.RECONVERGENT B0 ;  /* 0x0000000000007941 */ /* 0x000fea0003800200 */
.L_x_343:
[----:B------:R-:W3:Y:S01]  /*20440*/  LDCU.64 UR4, c[0x0][0x348] ;  /* 0x00006900ff0477ac */ /* 0x000ee20008000a00 */
[----:B------:R-:W-:Y:S01]  /*20450*/  BSSY.RECONVERGENT B0, `(.L_x_345) ;  /* 0x0000021000007945 */ /* 0x000fe20003800200 */
[----:B------:R-:W-:Y:S02]  /*20460*/  UIADD3 UR16, UPT, UPT, UR8, 0x20000, URZ ;  /* 0x0002000008107890 */ /* 0x000fe4000fffe0ff */
[----:B------:R-:W-:Y:S02]  /*20470*/  UIADD3 UR17, UPT, UPT, UR8, 0x50020, URZ ;  /* 0x0005002008117890 */ /* 0x000fe4000fffe0ff */
[----:B------:R-:W-:Y:S02]  /*20480*/  UIADD3 UR32, UPT, UPT, UR8, 0x24000, URZ ;  /* 0x0002400008207890 */ /* 0x000fe4000fffe0ff */
[----:B------:R-:W-:Y:S02]  /*20490*/  UIADD3 UR24, UPT, UPT, UR8, 0x28000, URZ ;  /* 0x0002800008187890 */ /* 0x000fe4000fffe0ff */
[----:B------:R-:W-:Y:S01]  /*204a0*/  UIADD3 UR48, UPT, UPT, UR8, 0x2c000, URZ ;  /* 0x0002c00008307890 */ /* 0x000fe2000fffe0ff */
[----:B------:R-:W-:Y:S01]  /*204b0*/  UMOV UR19, URZ ;  /* 0x000000ff00137c82 */ /* 0x000fe20008000000 */
[----:B------:R-:W-:Y:S01]  /*204c0*/  UMOV UR6, 0x0 ;  /* 0x0000000000067882 */ /* 0x000fe20000000000 */
[----:B------:R-:W-:Y:S01]  /*204d0*/  UMOV UR7, 0x10000000 ;  /* 0x1000000000077882 */ /* 0x000fe20000000000 */
[----:B------:R-:W-:Y:S01]  /*204e0*/  UMOV UR18, URZ ;  /* 0x000000ff00127c82 */ /* 0x000fe20008000000 */
[----:B---3--:R-:W-:Y:S01]  /*204f0*/  UIADD3 UR4, UP1, UPT, UR4, 0x180, URZ ;  /* 0x0000018004047890 */ /* 0x008fe2000ff3e0ff */
[----:B------:R-:W-:Y:S01]  /*20500*/  UMOV UR20, UR52 ;  /* 0x0000003400147c82 */ /* 0x000fe20008000000 */
[----:B------:R-:W-:-:S02]  /*20510*/  UMOV UR21, UR53 ;  /* 0x0000003500157c82 */ /* 0x000fc40008000000 */
[----:B------:R-:W-:Y:S01]  /*20520*/  UIADD3.X UR5, UPT, UPT, URZ, UR5, URZ, UP1, !UPT ;  /* 0x00000005ff057290 */ /* 0x000fe20008ffe4ff */
[----:B------:R-:W-:Y:S01]  /*20530*/  UMOV UR34, 0x40 ;  /* 0x0000004000227882 */ /* 0x000fe20000000000 */
[----:B------:R-:W-:Y:S01]  /*20540*/  UMOV UR36, UR52 ;  /* 0x0000003400247c82 */ /* 0x000fe20008000000 */
[----:B------:R-:W-:Y:S01]  /*20550*/  UMOV UR37, UR53 ;  /* 0x0000003500257c82 */ /* 0x000fe20008000000 */
[----:B------:R-:W-:Y:S01]  /*20560*/  UMOV UR33, UR17 ;  /* 0x0000001100217c82 */ /* 0x000fe20008000000 */
[----:B------:R-:W-:Y:S01]  /*20570*/  UMOV UR35, UR19 ;  /* 0x0000001300237c82 */ /* 0x000fe20008000000 */
[----:B------:R-:W-:Y:S01]  /*20580*/  UMOV UR26, 0x80 ;  /* 0x00000080001a7882 */ /* 0x000fe20000000000 */
[----:B------:R-:W-:Y:S01]  /*20590*/  UMOV UR28, UR52 ;  /* 0x00000034001c7c82 */ /* 0x000fe20008000000 */
[----:B------:R-:W-:Y:S01]  /*205a0*/  UMOV UR29, UR53 ;  /* 0x00000035001d7c82 */ /* 0x000fe20008000000 */
[----:B------:R3:W-:Y:S01]  /*205b0*/  UTMALDG.4D [UR16], [UR4], desc[UR6] ;  /* 0x00000610040075b4 */ /* 0x0007e20008019000 */
[----:B------:R-:W-:Y:S01]  /*205c0*/  UMOV UR25, UR17 ;  /* 0x0000001100197c82 */ /* 0x000fe20008000000 */
[----:B------:R-:W-:Y:S01]  /*205d0*/  UMOV UR27, UR19 ;  /* 0x00000013001b7c82 */ /* 0x000fe20008000000 */
[----:B------:R-:W-:Y:S01]  /*205e0*/  UMOV UR50, 0xc0 ;  /* 0x000000c000327882 */ /* 0x000fe20000000000 */
[----:B------:R-:W-:Y:S01]  /*205f0*/  UMOV UR49, UR17 ;  /* 0x0000001100317c82 */ /* 0x000fe20008000000 */
[----:B------:R-:W-:Y:S01]  /*20600*/  UMOV UR51, UR19 ;  /* 0x0000001300337c82 */ /* 0x000fe20008000000 */
[----:B------:R3:W-:Y:S01]  /*20610*/  UTMALDG.4D [UR32], [UR4], desc[UR6] ;  /* 0x00000620040075b4 */ /* 0x0007e20008019000 */
[----:B------:R3:W-:Y:S01]  /*20620*/  UTMALDG.4D [UR24], [UR4], desc[UR6] ;  /* 0x00000618040075b4 */ /* 0x0007e20008019000 */
[----:B------:R3:W-:Y:S02]  /*20630*/  UTMALDG.4D [UR48], [UR4], desc[UR6] ;  /* 0x00000630040075b4 */ /* 0x0007e40008019000 */
[----:B---3--:R-:W-:Y:S05]  /*20640*/  @!P3 BRA `(.L_x_346) ;  /* 0x000000000004b947 */ /* 0x008fea0003800000 */
[----:B------:R-:W-:Y:S05]  /*20650*/  BPT.TRAP 0x1 ;  /* 0x000000040000795c */ /* 0x000fea0000300000 */
.L_x_346:
[----:B------:R-:W-:Y:S05]  /*20660*/  BSYNC.RECONVERGENT B0 ;  /* 0x0000000000007941 */ /* 0x000fea0003800200 */
.L_x_345:
[----:B------:R-:W3:Y:S01]  /*20670*/  SYNCS.PHASECHK.TRANS64.TRYWAIT P1, [UR8+0x50018], R3 ;  /* 0x05001803ff0075a7 */ /* 0x000ee20008021108 */
[----:B--2---:R-:W-:Y:S01]  /*20680*/  @!P0 MOV R2, 0x10000 ;  /* 0x0001000000028802 */ /* 0x004fe20000000f00 */
[----:B---3--:R-:W-:Y:S06]  /*20690*/  @!P1 BRA `(.L_x_347) ;  /* 0x0000005800d49947 */ /* 0x008fec0003800000 */
.L_x_464:
[----:B------:R2:W-:Y:S01]  /*206a0*/  @!P0 SYNCS.ARRIVE.TRANS64 RZ, [UR8+0x50008], R2 ;  /* 0x05000802ffff89a7 */ /* 0x0005e20008000008 */
[----:B------:R-:W-:Y:S04]  /*206b0*/  BSSY.RECONVERGENT B0, `(.L_x_348) ;  /* 0x0000003000007945 */ /* 0x000fe80003800200 */
[----:B------:R-:W-:Y:S05]  /*206c0*/  @!P5 BRA `(.L_x_349) ;  /* 0x000000000004d947 */ /* 0x000fea0003800000 */
[----:B------:R-:W-:Y:S05]  /*206d0*/  BPT.TRAP 0x1 ;  /* 0x000000040000795c */ /* 0x000fea0000300000 */
.L_x_349:
[----:B------:R-:W-:Y:S05]  /*206e0*/  BSYNC.RECONVERGENT B0 ;  /* 0x0000000000007941 */ /* 0x000fea0003800200 */
.L_x_348:
[----:B------:R-:W-:Y:S01]  /*206f0*/  ISETP.EQ.OR P3, PT, R16, RZ, P0 ;  /* 0x000000ff1000720c */ /* 0x000fe20000762670 */
[----:B------:R-:W-:-:S12]  /*20700*/  BSSY.RECONVERGENT B0, `(.L_x_350) ;  /* 0x0000003000007945 */ /* 0x000fd80003800200 */
[----:B------:R-:W-:Y:S05]  /*20710*/  @P3 BRA `(.L_x_351) ;  /* 0x0000000000043947 */ /* 0x000fea0003800000 */
[----:B------:R-:W-:Y:S05]  /*20720*/  BPT.TRAP 0x1 ;  /* 0x000000040000795c */ /* 0x000fea0000300000 */
.L_x_351:
[----:B------:R-:W-:Y:S05]  /*20730*/  BSYNC.RECONVERGENT B0 ;  /* 0x0000000000007941 */ /* 0x000fea0003800200 */
.L_x_350:
[----:B------:R-:W3:Y:S01]  /*20740*/  LDCU.64 UR4, c[0x0][0x348] ;  /* 0x00006900ff0477ac */ /* 0x000ee20008000a00 */
        /* <DEDUP_REMOVED lines=8> */
[----:B---3--:R-:W-:Y:S01]  /*207d0*/  UIADD3 UR4, UP1, UPT, UR4, 0x80, URZ ;  /* 0x0000008004047890 */ /* 0x008fe2000ff3e0ff */
[----:B------:R-:W-:Y:S01]  /*207e0*/  UMOV UR42, URZ ;  /* 0x000000ff002a7c82 */ /* 0x000fe20008000000 */
[----:B------:R-:W-:-:S02]  /*207f0*/  UMOV UR44, UR12 ;  /* 0x0000000c002c7c82 */ /* 0x000fc40008000000 */
[----:B------:R-:W-:Y:S01]  /*20800*/  UIADD3.X UR5, UPT, UPT, URZ, UR5, URZ, UP1, !UPT ;  /* 0x00000005ff057290 */ /* 0x000fe20008ffe4ff */
[----:B------:R-:W-:Y:S01]  /*20810*/  UMOV UR45, UR52 ;  /* 0x00000034002d7c82 */ /* 0x000fe20008000000 */
[----:B------:R-:W-:Y:S01]  /*20820*/  UMOV UR46, UR53 ;  /* 0x00000035002e7c82 */ /* 0x000fe20008000000 */
[----:B------:R-:W-:Y:S01]  /*20830*/  UMOV UR34, 0x40 ;  /* 0x0000004000227882 */ /* 0x000fe20000000000 */
[----:B------:R-:W-:Y:S01]  /*20840*/  UMOV UR36, UR12 ;  /* 0x0000000c00247c82 */ /* 0x000fe20008000000 */
[----:B------:R-:W-:Y:S01]  /*20850*/  UMOV UR37, UR52 ;  /* 0x0000003400257c82 */ /* 0x000fe20008000000 */
[----:B------:R-:W-:Y:S01]  /*20860*/  UMOV UR38, UR53 ;  /* 0x0000003500267c82 */ /* 0x000fe20008000000 */
[----:B------:R-:W-:Y:S01]  /*20870*/  UMOV UR33, UR41 ;  /* 0x0000002900217c82 */ /* 0x000fe20008000000 */
[----:B------:R-:W-:Y:S01]  /*20880*/  UMOV UR35, UR43 ;  /* 0x0000002b00237c82 */ /* 0x000fe20008000000 */
[----:B------:R-:W-:Y:S01]  /*20890*/  UMOV UR26, 0x80 ;  /* 0x00000080001a7882 */ /* 0x000fe20000000000 */
[----:B------:R-:W-:Y:S01]  /*208a0*/  UMOV UR28, UR12 ;  /* 0x0000000c001c7c82 */ /* 0x000fe20008000000 */
[----:B------:R-:W-:Y:S01]  /*208b0*/  UMOV UR29, UR52 ;  /* 0x00000034001d7c82 */ /* 0x000fe20008000000 */
[----:B------:R-:W-:Y:S01]  /*208c0*/  UMOV UR30, UR53 ;  /* 0x00000035001e7c82 */ /* 0x000fe20008000000 */
[----:B------:R3:W-:Y:S01]  /*208d0*/  UTMALDG.5D [UR40], [UR4], desc[UR6] ;  /* 0x00000628040075b4 */ /* 0x0007e20008021000 */
        /* <DEDUP_REMOVED lines=9> */
[----:B------:R3:W-:Y:S01]  /*20970*/  UTMALDG.5D [UR24], [UR4], desc[UR6] ;  /* 0x00000618040075b4 */ /* 0x0007e20008021000 */
[----:B------:R3:W-:Y:S02]  /*20980*/  UTMALDG.5D [UR16], [UR4], desc[UR6] ;  /* 0x00000610040075b4 */ /* 0x0007e40008021000 */
[----:B---3--:R-:W-:Y:S05]  /*20990*/  BRA.U !UP0, `(.L_x_352) ;  /* 0x0000000108047547 */ /* 0x008fea000b800000 */
[----:B------:R-:W-:Y:S05]  /*209a0*/  BPT.TRAP 0x1 ;  /* 0x000000040000795c */ /* 0x000fea0000300000 */
.L_x_352:
[----:B------:R-:W3:Y:S01]  /*209b0*/  SYNCS.PHASECHK.TRANS64.TRYWAIT P1, [UR8+0x50040], R3 ;  /* 0x05004003ff0075a7 */ /* 0x000ee20008021108 */
[----:B--2---:R-:W-:Y:S01]  /*209c0*/  @!P0 MOV R2, 0x10000 ;  /* 0x0001000000028802 */ /* 0x004fe20000000f00 */
[----:B---3--:R-:W-:Y:S06]  /*209d0*/  @!P1 BRA `(.L_x_353) ;  /* 0x00000058001c9947 */ /* 0x008fec0003800000 */
.L_x_466:
[----:B------:R2:W-:Y:S01]  /*209e0*/  @!P0 SYNCS.ARRIVE.TRANS64 RZ, [UR8+0x50028], R2 ;  /* 0x05002802ffff89a7 */ /* 0x0005e20008000008 */
[----:B------:R-:W-:Y:S05]  /*209f0*/  BRA.U !UP2, `(.L_x_354) ;  /* 0x000000010a047547 */ /* 0x000fea000b800000 */
[----:B------:R-:W-:Y:S05]  /*20a00*/  BPT.TRAP 0x1 ;  /* 0x000000040000795c */ /* 0x000fea0000300000 */
.L_x_354:
[----:B------:R-:W-:Y:S04]  /*20a10*/  BSSY.RECONVERGENT B0, `(.L_x_355) ;  /* 0x0000003000007945 */ /* 0x000fe80003800200 */
[----:B------:R-:W-:Y:S05]  /*20a20*/  @P3 BRA `(.L_x_356) ;  /* 0x0000000000043947 */ /* 0x000fea0003800000 */
[----:B------:R-:W-:Y:S05]  /*20a30*/  BPT.TRAP 0x1 ;  /* 0x000000040000795c */ /* 0x000fea0000300000 */
.L_x_356:
[----:B------:R-:W-:Y:S05]  /*20a40*/  BSYNC.RECONVERGENT B0 ;  /* 0x0000000000007941 */ /* 0x000fea0003800200 */
.L_x_355:
[----:B------:R-:W3:Y:S01]  /*20a50*/  LDCU.64 UR4, c[0x0][0x348] ;  /* 0x00006900ff0477ac */ /* 0x000ee20008000a00 */
        /* <DEDUP_REMOVED lines=16> */
[----:B------:R-:W-:Y:S01]  /*20b60*/  UMOV UR26, 0x80 ;  /* 0x00000080001a7882 */ /* 0x000fe20000000000 */
[----:B------:R-:W-:Y:S01]  /*20b70*/  UMOV UR28, UR52 ;  /* 0x00000034001c7c82 */ /* 0x000fe20008000000 */
[----:B------:R-:W-:Y:S01]  /*20b80*/  UMOV UR29, UR53 ;  /* 0x00000035001d7c82 */ /* 0x000fe20008000000 */
[----:B------:R-:W-:Y:S02]  /*20b90*/  UMOV UR25, UR33 ;  /* 0x0000002100197c82 */ /* 0x000fe40008000000 */
[----:B------:R3:W-:Y:S01]  /*20ba0*/  UTMALDG.4D [UR32], [UR4], desc[UR6] ;  /* 0x00000620040075b4 */ /* 0x0007e20008019000 */
[----:B------:R-:W-:Y:S01]  /*20bb0*/  UMOV UR27, UR35 ;  /* 0x00000023001b7c82 */ /* 0x000fe20008000000 */
[----:B------:R-:W-:Y:S01]  /*20bc0*/  UMOV UR18, 0xc0 ;  /* 0x000000c000127882 */ /* 0x000fe20000000000 */
[----:B------:R-:W-:Y:S01]  /*20bd0*/  UMOV UR20, UR52 ;  /* 0x0000003400147c82 */ /* 0x000fe20008000000 */
[----:B------:R-:W-:Y:S01]  /*20be0*/  UMOV UR21, UR53 ;  /* 0x0000003500157c82 */ /* 0x000fe20008000000 */
[----:B------:R-:W-:Y:S01]  /*20bf0*/  UMOV UR17, UR33 ;  /* 0x0000002100117c82 */ /* 0x000fe20008000000 */
[----:B------:R-:W-:Y:S01]  /*20c00*/  UMOV UR19, UR35 ;  /* 0x0000002300137c82 */ /* 0x000fe20008000000 */
[----:B------:R3:W-:Y:S01]  /*20c10*/  UTMALDG.4D [UR48], [UR4], desc[UR6] ;  /* 0x00000630040075b4 */ /* 0x0007e20008019000 */
[----:B------:R3:W-:Y:S01]  /*20c20*/  UTMALDG.4D [UR24], [UR4], desc[UR6] ;  /* 0x00000618040075b4 */ /* 0x0007e20008019000 */
[----:B------:R3:W-:Y:S01]  /*20c30*/  UTMALDG.4D [UR16], [UR4], desc[UR6] ;  /* 0x00000610040075b4 */ /* 0x0007e20008019000 */
[----:B------:R-:W-:Y:S01]  /*20c40*/  NOP ;  /* 0x0000000000007918 */ /* 0x000fe20000000000 */
[----:B------:R-:W-:-:S06]  /*20c50*/  UISETP.GE.AND UP1, UPT, UR23, 0x81, UPT ;  /* 0x000000811700788c */ /* 0x000fcc000bf26270 */
[----:B------:R-:W-:-:S13]  /*20c60*/  PLOP3.LUT P1, PT, PT, PT, UP1, 0x80, 0x8 ;  /* 0x000000000008781c */ /* 0x000fda0003f2f018 */
[----:B---3--:R-:W-:Y:S05]  /*20c70*/  @!P1 EXIT ;  /* 0x000000000000994d */ /* 0x008fea0003800000 */
[----:B------:R-:W-:Y:S01]  /*20c80*/  UIADD3 UR5, UPT, UPT, UR23, 0x7f, URZ ;  /* 0x0000007f17057890 */ /* 0x000fe2000fffe0ff */
[----:B------:R-:W3:Y:S03]  /*20c90*/  LDCU.64 UR14, c[0x0][0x348] ;  /* 0x00006900ff0e77ac */ /* 0x000ee60008000a00 */
[----:B------:R-:W-:Y:S01]  /*20ca0*/  USHF.R.S32.HI UR4, URZ, 0x1f, UR5 ;  /* 0x0000001fff047899 */ /* 0x000fe20008011405 */
[----:B------:R-:W-:Y:S01]  /*20cb0*/  UMOV UR9, 0x1 ;  /* 0x0000000100097882 */ /* 0x000fe20000000000 */
[----:B------:R-:W-:Y:S02]  /*20cc0*/  UMOV UR43, 0x80 ;  /* 0x00000080002b7882 */ /* 0x000fe40000000000 */
[----:B------:R-:W-:-:S04]  /*20cd0*/  ULEA.HI UR4, UR4, UR5, URZ, 0x7 ;  /* 0x0000000504047291 */ /* 0x000fc8000f8f38ff */
[----:B------:R-:W-:-:S04]  /*20ce0*/  USHF.R.S32.HI UR4, URZ, 0x7, UR4 ;  /* 0x00000007ff047899 */ /* 0x000fc80008011404 */
[----:B------:R-:W-:-:S04]  /*20cf0*/  UISETP.LT.AND UP1, UPT, UR4, 0x2, UPT ;  /* 0x000000020400788c */ /* 0x000fc8000bf21270 */
[----:B------:R-:W-:Y:S02]  /*20d00*/  USEL UR5, UR4, 0x2, UP1 ;  /* 0x0000000204057887 */ /* 0x000fe40008800000 */
[----:B------:R-:W-:Y:S02]  /*20d10*/  UISETP.GE.U32.AND UP1, UPT, UR23, 0x101, UPT ;  /* 0x000001011700788c */ /* 0x000fe4000bf26070 */
[----:B------:R-:W-:-:S03]  /*20d20*/  UIADD3 UR11, UPT, UPT, UR4, 0x1, -UR5 ;  /* 0x00000001040b7890 */ /* 0x000fc6000fffe805 */
[----:B------:R-:W-:-:S04]  /*20d30*/  UMOV UR5, 0x2 ;  /* 0x0000000200057882 */ /* 0x000fc80000000000 */
[----:B---3--:R-:W-:Y:S05]  /*20d40*/  BRA.U !UP1, `(.L_x_357) ;  /* 0x0000000d096c7547 */ /* 0x008fea000b800000 */
[----:B------:R-:W-:Y:S01]  /*20d50*/  ULOP3.LUT UR4, UR11, 0xfffffffe, URZ, 0xc0, !UPT ;  /* 0xfffffffe0b047892 */ /* 0x000fe2000f8ec0ff */
[----:B------:R-:W-:Y:S01]  /*20d60*/  UMOV UR9, 0x1 ;  /* 0x0000000100097882 */ /* 0x000fe20000000000 */
[----:B------:R-:W-:Y:S02]  /*20d70*/  UMOV UR5, 0x2 ;  /* 0x0000000200057882 */ /* 0x000fe40000000000 */
[----:B------:R-:W-:Y:S01]  /*20d80*/  UIADD3 UR10, UPT, UPT, -UR4, URZ, URZ ;  /* 0x000000ff040a7290 */ /* 0x000fe2000fffe1ff */
[----:B------:R-:W-:-:S11]  /*20d90*/  UMOV UR43, 0x100 ;  /* 0x00000100002b7882 */ /* 0x000fd60000000000 */
.L_x_378:
[----:B------:R-:W-:Y:S05]  /*20da0*/  BRA.U !UP0, `(.L_x_358) ;  /* 0x0000000108047547 */ /* 0x000fea000b800000 */
[----:B------:R-:W-:Y:S05]  /*20db0*/  BPT.TRAP 0x1 ;  /* 0x000000040000795c */ /* 0x000fea0000300000 */
.L_x_358:
[----:B------:R-:W3:Y:S01]  /*20dc0*/  S2UR UR8, SR_CgaCtaId ;  /* 0x00000000000879c3 */ /* 0x000ee20000008800 */
[----:B------:R-:W-:Y:S01]  /*20dd0*/  UMOV UR4, 0x400 ;  /* 0x0000040000047882 */ /* 0x000fe20000000000 */
[----:B-1----:R-:W-:Y:S01]  /*20de0*/  IMAD.U32 R3, RZ, RZ, UR9 ;  /* 0x00000009ff037e24 */ /* 0x002fe2000f8e00ff */
[----:B--2---:R-:W-:-:S04]  /*20df0*/  @!P0 MOV R2, 0x10000 ;  /* 0x0001000000028802 */ /* 0x004fc80000000f00 */
[----:B------:R-:W-:Y:S01]  /*20e00*/  SHF.L.U32 R3, R3, 0x1f, RZ ;  /* 0x0000001f03037819 */ /* 0x000fe200000006ff */
[----:B---3--:R-:W-:-:S04]  /*20e10*/  ULEA UR8, UR8, UR4, 0x18 ;  /* 0x0000000408087291 */ /* 0x008fc8000f8ec0ff */
[----:B------:R-:W-:-:S09]  /*20e20*/  ULEA UR49, UR5, UR8, 0x3 ;  /* 0x0000000805317291 */ /* 0x000fd2000f8e18ff */
[----:B------:R-:W1:Y:S02]  /*20e30*/  SYNCS.PHASECHK.TRANS64.TRYWAIT P1, [UR49+0x50038], R3 ;  /* 0x05003803ff0075a7 */ /* 0x000e640008021131 */
[----:B-1----:R-:W-:Y:S05]  /*20e40*/  @!P1 BRA `(.L_x_359) ;  /* 0x0000005400189947 */ /* 0x002fea0003800000 */
.L_x_468:
[----:B------:R2:W-:Y:S01]  /*20e50*/  @!P0 SYNCS.ARRIVE.TRANS64 RZ, [UR49+0x50020], R2 ;  /* 0x05002002ffff89a7 */ /* 0x0005e20008000031 */
[----:B------:R-:W-:Y:S05]  /*20e60*/  BRA.U !UP2, `(.L_x_360) ;  /* 0x000000010a047547 */ /* 0x000fea000b800000 */
[----:B------:R-:W-:Y:S05]  /*20e70*/  BPT.TRAP 0x1 ;  /* 0x000000040000795c */ /* 0x000fea0000300000 */
.L_x_360:
[----:B------:R-:W-:Y:S04]  /*20e80*/  BSSY.RECONVERGENT B0, `(.L_x_361) ;  /* 0x0000003000007945 */ /* 0x000fe80003800200 */
[----:B------:R-:W-:Y:S05]  /*20e90*/  @P3 BRA `(.L_x_362) ;  /* 0x0000000000043947 */ /* 0x000fea0003800000 */
[----:B------:R-:W-:Y:S05]  /*20ea0*/  BPT.TRAP 0x1 ;  /* 0x000000040000795c */ /* 0x000fea0000300000 */
.L_x_362:
[----:B------:R-:W-:Y:S05]  /*20eb0*/  BSYNC.RECONVERGENT B0 ;  /* 0x0000000000007941 */ /* 0x000fea0003800200 */
.L_x_361:
[----:B------:R-:W-:Y:S02]  /*20ec0*/  ULEA UR16, UR5, UR8, 0x10 ;  /* 0x0000000805107291 */ /* 0x000fe4000f8e80ff */
[----:B------:R-:W-:Y:S02]  /*20ed0*/  UIADD3 UR6, UP1, UPT, UR14, 0x180, URZ ;  /* 0x000001800e067890 */ /* 0x000fe4000ff3e0ff */
[----:B------:R-:W-:Y:S02]  /*20ee0*/  UIADD3 UR51, UPT, UPT, UR43, -0x80, URZ ;  /* 0xffffff802b337890 */ /* 0x000fe4000fffe0ff */
[----:B------:R-:W-:Y:S02]  /*20ef0*/  UIADD3 UR49, UPT, UPT, UR49, 0x50020, URZ ;  /* 0x0005002031317890 */ /* 0x000fe4000fffe0ff */
[----:B------:R-:W-:Y:S02]  /*20f00*/  UIADD3 UR48, UPT, UPT, UR16, 0x20000, URZ ;  /* 0x0002000010307890 */ /* 0x000fe4000fffe0ff */
[----:B------:R-:W-:-:S02]  /*20f10*/  UIADD3.X UR7, UPT, UPT, URZ, UR15, URZ, UP1, !UPT ;  /* 0x0000000fff077290 */ /* 0x000fc40008ffe4ff */
[----:B------:R-:W-:Y:S02]  /*20f20*/  UIADD3 UR32, UPT, UPT, UR16, 0x24000, URZ ;  /* 0x0002400010207890 */ /* 0x000fe4000fffe0ff */
[----:B------:R-:W-:Y:S02]  /*20f30*/  UIADD3 UR24, UPT, UPT, UR16, 0x28000, URZ ;  /* 0x0002800010187890 */ /* 0x000fe4000fffe0ff */
[----:B------:R-:W-:Y:S01]  /*20f40*/  UIADD3 UR16, UPT, UPT, UR16, 0x2c000, URZ ;  /* 0x0002c00010107890 */ /* 0x000fe2000fffe0ff */
[----:B------:R-:W-:Y:S01]  /*20f50*/  UMOV UR12, 0x0 ;  /* 0x00000000000c7882 */ /* 0x000fe20000000000 */
[----:B------:R-:W-:Y:S01]  /*20f60*/  UMOV UR13, 0x10000000 ;  /* 0x10000000000d7882 */ /* 0x000fe20000000000 */
[----:B------:R-:W-:Y:S01]  /*20f70*/  UMOV UR50, URZ ;  /* 0x000000ff00327c82 */ /* 0x000fe20008000000 */
        /* <DEDUP_REMOVED lines=14> */
[----:B------:R-:W-:Y:S01]  /*21060*/  UMOV UR17, UR49 ;  /* 0x0000003100117c82 */ /* 0x000fe20008000000 */
[----:B------:R-:W-:Y:S01]  /*21070*/  UMOV UR19, UR51 ;  /* 0x0000003300137c82 */ /* 0x000fe20008000000 */
[----:B------:R3:W-:Y:S01]  /*21080*/  UTMALDG.4D [UR32], [UR6], desc[UR12] ;  /* 0x00000c20060075b4 */ /* 0x0007e20008019000 */
[----:B------:R-:W-:-:S04]  /*21090*/  UIADD3 UR5, UPT, UPT, UR5, 0x1, URZ ;  /* 0x0000000105057890 */ /* 0x000fc8000fffe0ff */
[----:B------:R-:W-:Y:S01]  /*210a0*/  UISETP.NE.AND UP1, UPT, UR5, 0x3, UPT ;  /* 0x000000030500788c */ /* 0x000fe2000bf25270 */
[----:B------:R3:W-:Y:S03]  /*210b0*/  UTMALDG.4D [UR24], [UR6], desc[UR12] ;  /* 0x00000c18060075b4 */ /* 0x0007e60008019000 */
[----:B------:R-:W-:Y:S02]  /*210c0*/  USEL UR4, URZ, 0x1, UP1 ;  /* 0x00000001ff047887 */ /* 0x000fe40008800000 */
[----:B------:R-:W-:Y:S02]  /*210d0*/  USEL UR5, UR5, URZ, UP1 ;  /* 0x000000ff05057287 */ /* 0x000fe40008800000 */
[----:B------:R-:W-:Y:S01]  /*210e0*/  ULOP3.LUT UR9, UR9, UR4, URZ, 0x3c, !UPT ;  /* 0x0000000409097292 */ /* 0x000fe2000f8e3cff */
[----:B------:R3:W-:Y:S02]  /*210f0*/  UTMALDG.4D [UR16], [UR6], desc[UR12] ;  /* 0x00000c10060075b4 */ /* 0x0007e40008019000 */
[----:B---3--:R-:W-:Y:S09]  /*21100*/  BRA.U !UP0, `(.L_x_363) ;  /* 0x0000000108047547 */ /* 0x008ff2000b800000 */
[----:B------:R-:W-:Y:S05]  /*21110*/  BPT.TRAP 0x1 ;  /* 0x000000040000795c */ /* 0x000fea0000300000 */
.L_x_363:
[----:B------:R-:W-:Y:S01]  /*21120*/  ULEA UR49, UR5, UR8, 0x3 ;  /* 0x0000000805317291 */ /* 0x000fe2000f8e18ff */
[----:B-1----:R-:W-:Y:S01]  /*21130*/  IMAD.U32 R3, RZ, RZ, UR9 ;  /* 0x00000009ff037e24 */ /* 0x002fe2000f8e00ff */
[----:B--2---:R-:W-:-:S04]  /*21140*/  @!P0 MOV R2, 0x10000 ;  /* 0x0001000000028802 */ /* 0x004fc80000000f00 */
[----:B------:R-:W-:-:S04]  /*21150*/  SHF.L.U32 R3, R3, 0x1f, RZ ;  /* 0x0000001f03037819 */ /* 0x000fc800000006ff */
[----:B------:R-:W1:Y:S02]  /*21160*/  SYNCS.PHASECHK.TRANS64.TRYWAIT P1, [UR49+0x50038], R3 ;  /* 0x05003803ff0075a7 */ /* 0x000e640008021131 */
[----:B-1----:R-:W-:Y:S05]  /*21170*/  @!P1 BRA `(.L_x_364) ;  /* 0x0000005000649947 */ /* 0x002fea0003800000 */
.L_x_470:
[----:B------:R2:W-:Y:S01]  /*21180*/  @!P0 SYNCS.ARRIVE.TRANS64 RZ, [UR49+0x50020], R2 ;  /* 0x05002002ffff89a7 */ /* 0x0005e20008000031 */
[----:B------:R-:W-:Y:S05]  /*21190*/  BRA.U !UP2, `(.L_x_365) ;  /* 0x000000010a047547 */ /* 0x000fea000b800000 */
[----:B------:R-:W-:Y:S05]  /*211a0*/  BPT.TRAP 0x1 ;  /* 0x000000040000795c */ /* 0x000fea0000300000 */
.L_x_365:
[----:B------:R-:W-:Y:S04]  /*211b0*/  BSSY.RECONVERGENT B0, `(.L_x_366) ;  /* 0x0000003000007945 */ /* 0x000fe80003800200 */
[----:B------:R-:W-:Y:S05]  /*211c0*/  @P3 BRA `(.L_x_367) ;  /* 0x0000000000043947 */ /* 0x000fea0003800000 */
[----:B------:R-:W-:Y:S05]  /*211d0*/  BPT.TRAP 0x1 ;  /* 0x000000040000795c */ /* 0x000fea0000300000 */
.L_x_367:
[----:B------:R-:W-:Y:S05]  /*211e0*/  BSYNC.RECONVERGENT B0 ;  /* 0x0000000000007941 */ /* 0x000fea0003800200 */
.L_x_366:
        /* <DEDUP_REMOVED lines=38> */
.L_x_368:
[----:B------:R-:W-:Y:S01]  /*21450*/  ULEA UR41, UR5, UR8, 0x3 ;  /* 0x0000000805297291 */ /* 0x000fe2000f8e18ff */
[----:B-1----:R-:W-:Y:S01]  /*21460*/  IMAD.U32 R3, RZ, RZ, UR9 ;  /* 0x00000009ff037e24 */ /* 0x002fe2000f8e00ff */
[----:B--2---:R-:W-:-:S04]  /*21470*/  @!P0 MOV R2, 0x10000 ;  /* 0x0001000000028802 */ /* 0x004fc80000000f00 */
[----:B------:R-:W-:-:S04]  /*21480*/  SHF.L.U32 R3, R3, 0x1f, RZ ;  /* 0x0000001f03037819 */ /* 0x000fc800000006ff */
[----:B------:R-:W1:Y:S02]  /*21490*/  SYNCS.PHASECHK.TRANS64.TRYWAIT P1, [UR41+0x50038], R3 ;  /* 0x05003803ff0075a7 */ /* 0x000e640008021129 */
[----:B-1----:R-:W-:Y:S05]  /*214a0*/  @!P1 BRA `(.L_x_369) ;  /* 0x0000004c00b09947 */ /* 0x002fea0003800000 */
.L_x_472:
[----:B------:R2:W-:Y:S01]  /*214b0*/  @!P0 SYNCS.ARRIVE.TRANS64 RZ, [UR41+0x50020], R2 ;  /* 0x05002002ffff89a7 */ /* 0x0005e20008000029 */
[----:B------:R-:W-:Y:S05]  /*214c0*/  BRA.U !UP2, `(.L_x_370) ;  /* 0x000000010a047547 */ /* 0x000fea000b800000 */
[----:B------:R-:W-:Y:S05]  /*214d0*/  BPT.TRAP 0x1 ;  /* 0x000000040000795c */ /* 0x000fea0000300000 */
.L_x_370:
[----:B------:R-:W-:Y:S04]  /*214e0*/  BSSY.RECONVERGENT B0, `(.L_x_371) ;  /* 0x0000003000007945 */ /* 0x000fe80003800200 */
[----:B------:R-:W-:Y:S05]  /*214f0*/  @P3 BRA `(.L_x_372) ;  /* 0x0000000000043947 */ /* 0x000fea0003800000 */
[----:B------:R-:W-:Y:S05]  /*21500*/  BPT.TRAP 0x1 ;  /* 0x000000040000795c */ /* 0x000fea0000300000 */
.L_x_372:
[----:B------:R-:W-:Y:S05]  /*21510*/  BSYNC.RECONVERGENT B0 ;  /* 0x0000000000007941 */ /* 0x000fea0003800200 */
.L_x_371:
[----:B------:R-:W-:Y:S02]  /*21520*/  ULEA UR16, UR5, UR8, 0x10 ;  /* 0x0000000805107291 */ /* 0x000fe4000f8e80ff */
[----:B------:R-:W-:Y:S02]  /*21530*/  UIADD3 UR6, UP1, UPT, UR14, 0x180, URZ ;  /* 0x000001800e067890 */ /* 0x000fe4000ff3e0ff */
[----:B------:R-:W-:Y:S02]  /*21540*/  UIADD3 UR41, UPT, UPT, UR41, 0x50020, URZ ;  /* 0x0005002029297890 */ /* 0x000fe4000fffe0ff */
[----:B------:R-:W-:Y:S02]  /*21550*/  UIADD3 UR40, UPT, UPT, UR16, 0x20000, URZ ;  /* 0x0002000010287890 */ /* 0x000fe4000fffe0ff */
[----:B------:R-:W-:Y:S02]  /*21560*/  UIADD3.X UR7, UPT, UPT, URZ, UR15, URZ, UP1, !UPT ;  /* 0x0000000fff077290 */ /* 0x000fe40008ffe4ff */
[----:B------:R-:W-:-:S02]  /*21570*/  UIADD3 UR32, UPT, UPT, UR16, 0x24000, URZ ;  /* 0x0002400010207890 */ /* 0x000fc4000fffe0ff */
        /* <DEDUP_REMOVED lines=16> */
[----:B------:R3:W-:Y:S01]  /*21680*/  UTMALDG.4D [UR40], [UR6], desc[UR12] ;  /* 0x00000c28060075b4 */ /* 0x0007e20008019000 */
[----:B------:R-:W-:Y:S01]  /*21690*/  UMOV UR25, UR41 ;  /* 0x0000002900197c82 */ /* 0x000fe20008000000 */
[----:B------:R-:W-:Y:S01]  /*216a0*/  UMOV UR18, 0xc0 ;  /* 0x000000c000127882 */ /* 0x000fe20000000000 */
[----:B------:R-:W-:Y:S01]  /*216b0*/  UMOV UR19, UR43 ;  /* 0x0000002b00137c82 */ /* 0x000fe20008000000 */
[----:B------:R-:W-:Y:S01]  /*216c0*/  UMOV UR20, UR52 ;  /* 0x0000003400147c82 */ /* 0x000fe20008000000 */
[----:B------:R-:W-:Y:S01]  /*216d0*/  UMOV UR21, UR53 ;  /* 0x0000003500157c82 */ /* 0x000fe20008000000 */
[----:B------:R-:W-:Y:S01]  /*216e0*/  UMOV UR17, UR41 ;  /* 0x0000002900117c82 */ /* 0x000fe20008000000 */
[----:B------:R-:W-:Y:S01]  /*216f0*/  UIADD3 UR5, UPT, UPT, UR5, 0x1, URZ ;  /* 0x0000000105057890 */ /* 0x000fe2000fffe0ff */
[----:B------:R3:W-:Y:S03]  /*21700*/  UTMALDG.4D [UR32], [UR6], desc[UR12] ;  /* 0x00000c20060075b4 */ /* 0x0007e60008019000 */
[----:B------:R-:W-:-:S04]  /*21710*/  UISETP.NE.AND UP1, UPT, UR5, 0x3, UPT ;  /* 0x000000030500788c */ /* 0x000fc8000bf25270 */
[----:B------:R-:W-:Y:S01]  /*21720*/  USEL UR4, URZ, 0x1, UP1 ;  /* 0x00000001ff047887 */ /* 0x000fe20008800000 */
[----:B------:R3:W-:Y:S01]  /*21730*/  UTMALDG.4D [UR24], [UR6], desc[UR12] ;  /* 0x00000c18060075b4 */ /* 0x0007e20008019000 */
[----:B------:R-:W-:Y:S02]  /*21740*/  USEL UR5, UR5, URZ, UP1 ;  /* 0x000000ff05057287 */ /* 0x000fe40008800000 */
[----:B------:R-:W-:Y:S01]  /*21750*/  ULOP3.LUT UR9, UR9, UR4, URZ, 0x3c, !UPT ;  /* 0x0000000409097292 */ /* 0x000fe2000f8e3cff */
[----:B------:R3:W-:Y:S02]  /*21760*/  UTMALDG.4D [UR16], [UR6], desc[UR12] ;  /* 0x00000c10060075b4 */ /* 0x0007e40008019000 */
[----:B---3--:R-:W-:Y:S09]  /*21770*/  BRA.U !UP0, `(.L_x_373) ;  /* 0x0000000108047547 */ /* 0x008ff2000b800000 */
[----:B------:R-:W-:Y:S05]  /*21780*/  BPT.TRAP 0x1 ;  /* 0x000000040000795c */ /* 0x000fea0000300000 */
.L_x_373:
[----:B------:R-:W-:Y:S01]  /*21790*/  ULEA UR41, UR5, UR8, 0x3 ;  /* 0x0000000805297291 */ /* 0x000fe2000f8e18ff */
[----:B-1----:R-:W-:Y:S01]  /*217a0*/  IMAD.U32 R3, RZ, RZ, UR9 ;  /* 0x00000009ff037e24 */ /* 0x002fe2000f8e00ff */
[----:B--2---:R-:W-:-:S04]  /*217b0*/  @!P0 MOV R2, 0x10000 ;  /* 0x0001000000028802 */ /* 0x004fc80000000f00 */
[----:B------:R-:W-:-:S04]  /*217c0*/  SHF.L.U32 R3, R3, 0x1f, RZ ;  /* 0x0000001f03037819 */ /* 0x000fc800000006ff */
[----:B------:R-:W1:Y:S02]  /*217d0*/  SYNCS.PHASECHK.TRANS64.TRYWAIT P1, [UR41+0x50038], R3 ;  /* 0x05003803ff0075a7 */ /* 0x000e640008021129 */
[----:B-1----:R-:W-:Y:S05]  /*217e0*/  @!P1 BRA `(.L_x_374) ;  /* 0x0000004800f89947 */ /* 0x002fea0003800000 */
.L_x_474:
[----:B------:R2:W-:Y:S01]  /*217f0*/  @!P0 SYNCS.ARRIVE.TRANS64 RZ, [UR41+0x50020], R2 ;  /* 0x05002002ffff89a7 */ /* 0x0005e20008000029 */
[----:B------:R-:W-:Y:S05]  /*21800*/  BRA.U !UP2, `(.L_x_375) ;  /* 0x000000010a047547 */ /* 0x000fea000b800000 */
[----:B------:R-:W-:Y:S05]  /*21810*/  BPT.TRAP 0x1 ;  /* 0x000000040000795c */ /* 0x000fea0000300000 */
.L_x_375:
[----:B------:R-:W-:Y:S04]  /*21820*/  BSSY.RECONVERGENT B0, `(.L_x_376) ;  /* 0x0000003000007945 */ /* 0x000fe80003800200 */
[----:B------:R-:W-:Y:S05]  /*21830*/  @P3 BRA `(.L_x_377) ;  /* 0x0000000000043947 */ /* 0x000fea0003800000 */
[----:B------:R-:W-:Y:S05]  /*21840*/  BPT.TRAP 0x1 ;  /* 0x000000040000795c */ /* 0x000fea0000300000 */
.L_x_377:
[----:B------:R-:W-:Y:S05]  /*21850*/  BSYNC.RECONVERGENT B0 ;  /* 0x0000000000007941 */ /* 0x000fea0003800200 */
.L_x_376:
        /* <DEDUP_REMOVED lines=30> */
[----:B------:R4:W-:Y:S01]  /*21a40*/  UTMALDG.4D [UR32], [UR6], desc[UR12] ;  /* 0x00000c20060075b4 */ /* 0x0009e20008019000 */
[----:B------:R-:W-:-:S02]  /*21a50*/  UIADD3 UR10, UPT, UPT, UR10, 0x2, URZ ;  /* 0x000000020a0a7890 */ /* 0x000fc4000fffe0ff */
[----:B------:R-:W-:-:S04]  /*21a60*/  UISETP.NE.AND UP1, UPT, UR5, 0x3, UPT ;  /* 0x000000030500788c */ /* 0x000fc8000bf25270 */
[----:B------:R-:W-:Y:S01]  /*21a70*/  USEL UR4, URZ, 0x1, UP1 ;  /* 0x00000001ff047887 */ /* 0x000fe20008800000 */
[----:B------:R4:W-:Y:S01]  /*21a80*/  UTMALDG.4D [UR24], [UR6], desc[UR12] ;  /* 0x00000c18060075b4 */ /* 0x0009e20008019000 */
[----:B------:R-:W-:Y:S02]  /*21a90*/  USEL UR5, UR5, URZ, UP1 ;  /* 0x000000ff05057287 */ /* 0x000fe40008800000 */
[----:B------:R-:W-:Y:S02]  /*21aa0*/  UISETP.NE.AND UP1, UPT, UR10, URZ, UPT ;  /* 0x000000ff0a00728c */ /* 0x000fe4000bf25270 */
[----:B------:R-:W-:Y:S01]  /*21ab0*/  ULOP3.LUT UR9, UR9, UR4, URZ, 0x3c, !UPT ;  /* 0x0000000409097292 */ /* 0x000fe2000f8e3cff */
[----:B------:R4:W-:Y:S01]  /*21ac0*/  UTMALDG.4D [UR16], [UR6], desc[UR12] ;  /* 0x00000c10060075b4 */ /* 0x0009e20008019000 */
[----:B---3--:R-:W-:-:S05]  /*21ad0*/  UIADD3 UR43, UPT, UPT, UR43, 0x100, URZ ;  /* 0x000001002b2b7890 */ /* 0x008fca000fffe0ff */
[----:B----4-:R-:W-:Y:S07]  /*21ae0*/  BRA.U UP1, `(.L_x_378) ;  /* 0xfffffff101ac7547 */ /* 0x010fee000b83ffff */
[----:B------:R-:W-:-:S04]  /*21af0*/  UIADD3 UR43, UPT, UPT, UR43, -0x80, URZ ;  /* 0xffffff802b2b7890 */ /* 0x000fc8000fffe0ff */
.L_x_357:
[----:B------:R-:W-:-:S04]  /*21b00*/  ULOP3.LUT UR4, UR11, 0x1, URZ, 0xc0, !UPT ;  /* 0x000000010b047892 */ /* 0x000fc8000f8ec0ff */
[----:B------:R-:W-:-:S11]  /*21b10*/  UISETP.NE.U32.AND UP1, UPT, UR4, 0x1, UPT ;  /* 0x000000010400788c */ /* 0x000fd6000bf25070 */
[----:B------:R-:W-:-:S13]  /*21b20*/  PLOP3.LUT P1, PT, PT, PT, UP1, 0x80, 0x8 ;  /* 0x000000000008781c */ /* 0x000fda0003f2f018 */
[----:B------:R-:W-:Y:S05]  /*21b30*/  @P1 EXIT ;  /* 0x000000000000194d */ /* 0x000fea0003800000 */
[----:B------:R-:W-:Y:S05]  /*21b40*/  BRA.U !UP0, `(.L_x_379) ;  /* 0x0000000108047547 */ /* 0x000fea000b800000 */
[----:B------:R-:W-:Y:S05]  /*21b50*/  BPT.TRAP 0x1 ;  /* 0x000000040000795c */ /* 0x000fea0000300000 */
.L_x_379:
[----:B------:R-:W-:Y:S01]  /*21b60*/  ULEA UR41, UR5, UR8, 0x3 ;  /* 0x0000000805297291 */ /* 0x000fe2000f8e18ff */
[----:B-1----:R-:W-:Y:S01]  /*21b70*/  IMAD.U32 R3, RZ, RZ, UR9 ;  /* 0x00000009ff037e24 */ /* 0x002fe2000f8e00ff */
[----:B--2---:R-:W-:-:S04]  /*21b80*/  @!P0 MOV R2, 0x10000 ;  /* 0x0001000000028802 */ /* 0x004fc80000000f00 */
[----:B------:R-:W-:-:S04]  /*21b90*/  SHF.L.U32 R3, R3, 0x1f, RZ ;  /* 0x0000001f03037819 */ /* 0x000fc800000006ff */
[----:B------:R-:W1:Y:S02]  /*21ba0*/  SYNCS.PHASECHK.TRANS64.TRYWAIT P1, [UR41+0x50038], R3 ;  /* 0x05003803ff0075a7 */ /* 0x000e640008021129 */
[----:B-1----:R-:W-:Y:S05]  /*21bb0*/  @!P1 BRA `(.L_x_380) ;  /* 0x00000048001c9947 */ /* 0x002fea0003800000 */
.L_x_476:
[----:B------:R2:W-:Y:S01]  /*21bc0*/  @!P0 SYNCS.ARRIVE.TRANS64 RZ, [UR41+0x50020], R2 ;  /* 0x05002002ffff89a7 */ /* 0x0005e20008000029 */
[----:B------:R-:W-:Y:S05]  /*21bd0*/  BRA.U !UP2, `(.L_x_381) ;  /* 0x000000010a047547 */ /* 0x000fea000b800000 */
[----:B------:R-:W-:Y:S05]  /*21be0*/  BPT.TRAP 0x1 ;  /* 0x000000040000795c */ /* 0x000fea0000300000 */
.L_x_381:
[----:B------:R-:W-:Y:S04]  /*21bf0*/  BSSY.RECONVERGENT B0, `(.L_x_382) ;  /* 0x0000003000007945 */ /* 0x000fe80003800200 */
[----:B------:R-:W-:Y:S05]  /*21c00*/  @P3 BRA `(.L_x_383) ;  /* 0x0000000000043947 */ /* 0x000fea0003800000 */
[----:B------:R-:W-:Y:S05]  /*21c10*/  BPT.TRAP 0x1 ;  /* 0x000000040000795c */ /* 0x000fea0000300000 */
.L_x_383:
[----:B------:R-:W-:Y:S05]  /*21c20*/  BSYNC.RECONVERGENT B0 ;  /* 0x0000000000007941 */ /* 0x000fea0003800200 */
.L_x_382:
        /* <DEDUP_REMOVED lines=39> */
.L_x_384:
[----:B------:R-:W-:Y:S01]  /*21ea0*/  ULEA UR33, UR4, UR8, 0x3 ;  /* 0x0000000804217291 */ /* 0x000fe2000f8e18ff */
[----:B-1----:R-:W-:Y:S01]  /*21eb0*/  IMAD.U32 R3, RZ, RZ, UR9 ;  /* 0x00000009ff037e24 */ /* 0x002fe2000f8e00ff */
[----:B--2---:R-:W-:-:S04]  /*21ec0*/  @!P0 MOV R2, 0x10000 ;  /* 0x0001000000028802 */ /* 0x004fc80000000f00 */
[----:B------:R-:W-:-:S04]  /*21ed0*/  SHF.L.U32 R3, R3, 0x1f, RZ ;  /* 0x0000001f03037819 */ /* 0x000fc800000006ff */
[----:B------:R-:W1:Y:S02]  /*21ee0*/  SYNCS.PHASECHK.TRANS64.TRYWAIT P1, [UR33+0x50038], R3 ;  /* 0x05003803ff0075a7 */ /* 0x000e640008021121 */
[----:B-1----:R-:W-:Y:S05]  /*21ef0*/  @!P1 BRA `(.L_x_385) ;  /* 0x0000004400649947 */ /* 0x002fea0003800000 */
.L_x_478:
[----:B------:R2:W-:Y:S01]  /*21f00*/  @!P0 SYNCS.ARRIVE.TRANS64 RZ, [UR33+0x50020], R2 ;  /* 0x05002002ffff89a7 */ /* 0x0005e20008000021 */
[----:B------:R-:W-:Y:S05]  /*21f10*/  BRA.U !UP2, `(.L_x_386) ;  /* 0x000000010a047547 */ /* 0x000fea000b800000 */
[----:B------:R-:W-:Y:S05]  /*21f20*/  BPT.TRAP 0x1 ;  /* 0x000000040000795c */ /* 0x000fea0000300000 */
.L_x_386:
[----:B------:R-:W-:Y:S04]  /*21f30*/  BSSY.RECONVERGENT B0, `(.L_x_387) ;  /* 0x0000003000007945 */ /* 0x000fe80003800200 */
[----:B------:R-:W-:Y:S05]  /*21f40*/  @P3 BRA `(.L_x_388) ;  /* 0x0000000000043947 */ /* 0x000fea0003800000 */
[----:B------:R-:W-:Y:S05]  /*21f50*/  BPT.TRAP 0x1 ;  /* 0x000000040000795c */ /* 0x000fea0000300000 */
.L_x_388:
[----:B------:R-:W-:Y:S05]  /*21f60*/  BSYNC.RECONVERGENT B0 ;  /* 0x0000000000007941 */ /* 0x000fea0003800200 */
.L_x_387:
[----:B------:R-:W-:Y:S05]  /*21f70*/  @!P2 EXIT ;  /* 0x000000000000a94d */ /* 0x000fea0003800000 */
        /* <DEDUP_REMOVED lines=34> */
[----:B---3--:R-:W-:Y:S05]  /*221a0*/  EXIT ;  /* 0x000000000000794d */ /* 0x008fea0003800000 */
.L_x_497:
[----:B------:R-:W-:-:S08]  /*221b0*/  NOP ;  /* 0x0000000000007918 */ /* 0x000fd00000000000 */
[----:B------:R-:W1:-:S00]  /*221c0*/  USETMAXREG.DEALLOC.CTAPOOL 0x20 ;  /* 0x00000020000079c8 */ /* 0x000e4000080e0500 */
[----:B------:R-:W2:Y:S08]  /*221d0*/  S2UR UR42, SR_CTAID.X ;  /* 0x00000000002a79c3 */ /* 0x000eb00000002500 */
[----:B-1----:R-:W1:Y:S01]  /*221e0*/  LDC R0, c[0x0][0x380] ;  /* 0x0000e000ff007b82 */ /* 0x002e620000000800 */
[----:B--2---:R-:W-:-:S06]  /*221f0*/  USHF.L.U32 UR42, UR42, 0x8, URZ ;  /* 0x000000082a2a7899 */ /* 0x004fcc00080006ff */
[----:B-1----:R-:W-:-:S13]  /*22200*/  ISETP.LE.U32.AND P0, PT, R0, UR42, PT ;  /* 0x0000002a00007c0c */ /* 0x002fda000bf03070 */
[----:B------:R-:W-:Y:S05]  /*22210*/  @P0 EXIT ;  /* 0x000000000000094d */ /* 0x000fea0003800000 */
[----:B------:R-:W1:Y:S01]  /*22220*/  LDCU UR7, c[0x0][0x38c] ;  /* 0x00007180ff0777ac */ /* 0x000e620008000800 */
[----:B------:R-:W2:Y:S01]  /*22230*/  S2UR UR8, SR_CTAID.Y ;  /* 0x00000000000879c3 */ /* 0x000ea20000002600 */
        /* <DEDUP_REMOVED lines=14> */
[----:B------:R-:W-:Y:S02]  /*22320*/  UIADD3 UR4, UPT, UPT, -UR44, URZ, URZ ;  /* 0x000000ff2c047290 */ /* 0x000fe4000fffe1ff */
[----:B------:R-:W1:Y:S02]  /*22330*/  S2UR UR45, SR_CTAID.Z ;  /* 0x00000000002d79c3 */ /* 0x000e640000002700 */
        /* <DEDUP_REMOVED lines=9> */
[----:B-1----:R-:W-:Y:S11]  /*223d0*/  BRA.U UP6, `(.L_x_389) ;  /* 0x0000000106047547 */ /* 0x002ff6000b800000 */
[----:B------:R-:W-:Y:S05]  /*223e0*/  BPT.TRAP 0x1 ;  /* 0x000000040000795c */ /* 0x000fea0000300000 */
.L_x_389:
[----:B------:R-:W1:Y:S01]  /*223f0*/  S2UR UR6, SR_CgaCtaId ;  /* 0x00000000000679c3 */ /* 0x000e620000008800 */
[----:B------:R-:W-:Y:S01]  /*22400*/  UMOV UR40, 0x400 ;  /* 0x0000040000287882 */ /* 0x000fe20000000000 */
[----:B------:R-:W-:Y:S01]  /*22410*/  SHF.L.U32 R0, RZ, 0x1f, RZ ;  /* 0x0000001fff007819 */ /* 0x000fe200000006ff */
[----:B-1----:R-:W-:-:S09]  /*22420*/  ULEA UR40, UR6, UR40, 0x18 ;  /* 0x0000002806287291 */ /* 0x002fd2000f8ec0ff */
[----:B------:R-:W1:Y:S02]  /*22430*/  SYNCS.PHASECHK.TRANS64.TRYWAIT P0, [UR40+0x500b0], R0 ;  /* 0x0500b000ff0075a7 */ /* 0x000e640008001128 */
[----:B-1----:R-:W-:Y:S05]  /*22440*/  @!P0 BRA `(.L_x_390) ;  /* 0x0000004000288947 */ /* 0x002fea0003800000 */
.L_x_480:
[----:B------:R-:W-:Y:S04]  /*22450*/  BSSY.RECONVERGENT B0, `(.L_x_391) ;  /* 0x0000128000007945 */ /* 0x000fe80003800200 */
[----:B------:R-:W-:Y:S05]  /*22460*/  @!P1 BRA `(.L_x_392) ;  /* 0x0000001000989947 */ /* 0x000fea0003800000 */
[----:B------:R-:W2:Y:S01]  /*22470*/  LDCU.64 UR4, c[0x0][0x348] ;  /* 0x00006900ff0477ac */ /* 0x000ea20008000a00 */
[----:B------:R-:W-:Y:S02]  /*22480*/  UIADD3 UR50, UPT, UPT, UR42, 0x8, URZ ;  /* 0x000000082a327890 */ /* 0x000fe4000fffe0ff */
[----:B------:R-:W-:Y:S02]  /*22490*/  UIADD3 UR48, UPT, UPT, UR40, 0x1000, URZ ;  /* 0x0000100028307890 */ /* 0x000fe4000fffe0ff */
[----:B------:R-:W-:Y:S02]  /*224a0*/  UIADD3 UR66, UPT, UPT, UR42, 0x10, URZ ;  /* 0x000000102a427890 */ /* 0x000fe4000fffe0ff */
[----:B------:R-:W-:Y:S02]  /*224b0*/  UIADD3 UR64, UPT, UPT, UR40, 0x2000, URZ ;  /* 0x0000200028407890 */ /* 0x000fe4000fffe0ff */
[----:B------:R-:W-:Y:S02]  /*224c0*/  UIADD3 UR34, UPT, UPT, UR42, 0x18, URZ ;  /* 0x000000182a227890 */ /* 0x000fe4000fffe0ff */
[----:B------:R-:W-:Y:S01]  /*224d0*/  UIADD3 UR32, UPT, UPT, UR40, 0x3000, URZ ;  /* 0x0000300028207890 */ /* 0x000fe2000fffe0ff */
[----:B------:R-:W-:Y:S01]  /*224e0*/  UMOV UR41, URZ ;  /* 0x000000ff00297c82 */ /* 0x000fe20008000000 */
[----:B------:R-:W-:Y:S01]  /*224f0*/  UMOV UR51, UR43 ;  /* 0x0000002b00337c82 */ /* 0x000fe20008000000 */
[----:B--2---:R-:W-:Y:S01]  /*22500*/  UIADD3 UR4, UP0, UPT, UR4, 0x400, URZ ;  /* 0x0000040004047890 */ /* 0x004fe2000ff1e0ff */
[----:B------:R-:W-:Y:S01]  /*22510*/  UMOV UR52, UR44 ;  /* 0x0000002c00347c82 */ /* 0x000fe20008000000 */
[----:B------:R-:W-:-:S02]  /*22520*/  UMOV UR53, UR45 ;  /* 0x0000002d00357c82 */ /* 0x000fc40008000000 */
[----:B------:R-:W-:Y:S01]  /*22530*/  UIADD3.X UR5, UPT, UPT, URZ, UR5, URZ, UP0, !UPT ;  /* 0x00000005ff057290 */ /* 0x000fe200087fe4ff */
[----:B------:R-:W-:Y:S01]  /*22540*/  UMOV UR49, UR41 ;  /* 0x0000002900317c82 */ /* 0x000fe20008000000 */
[----:B------:R-:W-:Y:S01]  /*22550*/  UMOV UR67, UR43 ;  /* 0x0000002b00437c82 */ /* 0x000fe20008000000 */
[----:B------:R-:W-:Y:S01]  /*22560*/  UMOV UR68, UR44 ;  /* 0x0000002c00447c82 */ /* 0x000fe20008000000 */
[----:B------:R-:W-:Y:S01]  /*22570*/  UMOV UR69, UR45 ;  /* 0x0000002d00457c82 */ /* 0x000fe20008000000 */
[----:B------:R-:W-:Y:S01]  /*22580*/  UIADD3 UR26, UPT, UPT, UR42, 0x20, URZ ;  /* 0x000000202a1a7890 */ /* 0x000fe2000fffe0ff */
[----:B------:R-:W-:Y:S01]  /*22590*/  MOV.SPILL R9, UR69 ;  /* 0x0000004500097c02 */ /* 0x000fe20009000f00 */
[----:B------:R-:W-:Y:S02]  /*225a0*/  UIADD3 UR24, UPT, UPT, UR40, 0x4000, URZ ;  /* 0x0000400028187890 */ /* 0x000fe4000fffe0ff */
[----:B------:R-:W-:Y:S01]  /*225b0*/  UTMASTG.5D [UR40], [UR4] ;  /* 0x00000028040073b5 */ /* 0x000fe20008020000 */
[----:B------:R-:W-:Y:S01]  /*225c0*/  UMOV UR65, UR41 ;  /* 0x0000002900417c82 */ /* 0x000fe20008000000 */
[----:B------:R-:W-:Y:S01]  /*225d0*/  UMOV UR35, UR43 ;  /* 0x0000002b00237c82 */ /* 0x000fe20008000000 */
[----:B------:R-:W-:Y:S01]  /*225e0*/  UMOV UR36, UR44 ;  /* 0x0000002c00247c82 */ /* 0x000fe20008000000 */
[----:B------:R-:W-:Y:S01]  /*225f0*/  UMOV UR37, UR45 ;  /* 0x0000002d00257c82 */ /* 0x000fe20008000000 */
[----:B------:R-:W-:Y:S01]  /*22600*/  UIADD3 UR58, UPT, UPT, UR42, 0x28, URZ ;  /* 0x000000282a3a7890 */ /* 0x000fe2000fffe0ff */
[----:B------:R-:W-:Y:S01]  /*22610*/  MOV.SPILL R15, UR26 ;  /* 0x0000001a000f7c02 */ /* 0x000fe20009000f00 */
[----:B------:R-:W-:Y:S01]  /*22620*/  UIADD3 UR56, UPT, UPT, UR40, 0x5000, URZ ;  /* 0x0000500028387890 */ /* 0x000fe2000fffe0ff */
[----:B------:R2:W-:Y:S01]  /*22630*/  UTMASTG.5D [UR48], [UR4] ;  /* 0x00000030040073b5 */ /* 0x0005e20008020000 */
[----:B------:R-:W-:Y:S01]  /*22640*/  UMOV UR33, UR41 ;  /* 0x0000002900217c82 */ /* 0x000fe20008000000 */
[----:B------:R-:W-:Y:S01]  /*22650*/  UMOV UR39, UR34 ;  /* 0x0000002200277c82 */ /* 0x000fe20008000000 */
[----:B------:R-:W-:Y:S01]  /*22660*/  UMOV UR27, UR43 ;  /* 0x0000002b001b7c82 */ /* 0x000fe20008000000 */
[----:B------:R-:W-:Y:S01]  /*22670*/  UMOV UR28, UR44 ;  /* 0x0000002c001c7c82 */ /* 0x000fe20008000000 */
[----:B------:R-:W-:Y:S01]  /*22680*/  UMOV UR29, UR45 ;  /* 0x0000002d001d7c82 */ /* 0x000fe20008000000 */
[----:B------:R-:W-:Y:S01]  /*22690*/  UMOV UR25, UR41 ;  /* 0x0000002900197c82 */ /* 0x000fe20008000000 */
[----:B------:R-:W-:Y:S01]  /*226a0*/  UMOV UR59, UR43 ;  /* 0x0000002b003b7c82 */ /* 0x000fe20008000000 */
[----:B------:R3:W-:Y:S01]  /*226b0*/  UTMASTG.5D [UR64], [UR4] ;  /* 0x00000040040073b5 */ /* 0x0007e20008020000 */
        /* <DEDUP_REMOVED lines=18> */
[----:B-1----:R-:W-:Y:S01]  /*227e0*/  MOV.SPILL R3, UR39 ;  /* 0x0000002700037c02 */ /* 0x002fe20009000f00 */
[----:B------:R-:W-:Y:S01]  /*227f0*/  UMOV UR11, UR43 ;  /* 0x0000002b000b7c82 */ /* 0x000fe20008000000 */
[----:B------:R-:W-:Y:S01]  /*22800*/  MOV.SPILL R14, UR61 ;  /* 0x0000003d000e7c02 */ /* 0x000fe20009000f00 */
[----:B------:R-:W-:Y:S01]  /*22810*/  UMOV UR12, UR44 ;  /* 0x0000002c000c7c82 */ /* 0x000fe20008000000 */
[----:B------:R-:W-:Y:S01]  /*22820*/  MOV.SPILL R13, UR60 ;  /* 0x0000003c000d7c02 */ /* 0x000fe20009000f00 */
[----:B------:R1:W-:Y:S01]  /*22830*/  UTMASTG.5D [UR56], [UR4] ;  /* 0x00000038040073b5 */ /* 0x0003e20008020000 */
[----:B------:R-:W-:Y:S01]  /*22840*/  MOV.SPILL R12, UR59 ;  /* 0x0000003b000c7c02 */ /* 0x000fe20009000f00 */
[----:B------:R-:W-:Y:S01]  /*22850*/  UMOV UR13, UR45 ;  /* 0x0000002d000d7c82 */ /* 0x000fe20008000000 */
[----:B------:R-:W-:Y:S01]  /*22860*/  UMOV UR9, UR41 ;  /* 0x0000002900097c82 */ /* 0x000fe20008000000 */
[----:B------:R-:W-:Y:S01]  /*22870*/  R2UR.FILL UR39, R3 ;  /* 0x00000000032772ca */ /* 0x000fe200004e0000 */
[----:B--2---:R-:W-:Y:S01]  /*22880*/  UIADD3 UR50, UPT, UPT, UR42, 0x70, URZ ;  /* 0x000000702a327890 */ /* 0x004fe2000fffe0ff */
[----:B------:R-:W-:Y:S01]  /*22890*/  MOV.SPILL R2, UR38 ;  /* 0x0000002600027c02 */ /* 0x000fe20009000f00 */
[----:B------:R-:W-:-:S02]  /*228a0*/  UIADD3 UR48, UPT, UPT, UR40, 0xe000, URZ ;  /* 0x0000e00028307890 */ /* 0x000fc4000fffe0ff */
[----:B------:R-:W-:Y:S01]  /*228b0*/  UIADD3 UR74, UPT, UPT, UR42, 0x78, URZ ;  /* 0x000000782a4a7890 */ /* 0x000fe2000fffe0ff */
[----:B------:R-:W-:Y:S01]  /*228c0*/  R2UR.FILL UR38, R2 ;  /* 0x00000000022672ca */ /* 0x000fe200004e0000 */
[----:B------:R-:W-:Y:S02]  /*228d0*/  UIADD3 UR72, UPT, UPT, UR40, 0xf000, URZ ;  /* 0x0000f00028487890 */ /* 0x000fe4000fffe0ff */
[----:B---3--:R-:W-:Y:S01]  /*228e0*/  UIADD3 UR64, UPT, UPT, UR40, 0x400, URZ ;  /* 0x0000040028407890 */ /* 0x008fe2000fffe0ff */
[----:B------:R-:W-:Y:S01]  /*228f0*/  UMOV UR66, UR42 ;  /* 0x0000002a00427c82 */ /* 0x000fe20008000000 */
[----:B------:R-:W-:Y:S01]  /*22900*/  UMOV UR65, 0x40 ;  /* 0x0000004000417882 */ /* 0x000fe20000000000 */
[----:B------:R-:W-:Y:S01]  /*22910*/  MOV.SPILL R6, UR66 ;  /* 0x0000004200067c02 */ /* 0x000fe20009000f00 */
[----:B------:R-:W-:Y:S02]  /*22920*/  UIADD3 UR66, UPT, UPT, UR42, 0x58, URZ ;  /* 0x000000582a427890 */ /* 0x000fe4000fffe0ff */
[----:B------:R-:W-:Y:S01]  /*22930*/  MOV.SPILL R4, UR64 ;  /* 0x0000004000047c02 */ /* 0x000fe20009000f00 */
[----:B------:R-:W-:Y:S01]  /*22940*/  UIADD3 UR64, UPT, UPT, UR40, 0xb000, URZ ;  /* 0x0000b00028407890 */ /* 0x000fe2000fffe0ff */
[----:B------:R-:W-:Y:S01]  /*22950*/  MOV.SPILL R5, UR65 ;  /* 0x0000004100057c02 */ /* 0x000fe20009000f00 */
[----:B----4-:R-:W-:-:S02]  /*22960*/  UIADD3 UR32, UPT, UPT, UR40, 0x6000, URZ ;  /* 0x0000600028207890 */ /* 0x010fc4000fffe0ff */
[----:B------:R-:W-:Y:S01]  /*22970*/  UIADD3 UR34, UPT, UPT, UR42, 0x30, URZ ;  /* 0x000000302a227890 */ /* 0x000fe2000fffe0ff */
[----:B------:R-:W-:Y:S01]  /*22980*/  UMOV UR65, UR41 ;  /* 0x0000002900417c82 */ /* 0x000fe20008000000 */
[----:B------:R-:W-:Y:S01]  /*22990*/  UMOV UR15, UR66 ;  /* 0x00000042000f7c82 */ /* 0x000fe20008000000 */
[----:B------:R-:W-:Y:S01]  /*229a0*/  UMOV UR75, UR43 ;  /* 0x0000002b004b7c82 */ /* 0x000fe20008000000 */
[----:B-----5:R-:W-:-:S03]  /*229b0*/  UIADD3 UR24, UPT, UPT, UR40, 0x9000, URZ ;  /* 0x0000900028187890 */ /* 0x020fc6000fffe0ff */
[----:B------:R-:W-:Y:S01]  /*229c0*/  UMOV UR31, UR34 ;  /* 0x00000022001f7c82 */ /* 0x000fe20008000000 */
[----:B------:R-:W-:Y:S01]  /*229d0*/  UIADD3 UR26, UPT, UPT, UR42, 0x48, URZ ;  /* 0x000000482a1a7890 */ /* 0x000fe2000fffe0ff */
[----:B------:R2:W-:Y:S01]  /*229e0*/  UTMASTG.5D [UR32], [UR4] ;  /* 0x00000020040073b5 */ /* 0x0005e20008020000 */
[----:B------:R-:W-:Y:S01]  /*229f0*/  MOV.SPILL R17, UR31 ;  /* 0x0000001f00117c02 */ /* 0x000fe20009000f00 */
[----:B------:R-:W-:Y:S01]  /*22a00*/  UMOV UR76, UR44 ;  /* 0x0000002c004c7c82 */ /* 0x000fe20008000000 */
[----:B------:R-:W-:Y:S01]  /*22a10*/  UMOV UR77, UR45 ;  /* 0x0000002d004d7c82 */ /* 0x000fe20008000000 */
[----:B-1----:R-:W-:Y:S01]  /*22a20*/  UIADD3 UR56, UPT, UPT, UR40, 0x1400, URZ ;  /* 0x0000140028387890 */ /* 0x002fe2000fffe0ff */
[----:B------:R-:W-:Y:S01]  /*22a30*/  R2UR.FILL UR31, R17 ;  /* 0x00000000111f72ca */ /* 0x000fe200004e0000 */
[----:B------:R-:W-:Y:S01]  /*22a40*/  UIADD3 UR58, UPT, UPT, UR42, 0x50, URZ ;  /* 0x000000502a3a7890 */ /* 0x000fe2000fffe0ff */
[----:B------:R-:W-:Y:S01]  /*22a50*/  UMOV UR57, 0x40 ;  /* 0x0000004000397882 */ /* 0x000fe20000000000 */
[----:B------:R-:W-:-:S02]  /*22a60*/  UMOV UR23, UR26 ;  /* 0x0000001a00177c82 */ /* 0x000fc40008000000 */
[----:B------:R-:W-:Y:S01]  /*22a70*/  MOV.SPILL R10, UR56 ;  /* 0x00000038000a7c02 */ /* 0x000fe20009000f00 */
[----:B------:R-:W-:Y:S01]  /*22a80*/  UIADD3 UR56, UPT, UPT, UR40, 0xa000, URZ ;  /* 0x0000a00028387890 */ /* 0x000fe2000fffe0ff */
[----:B------:R-:W-:Y:S01]  /*22a90*/  MOV.SPILL R11, UR57 ;  /* 0x00000039000b7c02 */ /* 0x000fe20009000f00 */
[----:B------:R-:W-:Y:S01]  /*22aa0*/  UMOV UR57, UR41 ;  /* 0x0000002900397c82 */ /* 0x000fe20008000000 */
[----:B------:R-:W-:Y:S01]  /*22ab0*/  UMOV UR73, UR41 ;  /* 0x0000002900497c82 */ /* 0x000fe20008000000 */
[----:B------:R-:W-:Y:S01]  /*22ac0*/  UMOV UR22, UR58 ;  /* 0x0000003a00167c82 */ /* 0x000fe20008000000 */
[----:B------:R-:W-:Y:S01]  /*22ad0*/  UMOV UR7, UR50 ;  /* 0x0000003200077c82 */ /* 0x000fe20008000000 */
[----:B--2---:R-:W-:Y:S02]  /*22ae0*/  UIADD3 UR32, UPT, UPT, UR40, 0x7000, URZ ;  /* 0x0000700028207890 */ /* 0x004fe4000fffe0ff */
[----:B------:R-:W-:-:S07]  /*22af0*/  UIADD3 UR34, UPT, UPT, UR42, 0x38, URZ ;  /* 0x000000382a227890 */ /* 0x000fce000fffe0ff */
[----:B------:R-:W-:Y:S02]  /*22b00*/  UMOV UR30, UR34 ;  /* 0x00000022001e7c82 */ /* 0x000fe40008000000 */
[----:B------:R1:W-:Y:S01]  /*22b10*/  UTMASTG.5D [UR32], [UR4] ;  /* 0x00000020040073b5 */ /* 0x0003e20008020000 */
[----:B------:R-:W-:-:S04]  /*22b20*/  MOV.SPILL R16, UR30 ;  /* 0x0000001e00107c02 */ /* 0x000fc80009000f00 */
[----:B------:R-:W-:Y:S01]  /*22b30*/  R2UR.FILL UR30, R16 ;  /* 0x00000000101e72ca */ /* 0x000fe200004e0000 */
[----:B------:R2:W-:Y:S01]  /*22b40*/  UTMASTG.5D [UR16], [UR4] ;  /* 0x00000010040073b5 */ /* 0x0005e20008020000 */
[----:B------:R3:W-:Y:S01]  /*22b50*/  UTMASTG.5D [UR24], [UR4] ;  /* 0x00000018040073b5 */ /* 0x0007e20008020000 */
[----:B------:R4:W-:Y:S01]  /*22b60*/  UTMASTG.5D [UR56], [UR4] ;  /* 0x00000038040073b5 */ /* 0x0009e20008020000 */
[----:B------:R5:W-:Y:S01]  /*22b70*/  UTMASTG.5D [UR64], [UR4] ;  /* 0x00000040040073b5 */ /* 0x000be20008020000 */
[----:B-1----:R-:W-:Y:S02]  /*22b80*/  UIADD3 UR32, UPT, UPT, UR40, 0xd000, URZ ;  /* 0x0000d00028207890 */ /* 0x002fe4000fffe0ff */
[----:B------:R-:W-:Y:S01]  /*22b90*/  UIADD3 UR34, UPT, UPT, UR42, 0x68, URZ ;  /* 0x000000682a227890 */ /* 0x000fe2000fffe0ff */
[----:B------:R1:W-:Y:S01]  /*22ba0*/  UTMASTG.5D [UR8], [UR4] ;  /* 0x00000008040073b5 */ /* 0x0003e20008020000 */
[----:B--2---:R-:W-:-:S05]  /*22bb0*/  UIADD3 UR16, UPT, UPT, UR40, 0x8400, URZ ;  /* 0x0000840028107890 */ /* 0x004fca000fffe0ff */
[----:B------:R-:W-:Y:S02]  /*22bc0*/  UMOV UR14, UR34 ;  /* 0x00000022000e7c82 */ /* 0x000fe40008000000 */
[----:B------:R2:W-:Y:S01]  /*22bd0*/  UTMASTG.5D [UR32], [UR4] ;  /* 0x00000020040073b5 */ /* 0x0005e20008020000 */
[----:B------:R-:W-:Y:S01]  /*22be0*/  UMOV UR17, 0x40 ;  /* 0x0000004000117882 */ /* 0x000fe20000000000 */
[----:B---3--:R-:W-:Y:S01]  /*22bf0*/  R2UR.FILL UR26, R15 ;  /* 0x000000000f1a72ca */ /* 0x008fe200004e0000 */
[----:B------:R-:W-:Y:S01]  /*22c00*/  UIADD3 UR24, UPT, UPT, UR40, 0x4400, URZ ;  /* 0x0000440028187890 */ /* 0x000fe2000fffe0ff */
[----:B------:R3:W-:Y:S01]  /*22c10*/  UTMASTG.5D [UR48], [UR4] ;  /* 0x00000030040073b5 */ /* 0x0007e20008020000 */
[----:B------:R-:W-:Y:S01]  /*22c20*/  UMOV UR25, 0x40 ;  /* 0x0000004000197882 */ /* 0x000fe20000000000 */
[----:B----4-:R-:W-:Y:S01]  /*22c30*/  R2UR.FILL UR61, R14 ;  /* 0x000000000e3d72ca */ /* 0x010fe200004e0000 */
[----:B------:R-:W-:Y:S01]  /*22c40*/  UMOV UR58, UR47 ;  /* 0x0000002f003a7c82 */ /* 0x000fe20008000000 */
[----:B------:R-:W-:Y:S01]  /*22c50*/  R2UR.FILL UR60, R13 ;  /* 0x000000000d3c72ca */ /* 0x000fe200004e0000 */
[----:B------:R-:W-:Y:S01]  /*22c60*/  UTMASTG.5D [UR72], [UR4] ;  /* 0x00000048040073b5 */ /* 0x000fe20008020000 */
[----:B------:R-:W-:-:S02]  /*22c70*/  R2UR.FILL UR59, R12 ;  /* 0x000000000c3b72ca */ /* 0x000fc400004e0000 */
[----:B------:R-:W-:Y:S02]  /*22c80*/  R2UR.FILL UR57, R11 ;  /* 0x000000000b3972ca */ /* 0x000fe400004e0000 */
[----:B-----5:R-:W-:Y:S02]  /*22c90*/  R2UR.FILL UR69, R9 ;  /* 0x00000000094572ca */ /* 0x020fe400004e0000 */
[----:B------:R-:W-:Y:S02]  /*22ca0*/  R2UR.FILL UR68, R8 ;  /* 0x00000000084472ca */ /* 0x000fe400004e0000 */
[----:B------:R-:W-:Y:S02]  /*22cb0*/  R2UR.FILL UR67, R7 ;  /* 0x00000000074372ca */ /* 0x000fe400004e0000 */
[----:B------:R-:W-:Y:S02]  /*22cc0*/  R2UR.FILL UR66, R6 ;  /* 0x00000000064272ca */ /* 0x000fe400004e0000 */
[----:B------:R-:W-:Y:S01]  /*22cd0*/  R2UR.FILL UR65, R5 ;  /* 0x00000000054172ca */ /* 0x000fe200004e0000 */
[----:B-1----:R-:W-:Y:S01]  /*22ce0*/  UIADD3 UR8, UPT, UPT, UR40, 0xc400, URZ ;  /* 0x0000c40028087890 */ /* 0x002fe2000fffe0ff */
[----:B------:R-:W-:Y:S01]  /*22cf0*/  R2UR.FILL UR64, R4 ;  /* 0x00000000044072ca */ /* 0x000fe200004e0000 */
[----:B------:R-:W-:Y:S01]  /*22d00*/  UMOV UR9, 0x40 ;  /* 0x0000004000097882 */ /* 0x000fe20000000000 */
[----:B------:R-:W-:Y:S01]  /*22d10*/  R2UR.FILL UR56, R10 ;  /* 0x000000000a3872ca */ /* 0x000fe200004e0000 */
[----:B--2---:R-:W-:Y:S01]  /*22d20*/  UIADD3 UR32, UPT, UPT, UR40, 0x3400, URZ ;  /* 0x0000340028207890 */ /* 0x004fe2000fffe0ff */
[----:B------:R-:W-:Y:S01]  /*22d30*/  UMOV UR33, 0x40 ;  /* 0x0000004000217882 */ /* 0x000fe20000000000 */
[----:B------:R-:W-:-:S08]  /*22d40*/  UMOV UR34, UR39 ;  /* 0x0000002700227c82 */ /* 0x000fd00008000000 */
[----:B------:R1:W-:Y:S01]  /*22d50*/  UTMASTG.5D [UR64], [UR4] ;  /* 0x00000040040073b5 */ /* 0x0003e20008020000 */
[----:B---3--:R-:W-:Y:S01]  /*22d60*/  UIADD3 UR48, UPT, UPT, UR40, 0x2400, URZ ;  /* 0x0000240028307890 */ /* 0x008fe2000fffe0ff */
[----:B------:R-:W-:Y:S01]  /*22d70*/  UMOV UR49, 0x40 ;  /* 0x0000004000317882 */ /* 0x000fe20000000000 */
[----:B------:R-:W-:Y:S01]  /*22d80*/  UMOV UR50, UR46 ;  /* 0x0000002e00327c82 */ /* 0x000fe20008000000 */
[----:B------:R2:W-:Y:S06]  /*22d90*/  UTMASTG.5D [UR56], [UR4] ;  /* 0x00000038040073b5 */ /* 0x0005ec0008020000 */
[----:B------:R3:W-:Y:S01]  /*22da0*/  UTMASTG.5D [UR48], [UR4] ;  /* 0x00000030040073b5 */ /* 0x0007e20008020000 */
[----:B------:R4:W-:Y:S01]  /*22db0*/  UTMASTG.5D [UR32], [UR4] ;  /* 0x00000020040073b5 */ /* 0x0009e20008020000 */
[----:B------:R5:W-:Y:S01]  /*22dc0*/  UTMASTG.5D [UR24], [UR4] ;  /* 0x00000018040073b5 */ /* 0x000be20008020000 */
[----:B-1----:R-:W-:Y:S01]  /*22dd0*/  UIADD3 UR64, UPT, UPT, UR40, 0x800, URZ ;  /* 0x0000080028407890 */ /* 0x002fe2000fffe0ff */
[----:B------:R-:W-:Y:S01]  /*22de0*/  UMOV UR65, 0x80 ;  /* 0x0000008000417882 */ /* 0x000fe20000000000 */
[----:B------:R-:W-:Y:S01]  /*22df0*/  UMOV UR66, UR42 ;  /* 0x0000002a00427c82 */ /* 0x000fe20008000000 */
[----:B------:R-:W-:Y:S01]  /*22e00*/  UMOV UR67, UR43 ;  /* 0x0000002b00437c82 */ /* 0x000fe20008000000 */
[----:B------:R-:W-:Y:S01]  /*22e10*/  UMOV UR68, UR44 ;  /* 0x0000002c00447c82 */ /* 0x000fe20008000000 */
[----:B------:R-:W-:Y:S01]  /*22e20*/  UMOV UR69, UR45 ;  /* 0x0000002d00457c82 */ /* 0x000fe20008000000 */
[----:B--2---:R-:W-:Y:S01]  /*22e30*/  UIADD3 UR56, UPT, UPT, UR40, 0x5400, URZ ;  /* 0x0000540028387890 */ /* 0x004fe2000fffe0ff */
[----:B------:R-:W-:Y:S01]  /*22e40*/  UMOV UR57, 0x40 ;  /* 0x0000004000397882 */ /* 0x000fe20000000000 */
[----:B------:R-:W-:Y:S01]  /*22e50*/  UMOV UR59, UR43 ;  /* 0x0000002b003b7c82 */ /* 0x000fe20008000000 */
[----:B------:R-:W-:Y:S01]  /*22e60*/  UMOV UR60, UR44 ;  /* 0x0000002c003c7c82 */ /* 0x000fe20008000000 */
[----:B------:R-:W-:Y:S01]  /*22e70*/  UMOV UR61, UR45 ;  /* 0x0000002d003d7c82 */ /* 0x000fe20008000000 */
[----:B------:R-:W-:Y:S01]  /*22e80*/  UMOV UR58, UR38 ;  /* 0x00000026003a7c82 */ /* 0x000fe20008000000 */
[----:B---3--:R-:W-:-:S03]  /*22e90*/  UIADD3 UR48, UPT, UPT, UR40, 0x6400, URZ ;  /* 0x0000640028307890 */ /* 0x008fc6000fffe0ff */
[----:B------:R1:W-:Y:S01]  /*22ea0*/  UTMASTG.5D [UR56], [UR4] ;  /* 0x00000038040073b5 */ /* 0x0003e20008020000 */
[----:B------:R-:W-:Y:S01]  /*22eb0*/  UMOV UR50, UR31 ;  /* 0x0000001f00327c82 */ /* 0x000fe20008000000 */
[----:B----4-:R-:W-:-:S04]  /*22ec0*/  UIADD3 UR32, UPT, UPT, UR40, 0x7400, URZ ;  /* 0x0000740028207890 */ /* 0x010fc8000fffe0ff */
[----:B------:R2:W-:Y:S01]  /*22ed0*/  UTMASTG.5D [UR48], [UR4] ;  /* 0x00000030040073b5 */ /* 0x0005e20008020000 */
[----:B------:R-:W-:Y:S01]  /*22ee0*/  UMOV UR34, UR30 ;  /* 0x0000001e00227c82 */ /* 0x000fe20008000000 */
[----:B-----5:R-:W-:-:S03]  /*22ef0*/  UIADD3 UR24, UPT, UPT, UR40, 0x4800, URZ ;  /* 0x0000480028187890 */ /* 0x020fc6000fffe0ff */
[----:B------:R3:W-:Y:S01]  /*22f00*/  UTMASTG.5D [UR32], [UR4] ;  /* 0x00000020040073b5 */ /* 0x0007e20008020000 */
[----:B------:R-:W-:Y:S01]  /*22f10*/  UMOV UR25, 0x80 ;  /* 0x0000008000197882 */ /* 0x000fe20000000000 */
[----:B------:R4:W-:Y:S01]  /*22f20*/  UTMASTG.5D [UR16], [UR4] ;  /* 0x00000010040073b5 */ /* 0x0009e20008020000 */
[----:B-1----:R-:W-:Y:S01]  /*22f30*/  UIADD3 UR56, UPT, UPT, UR40, 0x9400, URZ ;  /* 0x0000940028387890 */ /* 0x002fe2000fffe0ff */
[----:B------:R-:W-:Y:S01]  /*22f40*/  UMOV UR58, UR23 ;  /* 0x00000017003a7c82 */ /* 0x000fe20008000000 */
[----:B--2---:R-:W-:-:S07]  /*22f50*/  UIADD3 UR48, UPT, UPT, UR40, 0xa400, URZ ;  /* 0x0000a40028307890 */ /* 0x004fce000fffe0ff */
[----:B------:R1:W-:Y:S01]  /*22f60*/  UTMASTG.5D [UR56], [UR4] ;  /* 0x00000038040073b5 */ /* 0x0003e20008020000 */
[----:B------:R-:W-:Y:S01]  /*22f70*/  UMOV UR50, UR22 ;  /* 0x0000001600327c82 */ /* 0x000fe20008000000 */
[----:B---3--:R-:W-:Y:S01]  /*22f80*/  UIADD3 UR32, UPT, UPT, UR40, 0xb400, URZ ;  /* 0x0000b40028207890 */ /* 0x008fe2000fffe0ff */
[----:B------:R2:W-:Y:S01]  /*22f90*/  UTMASTG.5D [UR48], [UR4] ;  /* 0x00000030040073b5 */ /* 0x0005e20008020000 */
[----:B------:R-:W-:Y:S01]  /*22fa0*/  UMOV UR34, UR15 ;  /* 0x0000000f00227c82 */ /* 0x000fe20008000000 */
[----:B----4-:R-:W-:-:S06]  /*22fb0*/  UIADD3 UR16, UPT, UPT, UR40, 0x8800, URZ ;  /* 0x0000880028107890 */ /* 0x010fcc000fffe0ff */
        /* <DEDUP_REMOVED lines=16> */
[----:B------:R-:W-:Y:S01]  /*230c0*/  UMOV UR57, 0x80 ;  /* 0x0000008000397882 */ /* 0x000fe20000000000 */
[----:B------:R-:W-:Y:S01]  /*230d0*/  UMOV UR58, UR47 ;  /* 0x0000002f003a7c82 */ /* 0x000fe20008000000 */
[----:B--2---:R-:W-:-:S06]  /*230e0*/  UIADD3 UR48, UPT, UPT, UR40, 0x2800, URZ ;  /* 0x0000280028307890 */ /* 0x004fcc000fffe0ff */
[----:B------:R1:W-:Y:S01]  /*230f0*/  UTMASTG.5D [UR56], [UR4] ;  /* 0x00000038040073b5 */ /* 0x0003e20008020000 */
[----:B------:R-:W-:Y:S01]  /*23100*/  UMOV UR49, 0x80 ;  /* 0x0000008000317882 */ /* 0x000fe20000000000 */
[----:B------:R-:W-:Y:S01]  /*23110*/  UMOV UR50, UR46 ;  /* 0x0000002e00327c82 */ /* 0x000fe20008000000 */
[----:B---3--:R-:W-:Y:S01]  /*23120*/  UIADD3 UR32, UPT, UPT, UR40, 0x3800, URZ ;  /* 0x0000380028207890 */ /* 0x008fe2000fffe0ff */
[----:B------:R2:W-:Y:S01]  /*23130*/  UTMASTG.5D [UR48], [UR4] ;  /* 0x00000030040073b5 */ /* 0x0005e20008020000 */
[----:B------:R-:W-:Y:S01]  /*23140*/  UMOV UR33, 0x80 ;  /* 0x0000008000217882 */ /* 0x000fe20000000000 */
[----:B------:R-:W-:Y:S01]  /*23150*/  UMOV UR34, UR39 ;  /* 0x0000002700227c82 */ /* 0x000fe20008000000 */
[----:B----4-:R-:W-:-:S05]  /*23160*/  UIADD3 UR64, UPT, UPT, UR40, 0xd800, URZ ;  /* 0x0000d80028407890 */ /* 0x010fca000fffe0ff */
[----:B------:R3:W-:Y:S01]  /*23170*/  UTMASTG.5D [UR32], [UR4] ;  /* 0x00000020040073b5 */ /* 0x0007e20008020000 */
[----:B------:R-:W-:Y:S01]  /*23180*/  UMOV UR66, UR14 ;  /* 0x0000000e00427c82 */ /* 0x000fe20008000000 */
        /* <DEDUP_REMOVED lines=33> */
[----:B------:R-:W-:Y:S01]  /*233a0*/  UMOV UR33, 0xc0 ;  /* 0x000000c000217882 */ /* 0x000fe20000000000 */
[----:B------:R-:W-:Y:S01]  /*233b0*/  UMOV UR34, UR42 ;  /* 0x0000002a00227c82 */ /* 0x000fe20008000000 */
[----:B----4-:R-:W-:-:S05]  /*233c0*/  UIADD3 UR8, UPT, UPT, UR40, 0xfc00, URZ ;  /* 0x0000fc0028087890 */ /* 0x010fca000fffe0ff */
[----:B------:R3:W-:Y:S01]  /*233d0*/  UTMASTG.5D [UR32], [UR4] ;  /* 0x00000020040073b5 */ /* 0x0007e20008020000 */
[----:B------:R-:W-:Y:S01]  /*233e0*/  UMOV UR9, 0xc0 ;  /* 0x000000c000097882 */ /* 0x000fe20000000000 */
[----:B-----5:R-:W-:Y:S01]  /*233f0*/  UIADD3 UR64, UPT, UPT, UR40, 0x1c00, URZ ;  /* 0x00001c0028407890 */ /* 0x020fe2000fffe0ff */
[----:B------:R-:W-:Y:S01]  /*23400*/  UMOV UR65, 0xc0 ;  /* 0x000000c000417882 */ /* 0x000fe20000000000 */
[----:B------:R-:W-:-:S07]  /*23410*/  UMOV UR66, UR47 ;  /* 0x0000002f00427c82 */ /* 0x000fce0008000000 */
[----:B------:R-:W-:Y:S01]  /*23420*/  UTMASTG.5D [UR64], [UR4] ;  /* 0x00000040040073b5 */ /* 0x000fe20008020000 */
        /* <DEDUP_REMOVED lines=9> */
[----:B------:R-:W-:Y:S01]  /*234c0*/  UMOV UR34, UR26 ;  /* 0x0000001a00227c82 */ /* 0x000fe20008000000 */
[----:B------:R-:W-:-:S06]  /*234d0*/  UMOV UR26, UR38 ;  /* 0x00000026001a7c82 */ /* 0x000fcc0008000000 */
[----:B------:R3:W-:Y:S01]  /*234e0*/  UTMASTG.5D [UR32], [UR4] ;  /* 0x00000020040073b5 */ /* 0x0007e20008020000 */
[----:B------:R4:W-:Y:S01]  /*234f0*/  UTMASTG.5D [UR24], [UR4] ;  /* 0x00000018040073b5 */ /* 0x0009e20008020000 */
[----:B-1----:R-:W-:Y:S01]  /*23500*/  UIADD3 UR56, UPT, UPT, UR40, 0x6c00, URZ ;  /* 0x00006c0028387890 */ /* 0x002fe2000fffe0ff */
[----:B------:R-:W-:Y:S01]  /*23510*/  UMOV UR58, UR31 ;  /* 0x0000001f003a7c82 */ /* 0x000fe20008000000 */
[----:B--2---:R-:W-:-:S07]  /*23520*/  UIADD3 UR48, UPT, UPT, UR40, 0x7c00, URZ ;  /* 0x00007c0028307890 */ /* 0x004fce000fffe0ff */
[----:B------:R-:W-:Y:S01]  /*23530*/  UTMASTG.5D [UR56], [UR4] ;  /* 0x00000038040073b5 */ /* 0x000fe20008020000 */
[----:B------:R-:W-:Y:S01]  /*23540*/  UMOV UR50, UR30 ;  /* 0x0000001e00327c82 */ /* 0x000fe20008000000 */
[----:B---3--:R-:W-:Y:S01]  /*23550*/  UIADD3 UR32, UPT, UPT, UR40, 0x8c00, URZ ;  /* 0x00008c0028207890 */ /* 0x008fe2000fffe0ff */
[----:B------:R1:W-:Y:S01]  /*23560*/  UTMASTG.5D [UR48], [UR4] ;  /* 0x00000030040073b5 */ /* 0x0003e20008020000 */
[----:B------:R-:W-:Y:S01]  /*23570*/  UMOV UR34, UR18 ;  /* 0x0000001200227c82 */ /* 0x000fe20008000000 */
[----:B------:R-:W-:Y:S01]  /*23580*/  UMOV UR18, UR22 ;  /* 0x0000001600127c82 */ /* 0x000fe20008000000 */
[----:B----4-:R-:W-:-:S05]  /*23590*/  UIADD3 UR24, UPT, UPT, UR40, 0x9c00, URZ ;  /* 0x00009c0028187890 */ /* 0x010fca000fffe0ff */
[----:B------:R2:W-:Y:S01]  /*235a0*/  UTMASTG.5D [UR32], [UR4] ;  /* 0x00000020040073b5 */ /* 0x0005e20008020000 */
[----:B------:R-:W-:-:S03]  /*235b0*/  UMOV UR26, UR23 ;  /* 0x00000017001a7c82 */ /* 0x000fc60008000000 */
[----:B------:R3:W-:Y:S01]  /*235c0*/  UTMASTG.5D [UR24], [UR4] ;  /* 0x00000018040073b5 */ /* 0x0007e20008020000 */
[----:B------:R4:W-:Y:S01]  /*235d0*/  UTMASTG.5D [UR16], [UR4] ;  /* 0x00000010040073b5 */ /* 0x0009e20008020000 */
[----:B-1----:R-:W-:Y:S01]  /*235e0*/  UIADD3 UR48, UPT, UPT, UR40, 0xbc00, URZ ;  /* 0x0000bc0028307890 */ /* 0x002fe2000fffe0ff */
[----:B------:R-:W-:Y:S01]  /*235f0*/  UMOV UR50, UR15 ;  /* 0x0000000f00327c82 */ /* 0x000fe20008000000 */
[----:B--2---:R-:W-:-:S07]  /*23600*/  UIADD3 UR32, UPT, UPT, UR40, 0xcc00, URZ ;  /* 0x0000cc0028207890 */ /* 0x004fce000fffe0ff */
[----:B------:R2:W-:Y:S01]  /*23610*/  UTMASTG.5D [UR48], [UR4] ;  /* 0x00000030040073b5 */ /* 0x0005e20008020000 */
[----:B------:R-:W-:Y:S01]  /*23620*/  UMOV UR34, UR10 ;  /* 0x0000000a00227c82 */ /* 0x000fe20008000000 */
[----:B------:R-:W-:Y:S01]  /*23630*/  UMOV UR10, UR74 ;  /* 0x0000004a000a7c82 */ /* 0x000fe20008000000 */
[----:B---3--:R-:W-:Y:S01]  /*23640*/  UIADD3 UR24, UPT, UPT, UR40, 0xdc00, URZ ;  /* 0x0000dc0028187890 */ /* 0x008fe2000fffe0ff */
[----:B------:R2:W-:Y:S01]  /*23650*/  UTMASTG.5D [UR32], [UR4] ;  /* 0x00000020040073b5 */ /* 0x0005e20008020000 */
[----:B------:R-:W-:Y:S01]  /*23660*/  UMOV UR26, UR14 ;  /* 0x0000000e001a7c82 */ /* 0x000fe20008000000 */
[----:B----4-:R-:W-:-:S06]  /*23670*/  UIADD3 UR16, UPT, UPT, UR40, 0xec00, URZ ;  /* 0x0000ec0028107890 */ /* 0x010fcc000fffe0ff */
[----:B------:R2:W-:Y:S01]  /*23680*/  UTMASTG.5D [UR24], [UR4] ;  /* 0x00000018040073b5 */ /* 0x0005e20008020000 */
[----:B------:R-:W-:Y:S02]  /*23690*/  UMOV UR18, UR7 ;  /* 0x0000000700127c82 */ /* 0x000fe40008000000 */
[----:B------:R2:W-:Y:S01]  /*236a0*/  UTMASTG.5D [UR16], [UR4] ;  /* 0x00000010040073b5 */ /* 0x0005e20008020000 */
[----:B------:R2:W-:Y:S02]  /*236b0*/  UTMASTG.5D [UR8], [UR4] ;  /* 0x00000008040073b5 */ /* 0x0005e40008020000 */
[----:B--2---:R-:W-:Y:S01]  /*236c0*/  NOP ;  /* 0x0000000000007918 */ /* 0x004fe20000000000 */
.L_x_392:
[----:B------:R-:W-:Y:S05]  /*236d0*/  BSYNC.RECONVERGENT B0 ;  /* 0x0000000000007941 */ /* 0x000fea0003800200 */
.L_x_391:
[----:B------:R0:W-:Y:S01]  /*236e0*/  UTMACMDFLUSH ;  /* 0x00000000000079b7 */ /* 0x0001e20000000000 */
[----:B------:R-:W-:Y:S05]  /*236f0*/  BRA.U UP6, `(.L_x_393) ;  /* 0x0000000106047547 */ /* 0x000fea000b800000 */
[----:B------:R-:W-:Y:S05]  /*23700*/  BPT.TRAP 0x1 ;  /* 0x000000040000795c */ /* 0x000fea0000300000 */
.L_x_393:
[----:B------:R-:W2:Y:S02]  /*23710*/  SYNCS.PHASECHK.TRANS64.TRYWAIT P0, [UR40+0x500b8], R0 ;  /* 0x0500b800ff0075a7 */ /* 0x000ea40008001128 */
[----:B--2---:R-:W-:Y:S05]  /*23720*/  @!P0 BRA `(.L_x_394) ;  /* 0x0000002c00888947 */ /* 0x004fea0003800000 */
.L_x_482:
[----:B------:R-:W-:Y:S04]  /*23730*/  BSSY.RECONVERGENT B0, `(.L_x_395) ;  /* 0x0000199000007945 */ /* 0x000fe80003800200 */
[----:B------:R-:W-:Y:S05]  /*23740*/  @!P1 BRA `(.L_x_396) ;  /* 0x00000018005c9947 */ /* 0x000fea0003800000 */
[----:B------:R-:W-:Y:S01]  /*23750*/  UMOV UR21, UR45 ;  /* 0x0000002d00157c82 */ /* 0x000fe20008000000 */
[----:B------:R-:W-:Y:S01]  /*23760*/  UIADD3 UR8, UPT, UPT, UR42, 0xb8, URZ ;  /* 0x000000b82a087890 */ /* 0x000fe2000fffe0ff */
[----:B------:R-:W-:Y:S01]  /*23770*/  MOV.SPILL R2, UR21 ;  /* 0x0000001500027c02 */ /* 0x000fe20009000f00 */
[----:B------:R-:W-:Y:S01]  /*23780*/  UIADD3 UR18, UPT, UPT, UR42, 0xc0, URZ ;  /* 0x000000c02a127890 */ /* 0x000fe2000fffe0ff */
[----:B------:R-:W-:Y:S01]  /*23790*/  IMAD.U32 R15, RZ, RZ, UR43 ;  /* 0x0000002bff0f7e24 */ /* 0x000fe2000f8e00ff */
[----:B------:R-:W-:Y:S01]  /*237a0*/  UIADD3 UR10, UPT, UPT, UR42, 0xe0, URZ ;  /* 0x000000e02a0a7890 */ /* 0x000fe2000fffe0ff */
[----:B------:R-:W-:Y:S01]  /*237b0*/  IMAD.U32 R13, RZ, RZ, UR45 ;  /* 0x0000002dff0d7e24 */ /* 0x000fe2000f8e00ff */
[----:B------:R2:W-:Y:S01]  /*237c0*/  STL [R1+0x2c], R2 ;  /* 0x00002c0201007387 */ /* 0x0005e20000100800 */
[----:B------:R-:W-:Y:S01]  /*237d0*/  IMAD.U32 R25, RZ, RZ, UR8 ;  /* 0x00000008ff197e24 */ /* 0x000fe2000f8e00ff */
[----:B------:R-:W-:Y:S01]  /*237e0*/  UIADD3 UR8, UPT, UPT, UR42, 0xc8, URZ ;  /* 0x000000c82a087890 */ /* 0x000fe2000fffe0ff */
[----:B------:R-:W-:Y:S01]  /*237f0*/  IMAD.U32 R4, RZ, RZ, UR45 ;  /* 0x0000002dff047e24 */ /* 0x000fe2000f8e00ff */
[----:B------:R-:W-:Y:S01]  /*23800*/  MOV.SPILL R27, UR10 ;  /* 0x0000000a001b7c02 */ /* 0x000fe20009000f00 */
[----:B------:R-:W-:Y:S01]  /*23810*/  UMOV UR20, UR44 ;  /* 0x0000002c00147c82 */ /* 0x000fe20008000000 */
[----:B------:R-:W-:Y:S01]  /*23820*/  R2UR UR10, R25 ;  /* 0x00000000190a72ca */ /* 0x000fe200000e0000 */
[----:B------:R-:W-:Y:S01]  /*23830*/  UIADD3 UR7, UPT, UPT, UR40, 0x17000, URZ ;  /* 0x0001700028077890 */ /* 0x000fe2000fffe0ff */
[----:B------:R-:W-:Y:S01]  /*23840*/  IMAD.U32 R24, RZ, RZ, UR8 ;  /* 0x00000008ff187e24 */ /* 0x000fe2000f8e00ff */
[----:B------:R-:W-:Y:S01]  /*23850*/  UIADD3 UR8, UPT, UPT, UR42, 0xd0, URZ ;  /* 0x000000d02a087890 */ /* 0x000fe2000fffe0ff */
[----:B-1----:R-:W-:Y:S01]  /*23860*/  MOV.SPILL R0, UR20 ;  /* 0x0000001400007c02 */ /* 0x002fe20009000f00 */
[----:B------:R-:W-:Y:S01]  /*23870*/  UIADD3 UR16, UPT, UPT, UR40, 0x18000, URZ ;  /* 0x0001800028107890 */ /* 0x000fe2000fffe0ff */
[----:B------:R-:W-:Y:S01]  /*23880*/  IMAD.U32 R14, RZ, RZ, UR44 ;  /* 0x0000002cff0e7e24 */ /* 0x000fe2000f8e00ff */
[----:B------:R-:W-:Y:S01]  /*23890*/  UMOV UR19, UR43 ;  /* 0x0000002b00137c82 */ /* 0x000fe20008000000 */
[----:B------:R-:W-:Y:S01]  /*238a0*/  IMAD.U32 R20, RZ, RZ, UR7 ;  /* 0x00000007ff147e24 */ /* 0x000fe2000f8e00ff */
[----:B------:R-:W-:Y:S01]  /*238b0*/  MOV.SPILL R3, UR19 ;  /* 0x0000001300037c02 */ /* 0x000fe20009000f00 */
[----:B------:R-:W-:Y:S01]  /*238c0*/  IMAD.U32 R23, RZ, RZ, UR8 ;  /* 0x00000008ff177e24 */ /* 0x000fe2000f8e00ff */
[----:B------:R-:W-:Y:S01]  /*238d0*/  UIADD3 UR8, UPT, UPT, UR42, 0xd8, URZ ;  /* 0x000000d82a087890 */ /* 0x000fe2000fffe0ff */
[----:B------:R1:W-:Y:S01]  /*238e0*/  STL [R1+0x28], R0 ;  /* 0x0000280001007387 */ /* 0x0003e20000100800 */
[----:B------:R-:W-:Y:S01]  /*238f0*/  UMOV UR11, UR43 ;  /* 0x0000002b000b7c82 */ /* 0x000fe20008000000 */
[----:B------:R-:W3:Y:S01]  /*23900*/  LDCU.64 UR4, c[0x0][0x348] ;  /* 0x00006900ff0477ac */ /* 0x000ee20008000a00 */
[----:B------:R-:W-:Y:S01]  /*23910*/  MOV.SPILL R28, UR11 ;  /* 0x0000000b001c7c02 */ /* 0x000fe20009000f00 */
[----:B------:R4:W-:Y:S01]  /*23920*/  STL [R1+0x24], R3 ;  /* 0x0000240301007387 */ /* 0x0009e20000100800 */
[----:B------:R-:W-:Y:S01]  /*23930*/  IMAD.U32 R22, RZ, RZ, UR8 ;  /* 0x00000008ff167e24 */ /* 0x000fe2000f8e00ff */
[----:B------:R-:W-:Y:S01]  /*23940*/  UIADD3 UR8, UPT, UPT, UR40, 0x1c000, URZ ;  /* 0x0001c00028087890 */ /* 0x000fe2000fffe0ff */
[----:B--2---:R-:W-:Y:S01]  /*23950*/  MOV.SPILL R2, UR18 ;  /* 0x0000001200027c02 */ /* 0x004fe20009000f00 */
[----:B------:R-:W-:Y:S01]  /*23960*/  UIADD3 UR34, UPT, UPT, UR42, 0x80, URZ ;  /* 0x000000802a227890 */ /* 0x000fe2000fffe0ff */
[----:B------:R-:W-:Y:S01]  /*23970*/  R2UR UR11, R15 ;  /* 0x000000000f0b72ca */ /* 0x000fe200000e0000 */
[----:B------:R-:W-:Y:S01]  /*23980*/  UIADD3 UR32, UPT, UPT, UR40, 0x10000, URZ ;  /* 0x0001000028207890 */ /* 0x000fe2000fffe0ff */
[----:B------:R-:W2:Y:S01]  /*23990*/  LDL.LU R15, [R1+0x24] ;  /* 0x00002400010f7983 */ /* 0x000ea20000300800 */
[----:B------:R-:W-:Y:S01]  /*239a0*/  MOV.SPILL R26, UR8 ;  /* 0x00000008001a7c02 */ /* 0x000fe20009000f00 */
[----:B------:R-:W-:Y:S01]  /*239b0*/  UIADD3 UR8, UPT, UPT, UR42, 0xe8, URZ ;  /* 0x000000e82a087890 */ /* 0x000fe2000fffe0ff */
[----:B------:R-:W-:Y:S01]  /*239c0*/  IMAD.U32 R6, RZ, RZ, UR43 ;  /* 0x0000002bff067e24 */ /* 0x000fe2000f8e00ff */
[----:B------:R-:W-:Y:S01]  /*239d0*/  STL [R1+0x20], R2 ;  /* 0x0000200201007387 */ /* 0x000fe20000100800 */
[----:B------:R-:W-:Y:S01]  /*239e0*/  UIADD3 UR58, UPT, UPT, UR42, 0x88, URZ ;  /* 0x000000882a3a7890 */ /* 0x000fe2000fffe0ff */
[----:B------:R-:W-:Y:S01]  /*239f0*/  IMAD.U32 R5, RZ, RZ, UR44 ;  /* 0x0000002cff057e24 */ /* 0x000fe2000f8e00ff */
[----:B------:R-:W-:Y:S01]  /*23a00*/  UIADD3 UR56, UPT, UPT, UR40, 0x11000, URZ ;  /* 0x0001100028387890 */ /* 0x000fe2000fffe0ff */
[----:B------:R-:W5:Y:S01]  /*23a10*/  LDL.LU R25, [R1+0x20] ;  /* 0x0000200001197983 */ /* 0x000f620000300800 */
[----:B------:R-:W-:Y:S01]  /*23a20*/  IMAD.U32 R21, RZ, RZ, UR8 ;  /* 0x00000008ff157e24 */ /* 0x000fe2000f8e00ff */
[----:B------:R-:W-:Y:S01]  /*23a30*/  R2UR UR8, R20 ;  /* 0x00000000140872ca */ /* 0x000fe200000e0000 */
[----:B---3--:R-:W-:Y:S01]  /*23a40*/  UIADD3 UR4, UP0, UPT, UR4, 0x400, URZ ;  /* 0x0000040004047890 */ /* 0x008fe2000ff1e0ff */
[----:B------:R-:W-:Y:S01]  /*23a50*/  IMAD.U32 R10, RZ, RZ, UR45 ;  /* 0x0000002dff0a7e24 */ /* 0x000fe2000f8e00ff */
[----:B------:R-:W-:Y:S01]  /*23a60*/  UIADD3 UR7, UPT, UPT, UR40, 0x19000, URZ ;  /* 0x0001900028077890 */ /* 0x000fe2000fffe0ff */
[----:B-1----:R-:W-:Y:S01]  /*23a70*/  MOV.SPILL R0, UR16 ;  /* 0x0000001000007c02 */ /* 0x002fe20009000f00 */
[----:B------:R-:W-:Y:S01]  /*23a80*/  UIADD3.X UR5, UPT, UPT, URZ, UR5, URZ, UP0, !UPT ;  /* 0x00000005ff057290 */ /* 0x000fe200087fe4ff */
[----:B------:R-:W-:Y:S01]  /*23a90*/  IMAD.U32 R7, RZ, RZ, UR45 ;  /* 0x0000002dff077e24 */ /* 0x000fe2000f8e00ff */
[----:B------:R-:W-:Y:S01]  /*23aa0*/  UIADD3 UR50, UPT, UPT, UR42, 0x90, URZ ;  /* 0x000000902a327890 */ /* 0x000fe2000fffe0ff */
[----:B----4-:R-:W-:Y:S01]  /*23ab0*/  IMAD.U32 R3, RZ, RZ, UR43 ;  /* 0x0000002bff037e24 */ /* 0x010fe2000f8e00ff */
[----:B------:R1:W-:Y:S01]  /*23ac0*/  STL [R1+0x1c], R0 ;  /* 0x00001c0001007387 */ /* 0x0003e20000100800 */
[----:B------:R-:W-:Y:S01]  /*23ad0*/  UIADD3 UR48, UPT, UPT, UR40, 0x12000, URZ ;  /* 0x0001200028307890 */ /* 0x000fe2000fffe0ff */
[----:B------:R-:W-:Y:S01]  /*23ae0*/  IMAD.U32 R19, RZ, RZ, UR7 ;  /* 0x00000007ff137e24 */ /* 0x000fe2000f8e00ff */
[----:B------:R-:W-:Y:S01]  /*23af0*/  UIADD3 UR16, UPT, UPT, UR40, 0x13000, URZ ;  /* 0x0001300028107890 */ /* 0x000fe2000fffe0ff */
[----:B------:R-:W3:Y:S01]  /*23b00*/  LDL.LU R20, [R1+0x1c] ;  /* 0x00001c0001147983 */ /* 0x000ee20000300800 */
[----:B------:R-:W-:Y:S01]  /*23b10*/  UIADD3 UR18, UPT, UPT, UR42, 0x98, URZ ;  /* 0x000000982a127890 */ /* 0x000fe2000fffe0ff */
[----:B------:R-:W-:Y:S01]  /*23b20*/  IMAD.U32 R12, RZ, RZ, UR43 ;  /* 0x0000002bff0c7e24 */ /* 0x000fe2000f8e00ff */
[----:B------:R-:W-:Y:S01]  /*23b30*/  UMOV UR33, URZ ;  /* 0x000000ff00217c82 */ /* 0x000fe20008000000 */
[----:B------:R-:W-:Y:S01]  /*23b40*/  UMOV UR35, UR43 ;  /* 0x0000002b00237c82 */ /* 0x000fe20008000000 */
[----:B------:R-:W-:Y:S01]  /*23b50*/  UMOV UR36, UR44 ;  /* 0x0000002c00247c82 */ /* 0x000fe20008000000 */
[----:B------:R-:W-:Y:S01]  /*23b60*/  UMOV UR37, UR45 ;  /* 0x0000002d00257c82 */ /* 0x000fe20008000000 */
[----:B------:R-:W-:Y:S01]  /*23b70*/  UMOV UR59, UR43 ;  /* 0x0000002b003b7c82 */ /* 0x000fe20008000000 */
[----:B------:R-:W-:Y:S01]  /*23b80*/  UMOV UR60, UR44 ;  /* 0x0000002c003c7c82 */ /* 0x000fe20008000000 */
[----:B------:R-:W-:Y:S01]  /*23b90*/  UMOV UR61, UR45 ;  /* 0x0000002d003d7c82 */ /* 0x000fe20008000000 */
[----:B------:R-:W-:Y:S01]  /*23ba0*/  UIADD3 UR7, UPT, UPT, UR40, 0x1a000, URZ ;  /* 0x0001a00028077890 */ /* 0x000fe2000fffe0ff */
[----:B------:R-:W-:Y:S01]  /*23bb0*/  UTMASTG.5D [UR32], [UR4] ;  /* 0x00000020040073b5 */ /* 0x000fe20008020000 */
[----:B------:R-:W-:Y:S01]  /*23bc0*/  UMOV UR57, UR33 ;  /* 0x0000002100397c82 */ /* 0x000fe20008000000 */
[----:B------:R-:W-:Y:S01]  /*23bd0*/  UMOV UR51, UR43 ;  /* 0x0000002b00337c82 */ /* 0x000fe20008000000 */
[----:B------:R-:W-:Y:S01]  /*23be0*/  UMOV UR52, UR44 ;  /* 0x0000002c00347c82 */ /* 0x000fe20008000000 */
[----:B------:R-:W-:Y:S01]  /*23bf0*/  UMOV UR53, UR45 ;  /* 0x0000002d00357c82 */ /* 0x000fe20008000000 */
[----:B------:R-:W-:Y:S01]  /*23c00*/  UMOV UR49, UR33 ;  /* 0x0000002100317c82 */ /* 0x000fe20008000000 */
[----:B------:R-:W-:Y:S01]  /*23c10*/  UMOV UR17, UR33 ;  /* 0x0000002100117c82 */ /* 0x000fe20008000000 */
[----:B------:R-:W-:Y:S01]  /*23c20*/  UIADD3 UR26, UPT, UPT, UR42, 0xa0, URZ ;  /* 0x000000a02a1a7890 */ /* 0x000fe2000fffe0ff */
[----:B------:R4:W-:Y:S01]  /*23c30*/  UTMASTG.5D [UR56], [UR4] ;  /* 0x00000038040073b5 */ /* 0x0009e20008020000 */
[----:B------:R-:W-:Y:S01]  /*23c40*/  UIADD3 UR24, UPT, UPT, UR40, 0x14000, URZ ;  /* 0x0001400028187890 */ /* 0x000fe2000fffe0ff */
[----:B------:R-:W-:Y:S01]  /*23c50*/  IMAD.U32 R18, RZ, RZ, UR7 ;  /* 0x00000007ff127e24 */ /* 0x000fe2000f8e00ff */
[----:B------:R-:W-:Y:S01]  /*23c60*/  UIADD3 UR66, UPT, UPT, UR42, 0xa8, URZ ;  /* 0x000000a82a427890 */ /* 0x000fe2000fffe0ff */
[----:B------:R-:W-:Y:S01]  /*23c70*/  IMAD.U32 R11, RZ, RZ, UR44 ;  /* 0x0000002cff0b7e24 */ /* 0x000fe2000f8e00ff */
[----:B------:R-:W-:Y:S01]  /*23c80*/  UIADD3 UR64, UPT, UPT, UR40, 0x15000, URZ ;  /* 0x0001500028407890 */ /* 0x000fe2000fffe0ff */
[----:B------:R-:W-:Y:S01]  /*23c90*/  IMAD.U32 R9, RZ, RZ, UR43 ;  /* 0x0000002bff097e24 */ /* 0x000fe2000f8e00ff */
[----:B------:R-:W-:Y:S01]  /*23ca0*/  UMOV UR41, UR18 ;  /* 0x0000001200297c82 */ /* 0x000fe20008000000 */
[----:B------:R4:W-:Y:S01]  /*23cb0*/  UTMASTG.5D [UR48], [UR4] ;  /* 0x00000030040073b5 */ /* 0x0009e20008020000 */
[----:B------:R-:W-:Y:S01]  /*23cc0*/  UIADD3 UR7, UPT, UPT, UR40, 0x1b000, URZ ;  /* 0x0001b00028077890 */ /* 0x000fe2000fffe0ff */
[----:B------:R-:W-:Y:S01]  /*23cd0*/  IMAD.U32 R8, RZ, RZ, UR44 ;  /* 0x0000002cff087e24 */ /* 0x000fe2000f8e00ff */
[----:B------:R-:W-:Y:S01]  /*23ce0*/  UMOV UR13, UR45 ;  /* 0x0000002d000d7c82 */ /* 0x000fe20008000000 */
[----:B------:R-:W-:Y:S01]  /*23cf0*/  UMOV UR27, UR43 ;  /* 0x0000002b001b7c82 */ /* 0x000fe20008000000 */
[----:B------:R-:W-:Y:S01]  /*23d00*/  UMOV UR28, UR44 ;  /* 0x0000002c001c7c82 */ /* 0x000fe20008000000 */
[----:B------:R-:W-:Y:S01]  /*23d10*/  UMOV UR29, UR45 ;  /* 0x0000002d001d7c82 */ /* 0x000fe20008000000 */
[----:B-1----:R-:W-:Y:S01]  /*23d20*/  MOV.SPILL R0, UR13 ;  /* 0x0000000d00007c02 */ /* 0x002fe20009000f00 */
[----:B------:R1:W-:Y:S01]  /*23d30*/  UTMASTG.5D [UR16], [UR4] ;  /* 0x00000010040073b5 */ /* 0x0003e20008020000 */
[----:B------:R-:W-:Y:S01]  /*23d40*/  UMOV UR25, UR33 ;  /* 0x0000002100197c82 */ /* 0x000fe20008000000 */
[----:B------:R-:W-:Y:S01]  /*23d50*/  UMOV UR67, UR43 ;  /* 0x0000002b00437c82 */ /* 0x000fe20008000000 */
[----:B------:R-:W-:Y:S01]  /*23d60*/  UMOV UR68, UR44 ;  /* 0x0000002c00447c82 */ /* 0x000fe20008000000 */
[----:B------:R-:W-:Y:S01]  /*23d70*/  UMOV UR69, UR45 ;  /* 0x0000002d00457c82 */ /* 0x000fe20008000000 */
[----:B------:R-:W-:Y:S01]  /*23d80*/  UMOV UR65, UR33 ;  /* 0x0000002100417c82 */ /* 0x000fe20008000000 */
[----:B------:R-:W-:Y:S01]  /*23d90*/  R2UR UR13, R13 ;  /* 0x000000000d0d72ca */ /* 0x000fe200000e0000 */
[----:B------:R-:W-:Y:S01]  /*23da0*/  IMAD.U32 R17, RZ, RZ, UR7 ;  /* 0x00000007ff117e24 */ /* 0x000fe2000f8e00ff */
[----:B------:R-:W-:Y:S01]  /*23db0*/  UTMASTG.5D [UR24], [UR4] ;  /* 0x00000018040073b5 */ /* 0x000fe20008020000 */
[----:B------:R-:W-:Y:S01]  /*23dc0*/  UIADD3 UR7, UPT, UPT, UR40, 0x1d000, URZ ;  /* 0x0001d00028077890 */ /* 0x000fe2000fffe0ff */
[----:B------:R-:W-:Y:S01]  /*23dd0*/  IMAD.U32 R2, RZ, RZ, UR44 ;  /* 0x0000002cff027e24 */ /* 0x000fe2000f8e00ff */
[----:B------:R-:W-:Y:S01]  /*23de0*/  UMOV UR12, UR44 ;  /* 0x0000002c000c7c82 */ /* 0x000fe20008000000 */
[----:B------:R-:W-:Y:S01]  /*23df0*/  UIADD3 UR72, UPT, UPT, UR40, 0x10400, URZ ;  /* 0x0001040028487890 */ /* 0x000fe2000fffe0ff */
[----:B------:R-:W-:Y:S01]  /*23e00*/  MOV.SPILL R29, UR12 ;  /* 0x0000000c001d7c02 */ /* 0x000fe20009000f00 */
[----:B------:R-:W-:Y:S01]  /*23e10*/  UMOV UR47, UR58 ;  /* 0x0000003a002f7c82 */ /* 0x000fe20008000000 */
[----:B------:R-:W-:Y:S01]  /*23e20*/  IMAD.U32 R16, RZ, RZ, UR7 ;  /* 0x00000007ff107e24 */ /* 0x000fe2000f8e00ff */
[----:B------:R-:W3:Y:S01]  /*23e30*/  LDL.LU R13, [R1+0x2c] ;  /* 0x00002c00010d7983 */ /* 0x000ee20000300800 */
[----:B------:R-:W-:Y:S01]  /*23e40*/  UMOV UR46, UR50 ;  /* 0x00000032002e7c82 */ /* 0x000fe20008000000 */
[----:B------:R-:W-:Y:S01]  /*23e50*/  UMOV UR77, UR45 ;  /* 0x0000002d004d7c82 */ /* 0x000fe20008000000 */
[----:B------:R-:W-:Y:S01]  /*23e60*/  UMOV UR9, UR33 ;  /* 0x0000002100097c82 */ /* 0x000fe20008000000 */
[----:B------:R1:W-:Y:S01]  /*23e70*/  UTMASTG.5D [UR64], [UR4] ;  /* 0x00000040040073b5 */ /* 0x0003e20008020000 */
[----:B----4-:R-:W-:Y:S01]  /*23e80*/  UIADD3 UR56, UPT, UPT, UR40, 0x1e000, URZ ;  /* 0x0001e00028387890 */ /* 0x010fe2000fffe0ff */
[----:B------:R-:W-:Y:S01]  /*23e90*/  UMOV UR31, UR10 ;  /* 0x0000000a001f7c82 */ /* 0x000fe20008000000 */
[----:B------:R-:W-:Y:S01]  /*23ea0*/  UMOV UR39, UR66 ;  /* 0x0000004200277c82 */ /* 0x000fe20008000000 */
[----:B------:R-:W-:Y:S01]  /*23eb0*/  UMOV UR75, UR43 ;  /* 0x0000002b004b7c82 */ /* 0x000fe20008000000 */
[----:B------:R-:W-:Y:S01]  /*23ec0*/  UMOV UR76, UR44 ;  /* 0x0000002c004c7c82 */ /* 0x000fe20008000000 */
[----:B------:R-:W-:Y:S01]  /*23ed0*/  UMOV UR73, 0x40 ;  /* 0x0000004000497882 */ /* 0x000fe20000000000 */
[----:B------:R4:W-:Y:S01]  /*23ee0*/  STL [R1+0x18], R0 ;  /* 0x0000180001007387 */ /* 0x0009e20000100800 */
[----:B------:R-:W-:-:S02]  /*23ef0*/  UIADD3 UR48, UPT, UPT, UR40, 0x1f000, URZ ;  /* 0x0001f00028307890 */ /* 0x000fc4000fffe0ff */
[----:B-1----:R-:W-:Y:S02]  /*23f00*/  UIADD3 UR16, UPT, UPT, UR40, 0x16000, URZ ;  /* 0x0001600028107890 */ /* 0x002fe4000fffe0ff */
[----:B------:R-:W-:Y:S01]  /*23f10*/  UIADD3 UR18, UPT, UPT, UR42, 0xb0, URZ ;  /* 0x000000b02a127890 */ /* 0x000fe2000fffe0ff */
[----:B------:R-:W-:Y:S01]  /*23f20*/  R2UR UR12, R14 ;  /* 0x000000000e0c72ca */ /* 0x000fe200000e0000 */
[----:B------:R-:W-:Y:S01]  /*23f30*/  UIADD3 UR58, UPT, UPT, UR42, 0xf0, URZ ;  /* 0x000000f02a3a7890 */ /* 0x000fe2000fffe0ff */
[----:B------:R-:W3:Y:S01]  /*23f40*/  LDL.LU R14, [R1+0x28] ;  /* 0x00002800010e7983 */ /* 0x000ee20000300800 */
[----:B------:R-:W-:-:S03]  /*23f50*/  UIADD3 UR50, UPT, UPT, UR42, 0xf8, URZ ;  /* 0x000000f82a327890 */ /* 0x000fc6000fffe0ff */
[----:B------:R-:W-:Y:S02]  /*23f60*/  UMOV UR38, UR18 ;  /* 0x0000001200267c82 */ /* 0x000fe40008000000 */
[----:B------:R-:W-:Y:S01]  /*23f70*/  UTMASTG.5D [UR16], [UR4] ;  /* 0x00000010040073b5 */ /* 0x000fe20008020000 */
[----:B----4-:R-:W-:-:S04]  /*23f80*/  IMAD.U32 R0, RZ, RZ, UR45 ;  /* 0x0000002dff007e24 */ /* 0x010fc8000f8e00ff */
[----:B------:R1:W-:Y:S01]  /*23f90*/  UTMASTG.5D [UR8], [UR4] ;  /* 0x00000008040073b5 */ /* 0x0003e20008020000 */
[----:B------:R-:W-:Y:S01]  /*23fa0*/  UIADD3 UR64, UPT, UPT, UR40, 0x11400, URZ ;  /* 0x0001140028407890 */ /* 0x000fe2000fffe0ff */
[----:B-1----:R-:W-:Y:S02]  /*23fb0*/  R2UR.FILL UR10, R27 ;  /* 0x000000001b0a72ca */ /* 0x002fe400004e0000 */
[----:B------:R-:W-:Y:S02]  /*23fc0*/  R2UR.FILL UR8, R26 ;  /* 0x000000001a0872ca */ /* 0x000fe400004e0000 */
[----:B-----5:R-:W-:Y:S02]  /*23fd0*/  R2UR.FILL UR18, R25 ;  /* 0x00000000191272ca */ /* 0x020fe400004e0000 */
[----:B------:R-:W-:Y:S02]  /*23fe0*/  MOV.SPILL R25, UR69 ;  /* 0x0000004500197c02 */ /* 0x000fe40009000f00 */
[----:B------:R-:W-:-:S02]  /*23ff0*/  R2UR UR69, R4 ;  /* 0x00000000044572ca */ /* 0x000fc400000e0000 */
[----:B------:R-:W-:-:S05]  /*24000*/  MOV.SPILL R4, UR45 ;  /* 0x0000002d00047c02 */ /* 0x000fca0009000f00 */
[----:B------:R1:W-:Y:S01]  /*24010*/  STL [R1+0x1c], R4 ;  /* 0x00001c0401007387 */ /* 0x0003e20000100800 */
[----:B--2---:R-:W-:Y:S02]  /*24020*/  R2UR.FILL UR19, R15 ;  /* 0x000000000f1372ca */ /* 0x004fe400004e0000 */
[----:B-1----:R-:W-:Y:S01]  /*24030*/  MOV.SPILL R4, UR40 ;  /* 0x0000002800047c02 */ /* 0x002fe20009000f00 */
[----:B------:R-:W2:Y:S01]  /*24040*/  LDL.LU R27, [R1+0x1c] ;  /* 0x00001c00011b7983 */ /* 0x000ea20000300800 */
[----:B------:R-:W-:-:S03]  /*24050*/  R2UR UR40, R16 ;  /* 0x00000000102872ca */ /* 0x000fc600000e0000 */
[----:B------:R-:W4:Y:S01]  /*24060*/  LDL.LU R16, [R1+0x18] ;  /* 0x0000180001107983 */ /* 0x000f220000300800 */
[----:B---3--:R-:W-:Y:S02]  /*24070*/  R2UR.FILL UR16, R20 ;  /* 0x00000000141072ca */ /* 0x008fe400004e0000 */
[----:B------:R-:W-:Y:S02]  /*24080*/  MOV.SPILL R15, UR67 ;  /* 0x00000043000f7c02 */ /* 0x000fe40009000f00 */
[----:B------:R-:W-:Y:S02]  /*24090*/  MOV.SPILL R20, UR68 ;  /* 0x0000004400147c02 */ /* 0x000fe40009000f00 */
[----:B------:R-:W-:Y:S02]  /*240a0*/  R2UR UR67, R6 ;  /* 0x00000000064372ca */ /* 0x000fe400000e0000 */
[----:B------:R-:W-:Y:S02]  /*240b0*/  R2UR UR68, R5 ;  /* 0x00000000054472ca */ /* 0x000fe400000e0000 */
[----:B------:R-:W-:-:S02]  /*240c0*/  MOV.SPILL R6, UR47 ;  /* 0x0000002f00067c02 */ /* 0x000fc40009000f00 */
[----:B------:R-:W-:Y:S02]  /*240d0*/  MOV.SPILL R5, UR46 ;  /* 0x0000002e00057c02 */ /* 0x000fe40009000f00 */
[----:B------:R-:W-:Y:S01]  /*240e0*/  R2UR UR45, R0 ;  /* 0x00000000002d72ca */ /* 0x000fe200000e0000 */
[----:B------:R1:W-:Y:S01]  /*240f0*/  STL [R1+0x24], R6 ;  /* 0x0000240601007387 */ /* 0x0003e20000100800 */
[----:B------:R-:W-:Y:S02]  /*24100*/  MOV.SPILL R0, UR26 ;  /* 0x0000001a00007c02 */ /* 0x000fe40009000f00 */
[----:B------:R-:W-:Y:S01]  /*24110*/  R2UR UR26, R24 ;  /* 0x00000000181a72ca */ /* 0x000fe200000e0000 */
[----:B------:R3:W-:Y:S04]  /*24120*/  STL [R1+0x20], R5 ;  /* 0x0000200501007387 */ /* 0x0007e80000100800 */
[----:B------:R-:W5:Y:S04]  /*24130*/  LDL.LU R24, [R1+0x24] ;  /* 0x0000240001187983 */ /* 0x000f680000300800 */
[----:B------:R-:W2:Y:S01]  /*24140*/  LDL.LU R26, [R1+0x20] ;  /* 0x00002000011a7983 */ /* 0x000ea20000300800 */
[----:B------:R-:W-:-:S02]  /*24150*/  R2UR.FILL UR21, R13 ;  /* 0x000000000d1572ca */ /* 0x000fc400004e0000 */
[----:B------:R-:W-:Y:S02]  /*24160*/  MOV.SPILL R13, UR64 ;  /* 0x00000040000d7c02 */ /* 0x000fe40009000f00 */
[----:B------:R-:W-:Y:S02]  /*24170*/  R2UR UR64, R17 ;  /* 0x00000000114072ca */ /* 0x000fe400000e0000 */
[----:B------:R-:W-:Y:S01]  /*24180*/  R2UR UR66, R22 ;  /* 0x00000000164272ca */ /* 0x000fe200000e0000 */
[----:B------:R-:W-:Y:S01]  /*24190*/  UMOV UR65, 0x40 ;  /* 0x0000004000417882 */ /* 0x000fe20000000000 */
[----:B------:R-:W-:Y:S02]  /*241a0*/  MOV.SPILL R17, UR43 ;  /* 0x0000002b00117c02 */ /* 0x000fe40009000f00 */
[----:B------:R-:W-:Y:S01]  /*241b0*/  R2UR UR43, R3 ;  /* 0x00000000032b72ca */ /* 0x000fe200000e0000 */
[----:B------:R-:W-:Y:S01]  /*241c0*/  IMAD.U32 R3, RZ, RZ, UR33 ;  /* 0x00000021ff037e24 */ /* 0x000fe2000f8e00ff */
[----:B-1----:R-:W-:-:S02]  /*241d0*/  MOV.SPILL R6, UR42 ;  /* 0x0000002a00067c02 */ /* 0x002fc40009000f00 */
[----:B------:R-:W-:Y:S02]  /*241e0*/  R2UR UR42, R21 ;  /* 0x00000000152a72ca */ /* 0x000fe400000e0000 */
[----:B------:R-:W-:Y:S02]  /*241f0*/  R2UR UR24, R19 ;  /* 0x00000000131872ca */ /* 0x000fe400000e0000 */
[----:B------:R-:W-:Y:S02]  /*24200*/  R2UR UR27, R12 ;  /* 0x000000000c1b72ca */ /* 0x000fe400000e0000 */
[----:B------:R-:W-:Y:S02]  /*24210*/  R2UR.FILL UR20, R14 ;  /* 0x000000000e1472ca */ /* 0x000fe400004e0000 */
[----:B------:R-:W-:Y:S01]  /*24220*/  MOV.SPILL R14, UR65 ;  /* 0x00000041000e7c02 */ /* 0x000fe20009000f00 */
[----:B------:R-:W-:Y:S01]  /*24230*/  UMOV UR65, UR33 ;  /* 0x0000002100417c82 */ /* 0x000fe20008000000 */
[----:B------:R-:W-:-:S02]  /*24240*/  R2UR UR28, R11 ;  /* 0x000000000b1c72ca */ /* 0x000fc400000e0000 */
[----:B------:R-:W-:Y:S02]  /*24250*/  R2UR UR29, R10 ;  /* 0x000000000a1d72ca */ /* 0x000fe400000e0000 */
[----:B------:R-:W-:Y:S02]  /*24260*/  MOV.SPILL R21, UR69 ;  /* 0x0000004500157c02 */ /* 0x000fe40009000f00 */
[----:B------:R-:W-:Y:S02]  /*24270*/  MOV.SPILL R19, UR68 ;  /* 0x0000004400137c02 */ /* 0x000fe40009000f00 */
[----:B------:R-:W-:Y:S01]  /*24280*/  MOV.SPILL R12, UR66 ;  /* 0x00000042000c7c02 */ /* 0x000fe20009000f00 */
[----:B------:R-:W-:Y:S01]  /*24290*/  UTMASTG.5D [UR16], [UR4] ;  /* 0x00000010040073b5 */ /* 0x000fe20008020000 */
[----:B------:R-:W-:Y:S02]  /*242a0*/  MOV.SPILL R11, UR65 ;  /* 0x00000041000b7c02 */ /* 0x000fe40009000f00 */
[----:B------:R-:W-:-:S02]  /*242b0*/  MOV.SPILL R10, UR64 ;  /* 0x00000040000a7c02 */ /* 0x000fc40009000f00 */
[----:B------:R-:W-:Y:S02]  /*242c0*/  R2UR UR64, R18 ;  /* 0x00000000124072ca */ /* 0x000fe400000e0000 */
[----:B------:R-:W-:Y:S01]  /*242d0*/  R2UR UR65, R3 ;  /* 0x00000000034172ca */ /* 0x000fe200000e0000 */
[----:B------:R1:W-:Y:S01]  /*242e0*/  UTMASTG.5D [UR24], [UR4] ;  /* 0x00000018040073b5 */ /* 0x0003e20008020000 */
[----:B------:R-:W-:Y:S02]  /*242f0*/  R2UR UR66, R23 ;  /* 0x00000000174272ca */ /* 0x000fe400000e0000 */
[----:B------:R-:W-:Y:S02]  /*24300*/  R2UR UR68, R8 ;  /* 0x00000000084472ca */ /* 0x000fe400000e0000 */
[----:B------:R-:W-:Y:S02]  /*24310*/  R2UR UR69, R7 ;  /* 0x00000000074572ca */ /* 0x000fe400000e0000 */
[----:B------:R-:W-:-:S02]  /*24320*/  MOV.SPILL R22, UR44 ;  /* 0x0000002c00167c02 */ /* 0x000fc40009000f00 */
[----:B------:R-:W-:Y:S02]  /*24330*/  R2UR.FILL UR12, R29 ;  /* 0x000000001d0c72ca */ /* 0x000fe400004e0000 */
[----:B------:R-:W-:-:S03]  /*24340*/  R2UR.FILL UR11, R28 ;  /* 0x000000001c0b72ca */ /* 0x000fc600004e0000 */
[----:B------:R-:W-:Y:S01]  /*24350*/  UMOV UR23, UR66 ;  /* 0x0000004200177c82 */ /* 0x000fe20008000000 */
[----:B------:R-:W-:Y:S02]  /*24360*/  R2UR UR44, R2 ;  /* 0x00000000022c72ca */ /* 0x000fe400000e0000 */
[----:B---3--:R-:W-:Y:S01]  /*24370*/  MOV.SPILL R5, UR41 ;  /* 0x0000002900057c02 */ /* 0x008fe20009000f00 */
[----:B------:R-:W-:Y:S01]  /*24380*/  UMOV UR41, UR33 ;  /* 0x0000002100297c82 */ /* 0x000fe20008000000 */
[----:B------:R-:W-:Y:S01]  /*24390*/  MOV.SPILL R2, UR31 ;  /* 0x0000001f00027c02 */ /* 0x000fe20009000f00 */
[----:B------:R-:W-:Y:S01]  /*243a0*/  UMOV UR30, UR26 ;  /* 0x0000001a001e7c82 */ /* 0x000fe20008000000 */
[----:B------:R-:W-:Y:S01]  /*243b0*/  UMOV UR74, UR34 ;  /* 0x00000022004a7c82 */ /* 0x000fe20008000000 */
[----:B------:R-:W-:Y:S01]  /*243c0*/  UMOV UR14, UR58 ;  /* 0x0000003a000e7c82 */ /* 0x000fe20008000000 */
[----:B------:R-:W-:Y:S01]  /*243d0*/  R2UR.FILL UR31, R2 ;  /* 0x00000000021f72ca */ /* 0x000fe200004e0000 */
[----:B------:R-:W-:Y:S01]  /*243e0*/  UMOV UR7, UR50 ;  /* 0x0000003200077c82 */ /* 0x000fe20008000000 */
[----:B-1----:R-:W-:Y:S01]  /*243f0*/  R2UR.FILL UR26, R0 ;  /* 0x00000000001a72ca */ /* 0x002fe200004e0000 */
[----:B------:R-:W-:Y:S01]  /*24400*/  UMOV UR25, 0x40 ;  /* 0x0000004000197882 */ /* 0x000fe20000000000 */
[----:B------:R-:W-:Y:S01]  /*24410*/  UMOV UR17, 0x40 ;  /* 0x0000004000117882 */ /* 0x000fe20000000000 */
[----:B------:R-:W-:Y:S01]  /*24420*/  UMOV UR15, UR42 ;  /* 0x0000002a000f7c82 */ /* 0x000fe20008000000 */
[----:B------:R-:W-:Y:S01]  /*24430*/  UMOV UR33, 0x80 ;  /* 0x0000008000217882 */ /* 0x000fe20000000000 */
[----:B----4-:R-:W-:-:S02]  /*24440*/  R2UR.FILL UR13, R16 ;  /* 0x00000000100d72ca */ /* 0x010fc400004e0000 */
[----:B------:R-:W-:Y:S02]  /*24450*/  MOV.SPILL R16, UR67 ;  /* 0x0000004300107c02 */ /* 0x000fe40009000f00 */
[----:B------:R-:W-:-:S13]  /*24460*/  R2UR UR67, R9 ;  /* 0x00000000094372ca */ /* 0x000fda00000e0000 */
[----:B------:R1:W-:Y:S01]  /*24470*/  UTMASTG.5D [UR64], [UR4] ;  /* 0x00000040040073b5 */ /* 0x0003e20008020000 */
[----:B-----5:R-:W-:Y:S02]  /*24480*/  R2UR.FILL UR47, R24 ;  /* 0x00000000182f72ca */ /* 0x020fe400004e0000 */
[----:B--2---:R-:W-:Y:S02]  /*24490*/  R2UR.FILL UR46, R26 ;  /* 0x000000001a2e72ca */ /* 0x004fe400004e0000 */
[----:B-1----:R-:W-:Y:S02]  /*244a0*/  R2UR.FILL UR69, R21 ;  /* 0x00000000154572ca */ /* 0x002fe400004e0000 */
[----:B------:R-:W-:Y:S02]  /*244b0*/  R2UR.FILL UR68, R19 ;  /* 0x00000000134472ca */ /* 0x000fe400004e0000 */
[----:B------:R-:W-:Y:S02]  /*244c0*/  R2UR.FILL UR67, R16 ;  /* 0x00000000104372ca */ /* 0x000fe400004e0000 */
[----:B------:R-:W-:-:S02]  /*244d0*/  R2UR.FILL UR66, R12 ;  /* 0x000000000c4272ca */ /* 0x000fc400004e0000 */
[----:B------:R-:W-:Y:S02]  /*244e0*/  R2UR.FILL UR65, R11 ;  /* 0x000000000b4172ca */ /* 0x000fe400004e0000 */
[----:B------:R-:W-:-:S13]  /*244f0*/  R2UR.FILL UR64, R10 ;  /* 0x000000000a4072ca */ /* 0x000fda00004e0000 */
[----:B------:R1:W-:Y:S01]  /*24500*/  UTMASTG.5D [UR64], [UR4] ;  /* 0x00000040040073b5 */ /* 0x0003e20008020000 */
[----:B------:R-:W-:Y:S01]  /*24510*/  UTMASTG.5D [UR8], [UR4] ;  /* 0x00000008040073b5 */ /* 0x000fe20008020000 */
[----:B------:R2:W-:Y:S01]  /*24520*/  UTMASTG.5D [UR40], [UR4] ;  /* 0x00000028040073b5 */ /* 0x0005e20008020000 */
[----:B------:R-:W-:Y:S01]  /*24530*/  UMOV UR22, UR66 ;  /* 0x0000004200167c82 */ /* 0x000fe20008000000 */
[----:B------:R3:W-:Y:S01]  /*24540*/  UTMASTG.5D [UR56], [UR4] ;  /* 0x00000038040073b5 */ /* 0x0007e20008020000 */
[----:B------:R4:W-:Y:S01]  /*24550*/  UTMASTG.5D [UR48], [UR4] ;  /* 0x00000030040073b5 */ /* 0x0009e20008020000 */
[----:B-1----:R-:W-:Y:S02]  /*24560*/  R2UR.FILL UR69, R25 ;  /* 0x00000000194572ca */ /* 0x002fe400004e0000 */
[----:B------:R-:W-:Y:S02]  /*24570*/  R2UR.FILL UR68, R20 ;  /* 0x00000000144472ca */ /* 0x000fe400004e0000 */
[----:B------:R-:W-:-:S02]  /*24580*/  R2UR.FILL UR67, R15 ;  /* 0x000000000f4372ca */ /* 0x000fc400004e0000 */
[----:B------:R-:W-:Y:S02]  /*24590*/  R2UR.FILL UR65, R14 ;  /* 0x000000000e4172ca */ /* 0x000fe400004e0000 */
[----:B------:R-:W-:Y:S02]  /*245a0*/  R2UR.FILL UR64, R13 ;  /* 0x000000000d4072ca */ /* 0x000fe400004e0000 */
[----:B--2---:R-:W-:Y:S02]  /*245b0*/  R2UR.FILL UR40, R4 ;  /* 0x00000000042872ca */ /* 0x004fe400004e0000 */
[----:B------:R-:W-:Y:S02]  /*245c0*/  R2UR.FILL UR45, R27 ;  /* 0x000000001b2d72ca */ /* 0x000fe400004e0000 */
[----:B------:R-:W-:Y:S02]  /*245d0*/  R2UR.FILL UR44, R22 ;  /* 0x00000000162c72ca */ /* 0x000fe400004e0000 */
[----:B------:R-:W-:-:S02]  /*245e0*/  R2UR.FILL UR43, R17 ;  /* 0x00000000112b72ca */ /* 0x000fc400004e0000 */
[----:B------:R-:W-:Y:S01]  /*245f0*/  R2UR.FILL UR41, R5 ;  /* 0x00000000052972ca */ /* 0x000fe200004e0000 */
[----:B------:R-:W-:Y:S01]  /*24600*/  UMOV UR66, UR47 ;  /* 0x0000002f00427c82 */ /* 0x000fe20008000000 */
[----:B------:R-:W-:Y:S03]  /*24610*/  UTMASTG.5D [UR72], [UR4] ;  /* 0x00000048040073b5 */ /* 0x000fe60008020000 */
[----:B---3--:R-:W-:Y:S02]  /*24620*/  UIADD3 UR56, UPT, UPT, UR40, 0x12400, URZ ;  /* 0x0001240028387890 */ /* 0x008fe4000fffe0ff */
[----:B----4-:R-:W-:Y:S01]  /*24630*/  UIADD3 UR48, UPT, UPT, UR40, 0x13400, URZ ;  /* 0x0001340028307890 */ /* 0x010fe2000fffe0ff */
[----:B------:R-:W-:-:S03]  /*24640*/  UMOV UR57, 0x40 ;  /* 0x0000004000397882 */ /* 0x000fc60000000000 */
[----:B------:R-:W-:Y:S01]  /*24650*/  UMOV UR59, UR43 ;  /* 0x0000002b003b7c82 */ /* 0x000fe20008000000 */
[----:B------:R-:W-:Y:S01]  /*24660*/  UMOV UR60, UR44 ;  /* 0x0000002c003c7c82 */ /* 0x000fe20008000000 */
[----:B------:R-:W-:Y:S01]  /*24670*/  UMOV UR61, UR45 ;  /* 0x0000002d003d7c82 */ /* 0x000fe20008000000 */
[----:B------:R-:W-:Y:S01]  /*24680*/  UMOV UR58, UR46 ;  /* 0x0000002e003a7c82 */ /* 0x000fe20008000000 */
[----:B------:R1:W-:Y:S01]  /*24690*/  UTMASTG.5D [UR64], [UR4] ;  /* 0x00000040040073b5 */ /* 0x0003e20008020000 */
[----:B------:R-:W-:Y:S01]  /*246a0*/  UMOV UR49, 0x40 ;  /* 0x0000004000317882 */ /* 0x000fe20000000000 */
[----:B------:R-:W-:Y:S01]  /*246b0*/  UMOV UR51, UR43 ;  /* 0x0000002b00337c82 */ /* 0x000fe20008000000 */
[----:B------:R-:W-:Y:S01]  /*246c0*/  UMOV UR52, UR44 ;  /* 0x0000002c00347c82 */ /* 0x000fe20008000000 */
[----:B------:R-:W-:Y:S01]  /*246d0*/  UMOV UR53, UR45 ;  /* 0x0000002d00357c82 */ /* 0x000fe20008000000 */
[----:B------:R-:W-:Y:S01]  /*246e0*/  UIADD3 UR24, UPT, UPT, UR40, 0x14400, URZ ;  /* 0x0001440028187890 */ /* 0x000fe2000fffe0ff */
[----:B------:R-:W-:Y:S01]  /*246f0*/  UMOV UR50, UR41 ;  /* 0x0000002900327c82 */ /* 0x000fe20008000000 */
[----:B------:R2:W-:Y:S01]  /*24700*/  UTMASTG.5D [UR56], [UR4] ;  /* 0x00000038040073b5 */ /* 0x0005e20008020000 */
[----:B------:R-:W-:Y:S01]  /*24710*/  UMOV UR27, UR43 ;  /* 0x0000002b001b7c82 */ /* 0x000fe20008000000 */
[----:B------:R-:W-:Y:S01]  /*24720*/  UMOV UR28, UR44 ;  /* 0x0000002c001c7c82 */ /* 0x000fe20008000000 */
[----:B------:R-:W-:Y:S01]  /*24730*/  UMOV UR29, UR45 ;  /* 0x0000002d001d7c82 */ /* 0x000fe20008000000 */
[----:B------:R3:W-:Y:S01]  /*24740*/  UTMASTG.5D [UR48], [UR4] ;  /* 0x00000030040073b5 */ /* 0x0007e20008020000 */
[----:B------:R-:W-:-:S02]  /*24750*/  UIADD3 UR16, UPT, UPT, UR40, 0x18400, URZ ;  /* 0x0001840028107890 */ /* 0x000fc4000fffe0ff */
[----:B------:R-:W-:Y:S01]  /*24760*/  UTMASTG.5D [UR24], [UR4] ;  /* 0x00000018040073b5 */ /* 0x000fe20008020000 */
[----:B-1----:R-:W-:Y:S01]  /*24770*/  UIADD3 UR64, UPT, UPT, UR40, 0x15400, URZ ;  /* 0x0001540028407890 */ /* 0x002fe2000fffe0ff */
[----:B------:R-:W-:Y:S01]  /*24780*/  UMOV UR65, 0x40 ;  /* 0x0000004000417882 */ /* 0x000fe20000000000 */
[----:B--2---:R-:W-:Y:S01]  /*24790*/  UIADD3 UR56, UPT, UPT, UR40, 0x16400, URZ ;  /* 0x0001640028387890 */ /* 0x004fe2000fffe0ff */
[----:B------:R-:W-:Y:S01]  /*247a0*/  UMOV UR67, UR43 ;  /* 0x0000002b00437c82 */ /* 0x000fe20008000000 */
[----:B------:R-:W-:Y:S01]  /*247b0*/  UMOV UR68, UR44 ;  /* 0x0000002c00447c82 */ /* 0x000fe20008000000 */
[----:B---3--:R-:W-:Y:S01]  /*247c0*/  UIADD3 UR48, UPT, UPT, UR40, 0x17400, URZ ;  /* 0x0001740028307890 */ /* 0x008fe2000fffe0ff */
[----:B------:R-:W-:Y:S01]  /*247d0*/  UMOV UR69, UR45 ;  /* 0x0000002d00457c82 */ /* 0x000fe20008000000 */
[----:B------:R-:W-:Y:S01]  /*247e0*/  UMOV UR66, UR39 ;  /* 0x0000002700427c82 */ /* 0x000fe20008000000 */
[----:B------:R-:W-:Y:S01]  /*247f0*/  UMOV UR58, UR38 ;  /* 0x00000026003a7c82 */ /* 0x000fe20008000000 */
[----:B------:R1:W-:Y:S01]  /*24800*/  UTMASTG.5D [UR64], [UR4] ;  /* 0x00000040040073b5 */ /* 0x0003e20008020000 */
[----:B------:R-:W-:Y:S01]  /*24810*/  UMOV UR50, UR31 ;  /* 0x0000001f00327c82 */ /* 0x000fe20008000000 */
[----:B------:R-:W-:Y:S01]  /*24820*/  UMOV UR19, UR43 ;  /* 0x0000002b00137c82 */ /* 0x000fe20008000000 */
[----:B------:R2:W-:Y:S01]  /*24830*/  UTMASTG.5D [UR56], [UR4] ;  /* 0x00000038040073b5 */ /* 0x0005e20008020000 */
[----:B------:R-:W-:Y:S01]  /*24840*/  UMOV UR20, UR44 ;  /* 0x0000002c00147c82 */ /* 0x000fe20008000000 */
[----:B------:R-:W-:Y:S01]  /*24850*/  UMOV UR21, UR45 ;  /* 0x0000002d00157c82 */ /* 0x000fe20008000000 */
[----:B------:R3:W-:Y:S01]  /*24860*/  UTMASTG.5D [UR48], [UR4] ;  /* 0x00000030040073b5 */ /* 0x0007e20008020000 */
[----:B------:R-:W-:Y:S01]  /*24870*/  UIADD3 UR8, UPT, UPT, UR40, 0x1c400, URZ ;  /* 0x0001c40028087890 */ /* 0x000fe2000fffe0ff */
[----:B------:R-:W-:Y:S01]  /*24880*/  UTMASTG.5D [UR16], [UR4] ;  /* 0x00000010040073b5 */ /* 0x000fe20008020000 */
        /* <DEDUP_REMOVED lines=8> */
[----:B------:R-:W-:Y:S01]  /*24910*/  UMOV UR9, 0x40 ;  /* 0x0000004000097882 */ /* 0x000fe20000000000 */
[----:B------:R-:W-:-:S05]  /*24920*/  UMOV UR11, UR43 ;  /* 0x0000002b000b7c82 */ /* 0x000fca0008000000 */
[----:B------:R3:W-:Y:S01]  /*24930*/  UTMASTG.5D [UR48], [UR4] ;  /* 0x00000030040073b5 */ /* 0x0007e20008020000 */
[----:B------:R-:W-:Y:S01]  /*24940*/  UMOV UR12, UR44 ;  /* 0x0000002c000c7c82 */ /* 0x000fe20008000000 */
[----:B------:R-:W-:Y:S01]  /*24950*/  UMOV UR13, UR45 ;  /* 0x0000002d000d7c82 */ /* 0x000fe20008000000 */
        /* <DEDUP_REMOVED lines=10> */
[----:B------:R-:W-:Y:S01]  /*24a00*/  UMOV UR35, UR43 ;  /* 0x0000002b00237c82 */ /* 0x000fe20008000000 */
[----:B------:R-:W-:-:S05]  /*24a10*/  UMOV UR36, UR44 ;  /* 0x0000002c00247c82 */ /* 0x000fca0008000000 */
[----:B------:R3:W-:Y:S01]  /*24a20*/  UTMASTG.5D [UR48], [UR4] ;  /* 0x00000030040073b5 */ /* 0x0007e20008020000 */
[----:B------:R-:W-:Y:S01]  /*24a30*/  UMOV UR37, UR45 ;  /* 0x0000002d00257c82 */ /* 0x000fe20008000000 */
[----:B------:R-:W-:Y:S01]  /*24a40*/  UIADD3 UR24, UPT, UPT, UR40, 0x14800, URZ ;  /* 0x0001480028187890 */ /* 0x000fe2000fffe0ff */
[----:B------:R-:W-:Y:S01]  /*24a50*/  UTMASTG.5D [UR32], [UR4] ;  /* 0x00000020040073b5 */ /* 0x000fe20008020000 */
[----:B-1----:R-:W-:Y:S01]  /*24a60*/  UIADD3 UR64, UPT, UPT, UR40, 0x11800, URZ ;  /* 0x0001180028407890 */ /* 0x002fe2000fffe0ff */
[----:B------:R-:W-:Y:S01]  /*24a70*/  UMOV UR65, 0x80 ;  /* 0x0000008000417882 */ /* 0x000fe20000000000 */
[----:B--2---:R-:W-:Y:S01]  /*24a80*/  UIADD3 UR56, UPT, UPT, UR40, 0x12800, URZ ;  /* 0x0001280028387890 */ /* 0x004fe2000fffe0ff */
[----:B------:R-:W-:Y:S01]  /*24a90*/  UMOV UR66, UR47 ;  /* 0x0000002f00427c82 */ /* 0x000fe20008000000 */
[----:B------:R-:W-:Y:S01]  /*24aa0*/  UMOV UR57, 0x80 ;  /* 0x0000008000397882 */ /* 0x000fe20000000000 */
[----:B------:R-:W-:-:S04]  /*24ab0*/  UMOV UR58, UR46 ;  /* 0x0000002e003a7c82 */ /* 0x000fc80008000000 */
[----:B------:R1:W-:Y:S01]  /*24ac0*/  UTMASTG.5D [UR64], [UR4] ;  /* 0x00000040040073b5 */ /* 0x0003e20008020000 */
[----:B---3--:R-:W-:Y:S01]  /*24ad0*/  UIADD3 UR48, UPT, UPT, UR40, 0x13800, URZ ;  /* 0x0001380028307890 */ /* 0x008fe2000fffe0ff */
[----:B------:R-:W-:Y:S01]  /*24ae0*/  UMOV UR49, 0x80 ;  /* 0x0000008000317882 */ /* 0x000fe20000000000 */
[----:B------:R-:W-:Y:S01]  /*24af0*/  UMOV UR50, UR41 ;  /* 0x0000002900327c82 */ /* 0x000fe20008000000 */
[----:B------:R2:W-:Y:S01]  /*24b00*/  UTMASTG.5D [UR56], [UR4] ;  /* 0x00000038040073b5 */ /* 0x0005e20008020000 */
[----:B------:R-:W-:-:S05]  /*24b10*/  UMOV UR25, 0x80 ;  /* 0x0000008000197882 */ /* 0x000fca0000000000 */
        /* <DEDUP_REMOVED lines=11> */
[----:B------:R-:W-:-:S06]  /*24bd0*/  UMOV UR17, 0x80 ;  /* 0x0000008000117882 */ /* 0x000fcc0000000000 */
[----:B------:R3:W-:Y:S01]  /*24be0*/  UTMASTG.5D [UR48], [UR4] ;  /* 0x00000030040073b5 */ /* 0x0007e20008020000 */
[----:B------:R-:W-:Y:S02]  /*24bf0*/  UIADD3 UR8, UPT, UPT, UR40, 0x1c800, URZ ;  /* 0x0001c80028087890 */ /* 0x000fe4000fffe0ff */
        /* <DEDUP_REMOVED lines=12> */
[----:B------:R-:W-:Y:S01]  /*24cc0*/  UMOV UR33, 0xc0 ;  /* 0x000000c000217882 */ /* 0x000fe20000000000 */
        /* <DEDUP_REMOVED lines=9> */
[----:B------:R-:W-:-:S07]  /*24d60*/  UMOV UR50, UR7 ;  /* 0x0000000700327c82 */ /* 0x000fce0008000000 */
[----:B------:R3:W-:Y:S01]  /*24d70*/  UTMASTG.5D [UR48], [UR4] ;  /* 0x00000030040073b5 */ /* 0x0007e20008020000 */
[----:B------:R4:W-:Y:S01]  /*24d80*/  UTMASTG.5D [UR32], [UR4] ;  /* 0x00000020040073b5 */ /* 0x0009e20008020000 */
[----:B------:R-:W-:Y:S01]  /*24d90*/  UMOV UR25, 0xc0 ;  /* 0x000000c000197882 */ /* 0x000fe20000000000 */
[----:B-1----:R-:W-:Y:S01]  /*24da0*/  UIADD3 UR64, UPT, UPT, UR40, 0x11c00, URZ ;  /* 0x00011c0028407890 */ /* 0x002fe2000fffe0ff */
[----:B------:R-:W-:Y:S01]  /*24db0*/  UMOV UR65, 0xc0 ;  /* 0x000000c000417882 */ /* 0x000fe20000000000 */
[----:B--2---:R-:W-:Y:S01]  /*24dc0*/  UIADD3 UR56, UPT, UPT, UR40, 0x12c00, URZ ;  /* 0x00012c0028387890 */ /* 0x004fe2000fffe0ff */
[----:B------:R-:W-:Y:S01]  /*24dd0*/  UMOV UR66, UR47 ;  /* 0x0000002f00427c82 */ /* 0x000fe20008000000 */
[----:B------:R-:W-:Y:S01]  /*24de0*/  UMOV UR57, 0xc0 ;  /* 0x000000c000397882 */ /* 0x000fe20000000000 */
[----:B------:R-:W-:-:S04]  /*24df0*/  UMOV UR58, UR46 ;  /* 0x0000002e003a7c82 */ /* 0x000fc80008000000 */
[----:B------:R-:W-:Y:S01]  /*24e00*/  UTMASTG.5D [UR64], [UR4] ;  /* 0x00000040040073b5 */ /* 0x000fe20008020000 */
[----:B---3--:R-:W-:Y:S01]  /*24e10*/  UIADD3 UR48, UPT, UPT, UR40, 0x13c00, URZ ;  /* 0x00013c0028307890 */ /* 0x008fe2000fffe0ff */
[----:B------:R-:W-:Y:S01]  /*24e20*/  UMOV UR49, 0xc0 ;  /* 0x000000c000317882 */ /* 0x000fe20000000000 */
[----:B------:R-:W-:Y:S01]  /*24e30*/  UMOV UR50, UR41 ;  /* 0x0000002900327c82 */ /* 0x000fe20008000000 */
[----:B------:R1:W-:Y:S01]  /*24e40*/  UTMASTG.5D [UR56], [UR4] ;  /* 0x00000038040073b5 */ /* 0x0003e20008020000 */
[----:B----4-:R-:W-:Y:S01]  /*24e50*/  UIADD3 UR32, UPT, UPT, UR40, 0x14c00, URZ ;  /* 0x00014c0028207890 */ /* 0x010fe2000fffe0ff */
[----:B------:R-:W-:Y:S01]  /*24e60*/  UMOV UR34, UR26 ;  /* 0x0000001a00227c82 */ /* 0x000fe20008000000 */
[----:B------:R-:W-:-:S03]  /*24e70*/  UMOV UR26, UR39 ;  /* 0x00000027001a7c82 */ /* 0x000fc60008000000 */
[----:B------:R2:W-:Y:S01]  /*24e80*/  UTMASTG.5D [UR48], [UR4] ;  /* 0x00000030040073b5 */ /* 0x0005e20008020000 */
[----:B------:R-:W-:-:S03]  /*24e90*/  UIADD3 UR16, UPT, UPT, UR40, 0x1ac00, URZ ;  /* 0x0001ac0028107890 */ /* 0x000fc6000fffe0ff */
[----:B------:R3:W-:Y:S01]  /*24ea0*/  UTMASTG.5D [UR32], [UR4] ;  /* 0x00000020040073b5 */ /* 0x0007e20008020000 */
[----:B------:R4:W-:Y:S01]  /*24eb0*/  UTMASTG.5D [UR24], [UR4] ;  /* 0x00000018040073b5 */ /* 0x0009e20008020000 */
[----:B------:R-:W-:Y:S01]  /*24ec0*/  UMOV UR17, 0xc0 ;  /* 0x000000c000117882 */ /* 0x000fe20000000000 */
        /* <DEDUP_REMOVED lines=8> */
[----:B----4-:R-:W-:-:S06]  /*24f50*/  UIADD3 UR24, UPT, UPT, UR40, 0x19c00, URZ ;  /* 0x00019c0028187890 */ /* 0x010fcc000fffe0ff */
[----:B------:R2:W-:Y:S01]  /*24f60*/  UTMASTG.5D [UR32], [UR4] ;  /* 0x00000020040073b5 */ /* 0x0005e20008020000 */
[----:B------:R-:W-:Y:S01]  /*24f70*/  UMOV UR26, UR30 ;  /* 0x0000001e001a7c82 */ /* 0x000fe20008000000 */
[----:B------:R-:W-:Y:S01]  /*24f80*/  UMOV UR18, UR23 ;  /* 0x0000001700127c82 */ /* 0x000fe20008000000 */
[----:B------:R-:W-:Y:S01]  /*24f90*/  UIADD3 UR8, UPT, UPT, UR40, 0x1fc00, URZ ;  /* 0x0001fc0028087890 */ /* 0x000fe2000fffe0ff */
[----:B------:R3:W-:Y:S01]  /*24fa0*/  UTMASTG.5D [UR24], [UR4] ;  /* 0x00000018040073b5 */ /* 0x0007e20008020000 */
[----:B------:R4:W-:Y:S01]  /*24fb0*/  UTMASTG.5D [UR16], [UR4] ;  /* 0x00000010040073b5 */ /* 0x0009e20008020000 */
[----:B------:R-:W-:Y:S01]  /*24fc0*/  UMOV UR9, 0xc0 ;  /* 0x000000c000097882 */ /* 0x000fe20000000000 */
        /* <DEDUP_REMOVED lines=12> */
[----:B------:R2:W-:Y:S01]  /*25090*/  UTMASTG.5D [UR16], [UR4] ;  /* 0x00000010040073b5 */ /* 0x0005e20008020000 */
[----:B------:R2:W-:Y:S02]  /*250a0*/  UTMASTG.5D [UR8], [UR4] ;  /* 0x00000008040073b5 */ /* 0x0005e40008020000 */
[----:B--2---:R-:W-:-:S15]  /*250b0*/  R2UR.FILL UR42, R6 ;  /* 0x00000000062a72ca */ /* 0x004fde00004e0000 */
.L_x_396:
[----:B------:R-:W-:Y:S05]  /*250c0*/  BSYNC.RECONVERGENT B0 ;  /* 0x0000000000007941 */ /* 0x000fea0003800200 */
.L_x_395:
[----:B------:R0:W-:Y:S01]  /*250d0*/  UTMACMDFLUSH ;  /* 0x00000000000079b7 */ /* 0x0001e20000000000 */
[----:B------:R-:W-:-:S04]  /*250e0*/  DEPBAR.LE SB0, 0x1 ;  /* 0x000080400000791a */ /* 0x000fc80000000000 */
[----:B------:R-:W-:Y:S05]  /*250f0*/  BRA.U UP6, `(.L_x_397) ;  /* 0x0000000106047547 */ /* 0x000fea000b800000 */
[----:B------:R-:W-:Y:S05]  /*25100*/  BPT.TRAP 0x1 ;  /* 0x000000040000795c */ /* 0x000fea0000300000 */
.L_x_397:
[----:B------:R-:W-:-:S04]  /*25110*/  UIADD3 UR4, UPT, UPT, UR40, 0x500c0, URZ ;  /* 0x000500c028047890 */ /* 0x000fc8000fffe0ff */
[----:B------:R-:W-:-:S09]  /*25120*/  UPRMT UR4, UR6, 0x654, UR4 ;  /* 0x0000065406047896 */ /* 0x000fd20008000004 */
[----:B------:R-:W-:Y:S01]  /*25130*/  SYNCS.ARRIVE.TRANS64.RED.A1T0 RZ, [UR4], RZ ;  /* 0x000000ffffff79a7 */ /* 0x000fe20008100404 */
[----:B------:R-:W-:-:S04]  /*25140*/  DEPBAR.LE SB0, 0x0 ;  /* 0x000080000000791a */ /* 0x000fc80000000000 */
[----:B------:R-:W-:Y:S05]  /*25150*/  BRA.U UP6, `(.L_x_398) ;  /* 0x0000000106047547 */ /* 0x000fea000b800000 */
[----:B------:R-:W-:Y:S05]  /*25160*/  BPT.TRAP 0x1 ;  /* 0x000000040000795c */ /* 0x000fea0000300000 */
.L_x_398:
[----:B------:R-:W-:Y:S01]  /*25170*/  UIADD3 UR4, UPT, UPT, UR40, 0x500c8, URZ ;  /* 0x000500c828047890 */ /* 0x000fe2000fffe0ff */
[----:B------:R-:W-:Y:S02]  /*25180*/  IMAD.MOV.U32 R2, RZ, RZ, 0xffff ;  /* 0x0000ffffff027424 */ /* 0x000fe400078e00ff */
[----:B-1----:R-:W-:Y:S01]  /*25190*/  IMAD.MOV.U32 R0, RZ, RZ, 0x1 ;  /* 0x00000001ff007424 */ /* 0x002fe200078e00ff */
[----:B------:R-:W-:-:S09]  /*251a0*/  UPRMT UR4, UR6, 0x654, UR4 ;  /* 0x0000065406047896 */ /* 0x000fd20008000004 */
[----:B------:R-:W-:Y:S01]  /*251b0*/  SYNCS.ARRIVE.TRANS64.RED.A1T0 RZ, [UR4], RZ ;  /* 0x000000ffffff79a7 */ /* 0x000fe20008100404 */
[----:B------:R-:W1:Y:S01]  /*251c0*/  LDS R3, [UR40+0x500e0] ;  /* 0x0500e028ff037984 */ /* 0x000e620008000800 */
[----:B------:R-:W-:Y:S02]  /*251d0*/  UMOV UR4, 0x40 ;  /* 0x0000004000047882 */ /* 0x000fe40000000000 */
[----:B------:R-:W-:Y:S01]  /*251e0*/  ULEA UR5, UR6, UR4, 0x18 ;  /* 0x0000000406057291 */ /* 0x000fe2000f8ec0ff */
[----:B------:R-:W-:-:S08]  /*251f0*/  NOP ;  /* 0x0000000000007918 */ /* 0x000fd00000000000 */
[----:B------:R-:W2:Y:S01]  /*25200*/  LDS R5, [UR5+0x14] ;  /* 0x00001405ff057984 */ /* 0x000ea20008000800 */
[----:B-1----:R-:W-:-:S04]  /*25210*/  LOP3.LUT R3, R3, 0xffff, RZ, 0xc0, !PT ;  /* 0x0000ffff03037812 */ /* 0x002fc800078ec0ff */
[----:B------:R-:W-:-:S04]  /*25220*/  SHF.R.U32.HI R3, RZ, 0x5, R3 ;  /* 0x00000005ff037819 */ /* 0x000fc80000011603 */
[-C--:B------:R-:W-:Y:S02]  /*25230*/  SHF.L.U32 R2, R2, R3.reuse, RZ ;  /* 0x0000000302027219 */ /* 0x080fe400000006ff */
[----:B------:R-:W-:Y:S02]  /*25240*/  SHF.L.U32 R0, R0, R3, RZ ;  /* 0x0000000300007219 */ /* 0x000fe400000006ff */
[----:B--2---:R-:W-:-:S04]  /*25250*/  LOP3.LUT R5, R5, R2, RZ, 0xc0, !PT ;  /* 0x0000000205057212 */ /* 0x004fc800078ec0ff */
[----:B------:R-:W-:-:S13]  /*25260*/  ISETP.NE.AND P0, PT, R5, R2, PT ;  /* 0x000000020500720c */ /* 0x000fda0003f05270 */
[----:B------:R-:W-:Y:S05]  /*25270*/  @P0 BRA `(.L_x_399) ;  /* 0x00000000005c0947 */ /* 0x000fea0003800000 */
[----:B------:R-:W1:Y:S02]  /*25280*/  LDS R3, [UR5+0x18] ;  /* 0x00001805ff037984 */ /* 0x000e640008000800 */
[----:B-1----:R-:W-:-:S04]  /*25290*/  LOP3.LUT R3, R3, R0, RZ, 0xc0, !PT ;  /* 0x0000000003037212 */ /* 0x002fc800078ec0ff */
[----:B------:R-:W-:-:S13]  /*252a0*/  ISETP.NE.AND P0, PT, R3, R0, PT ;  /* 0x000000000300720c */ /* 0x000fda0003f05270 */
[----:B------:R-:W-:Y:S05]  /*252b0*/  @P0 BRA `(.L_x_400) ;  /* 0x0000000000400947 */ /* 0x000fea0003800000 */
[----:B------:R-:W-:Y:S01]  /*252c0*/  R2UR UR4, R2 ;  /* 0x00000000020472ca */ /* 0x000fe200000e0000 */
[----:B------:R-:W1:Y:S01]  /*252d0*/  S2R R3, SR_LANEID ;  /* 0x0000000000037919 */ /* 0x000e620000000000 */
[----:B------:R-:W-:-:S04]  /*252e0*/  LOP3.LUT R4, RZ, R0, RZ, 0x33, !PT ;  /* 0x00000000ff047212 */ /* 0x000fc800078e33ff */
[----:B------:R-:W2:Y:S07]  /*252f0*/  REDUX UR7, R4 ;  /* 0x00000000040773c4 */ /* 0x000eae0000000000 */
[----:B------:R-:W-:-:S03]  /*25300*/  ULOP3.LUT UR6, URZ, UR4, URZ, 0x33, !UPT ;  /* 0x00000004ff067292 */ /* 0x000fc6000f8e33ff */
[----:B------:R-:W-:Y:S02]  /*25310*/  VOTEU.ANY UR4, UPT, PT ;  /* 0x0000000000047886 */ /* 0x000fe400038e0100 */
[----:B------:R-:W-:Y:S01]  /*25320*/  UFLO.U32 UR4, UR4 ;  /* 0x00000004000472bd */ /* 0x000fe200080e0000 */
[----:B------:R-:W-:-:S04]  /*25330*/  IMAD.U32 R2, RZ, RZ, UR6 ;  /* 0x00000006ff027e24 */ /* 0x000fc8000f8e00ff */
[----:B------:R-:W3:Y:S02]  /*25340*/  REDUX UR8, R2 ;  /* 0x00000000020873c4 */ /* 0x000ee40000000000 */
[----:B------:R4:W-:Y:S01]  /*25350*/  UTCATOMSWS.AND URZ, UR6 ;  /* 0x0000000600ff79e3 */ /* 0x0009e20008000000 */
[----:B--2---:R-:W-:Y:S01]  /*25360*/  IMAD.U32 R0, RZ, RZ, UR7 ;  /* 0x00000007ff007e24 */ /* 0x004fe2000f8e00ff */
[----:B-1----:R-:W-:Y:S01]  /*25370*/  ISETP.EQ.U32.AND P0, PT, R3, UR4, PT ;  /* 0x0000000403007c0c */ /* 0x002fe2000bf02070 */
[----:B---3--:R-:W-:-:S12]  /*25380*/  IMAD.U32 R3, RZ, RZ, UR8 ;  /* 0x00000008ff037e24 */ /* 0x008fd8000f8e00ff */
[----:B------:R4:W-:Y:S04]  /*25390*/  @P0 ATOMS.AND RZ, [UR5+0x14], R3 ;  /* 0x00001403ffff098c */ /* 0x0009e8000a800005 */
[----:B------:R4:W-:Y:S01]  /*253a0*/  @P0 ATOMS.AND RZ, [UR5+0x18], R0 ;  /* 0x00001800ffff098c */ /* 0x0009e2000a800005 */
[----:B------:R-:W-:Y:S05]  /*253b0*/  BRA `(.L_x_401) ;  /* 0x0000000000147947 */ /* 0x000fea0003800000 */
.L_x_400:
[----:B------:R-:W-:Y:S02]  /*253c0*/  MOV R2, 0x253e0 ;  /* 0x000253e000027802 */ /* 0x000fe40000000f00 */
[----:B------:R-:W-:Y:S05]  /*253d0*/  CALL.REL.NOINC `($__internal_0_$__cuda_sm10x_tcgen05_guardrail_trap_col_being_dealloced_not_returned_by_alloc) ;  /* 0x0000001000747944 */ /* 0x000fea0003c00000 */
[----:B------:R-:W-:Y:S05]  /*253e0*/  BRA `(.L_x_401) ;  /* 0x0000000000087947 */ /* 0x000fea0003800000 */
.L_x_399:
[----:B------:R-:W-:Y:S02]  /*253f0*/  MOV R2, 0x25410 ;  /* 0x0002541000027802 */ /* 0x000fe40000000f00 */
[----:B------:R-:W-:Y:S05]  /*25400*/  CALL.REL.NOINC `($__internal_2_$__cuda_sm10x_tcgen05_guardrail_trap_unallocated_columns_being_dealloced) ;  /* 0x0000001000807944 */ /* 0x000fea0003c00000 */
.L_x_401:
[----:B------:R-:W-:Y:S01]  /*25410*/  NOP ;  /* 0x0000000000007918 */ /* 0x000fe20000000000 */
[----:B----4-:R-:W-:Y:S05]  /*25420*/  EXIT ;  /* 0x000000000000794d */ /* 0x010fea0003800000 */
.L_x_35:
[----:B-1----:R-:W-:-:S07]  /*25430*/  MOV R3, UR20 ;  /* 0x0000001400037c02 */ /* 0x002fce0008000f00 */
.L_x_402:
[----:B-1----:R1:W2:Y:S02]  /*25440*/  SYNCS.PHASECHK.TRANS64.TRYWAIT P0, [R3+URZ+0x50000], R6 ;  /* 0x05000006030075a7 */ /* 0x0022a400080011ff */
[----:B--2---:R-:W-:Y:S05]  /*25450*/  @!P0 NANOSLEEP.SYNCS 0x989680 ;  /* 0x009896800000895d */ /* 0x004fea0003900000 */
[----:B------:R-:W2:Y:S02]  /*25460*/  @!P0 SYNCS.PHASECHK.TRANS64 P0, [R3+URZ+0x50000], R6 ;  /* 0x05000006030085a7 */ /* 0x000ea400080010ff */
[----:B--2---:R-:W-:Y:S05]  /*25470*/  @!P0 BRA `(.L_x_402) ;  /* 0xfffffffc00f08947 */ /* 0x004fea000383ffff */
[----:B------:R-:W-:Y:S05]  /*25480*/  BRA `(.L_x_403) ;  /* 0xfffffdc400ac7947 */ /* 0x000fea000383ffff */
.L_x_37:
[----:B-1----:R-:W-:-:S07]  /*25490*/  MOV R3, UR20 ;  /* 0x0000001400037c02 */ /* 0x002fce0008000f00 */
.L_x_404:
[----:B-1----:R1:W2:Y:S02]  /*254a0*/  SYNCS.PHASECHK.TRANS64.TRYWAIT P0, [R3+URZ+0x50020], R6 ;  /* 0x05002006030075a7 */ /* 0x0022a400080011ff */
[----:B--2---:R-:W-:Y:S05]  /*254b0*/  @!P0 NANOSLEEP.SYNCS 0x989680 ;  /* 0x009896800000895d */ /* 0x004fea0003900000 */
[----:B------:R-:W2:Y:S02]  /*254c0*/  @!P0 SYNCS.PHASECHK.TRANS64 P0, [R3+URZ+0x50020], R6 ;  /* 0x05002006030085a7 */ /* 0x000ea400080010ff */
[----:B--2---:R-:W-:Y:S05]  /*254d0*/  @!P0 BRA `(.L_x_404) ;  /* 0xfffffffc00f08947 */ /* 0x004fea000383ffff */
[----:B------:R-:W-:Y:S05]  /*254e0*/  BRA `(.L_x_405) ;  /* 0xfffffdc400ac7947 */ /* 0x000fea000383ffff */
.L_x_39:
[----:B------:R-:W-:-:S07]  /*254f0*/  MOV R4, UR20 ;  /* 0x0000001400047c02 */ /* 0x000fce0008000f00 */
.L_x_406:
[----:B-1----:R1:W2:Y:S02]  /*25500*/  SYNCS.PHASECHK.TRANS64.TRYWAIT P0, [R4+URZ+0x50058], R5 ;  /* 0x05005805040075a7 */ /* 0x0022a400080011ff */
[----:B--2---:R-:W-:Y:S05]  /*25510*/  @!P0 NANOSLEEP.SYNCS 0x989680 ;  /* 0x009896800000895d */ /* 0x004fea0003900000 */
[----:B------:R-:W2:Y:S02]  /*25520*/  @!P0 SYNCS.PHASECHK.TRANS64 P0, [R4+URZ+0x50058], R5 ;  /* 0x05005805040085a7 */ /* 0x000ea400080010ff */
[----:B--2---:R-:W-:Y:S05]  /*25530*/  @!P0 BRA `(.L_x_406) ;  /* 0xfffffffc00f08947 */ /* 0x004fea000383ffff */
[----:B------:R-:W-:Y:S05]  /*25540*/  BRA `(.L_x_407) ;  /* 0xfffffdc400bc7947 */ /* 0x000fea000383ffff */
.L_x_43:
[----:B------:R-:W-:-:S07]  /*25550*/  MOV R3, UR20 ;  /* 0x0000001400037c02 */ /* 0x000fce0008000f00 */
.L_x_408:
[----:B--2---:R2:W3:Y:S02]  /*25560*/  SYNCS.PHASECHK.TRANS64.TRYWAIT P0, [R3+URZ+0x50008], R6 ;  /* 0x05000806030075a7 */ /* 0x0044e400080011ff */
[----:B---3--:R-:W-:Y:S05]  /*25570*/  @!P0 NANOSLEEP.SYNCS 0x989680 ;  /* 0x009896800000895d */ /* 0x008fea0003900000 */
[----:B------:R-:W3:Y:S02]  /*25580*/  @!P0 SYNCS.PHASECHK.TRANS64 P0, [R3+URZ+0x50008], R6 ;  /* 0x05000806030085a7 */ /* 0x000ee400080010ff */
[----:B---3--:R-:W-:Y:S05]  /*25590*/  @!P0 BRA `(.L_x_408) ;  /* 0xfffffffc00f08947 */ /* 0x008fea000383ffff */
[----:B------:R-:W-:Y:S05]  /*255a0*/  BRA `(.L_x_409) ;  /* 0xfffffdcc00807947 */ /* 0x000fea000383ffff */
.L_x_45:
[----:B------:R-:W-:-:S07]  /*255b0*/  MOV R8, UR20 ;  /* 0x0000001400087c02 */ /* 0x000fce0008000f00 */
.L_x_410:
[----:B-1----:R1:W3:Y:S02]  /*255c0*/  SYNCS.PHASECHK.TRANS64.TRYWAIT P0, [R8+URZ+0x50068], R5 ;  /* 0x05006805080075a7 */ /* 0x0022e400080011ff */
[----:B---3--:R-:W-:Y:S05]  /*255d0*/  @!P0 NANOSLEEP.SYNCS 0x989680 ;  /* 0x009896800000895d */ /* 0x008fea0003900000 */
[----:B------:R-:W3:Y:S02]  /*255e0*/  @!P0 SYNCS.PHASECHK.TRANS64 P0, [R8+URZ+0x50068], R5 ;  /* 0x05006805080085a7 */ /* 0x000ee400080010ff */
[----:B---3--:R-:W-:Y:S05]  /*255f0*/  @!P0 BRA `(.L_x_410) ;  /* 0xfffffffc00f08947 */ /* 0x008fea000383ffff */
[----:B------:R-:W-:Y:S05]  /*25600*/  BRA `(.L_x_411) ;  /* 0xfffffdcc008c7947 */ /* 0x000fea000383ffff */
.L_x_49:
[----:B------:R-:W-:-:S07]  /*25610*/  MOV R3, UR20 ;  /* 0x0000001400037c02 */ /* 0x000fce0008000f00 */
.L_x_412:
[----:B---3--:R3:W4:Y:S02]  /*25620*/  SYNCS.PHASECHK.TRANS64.TRYWAIT P0, [R3+URZ+0x50028], R6 ;  /* 0x05002806030075a7 */ /* 0x00872400080011ff */
[----:B----4-:R-:W-:Y:S05]  /*25630*/  @!P0 NANOSLEEP.SYNCS 0x989680 ;  /* 0x009896800000895d */ /* 0x010fea0003900000 */
[----:B------:R-:W4:Y:S02]  /*25640*/  @!P0 SYNCS.PHASECHK.TRANS64 P0, [R3+URZ+0x50028], R6 ;  /* 0x05002806030085a7 */ /* 0x000f2400080010ff */
[----:B----4-:R-:W-:Y:S05]  /*25650*/  @!P0 BRA `(.L_x_412) ;  /* 0xfffffffc00f08947 */ /* 0x010fea000383ffff */
[----:B------:R-:W-:Y:S05]  /*25660*/  BRA `(.L_x_413) ;  /* 0xfffffdd400507947 */ /* 0x000fea000383ffff */
.L_x_51:
[----:B------:R-:W-:-:S07]  /*25670*/  MOV R0, UR20 ;  /* 0x0000001400007c02 */ /* 0x000fce0008000f00 */
.L_x_414:
[----:B----4-:R4:W1:Y:S02]  /*25680*/  SYNCS.PHASECHK.TRANS64.TRYWAIT P0, [R0+URZ+0x500a0], R5 ;  /* 0x0500a005000075a7 */ /* 0x01086400080011ff */
[----:B-1----:R-:W-:Y:S05]  /*25690*/  @!P0 NANOSLEEP.SYNCS 0x989680 ;  /* 0x009896800000895d */ /* 0x002fea0003900000 */
[----:B------:R-:W1:Y:S02]  /*256a0*/  @!P0 SYNCS.PHASECHK.TRANS64 P0, [R0+URZ+0x500a0], R5 ;  /* 0x0500a005000085a7 */ /* 0x000e6400080010ff */
[----:B-1----:R-:W-:Y:S05]  /*256b0*/  @!P0 BRA `(.L_x_414) ;  /* 0xfffffffc00f08947 */ /* 0x002fea000383ffff */
[----:B------:R-:W-:Y:S05]  /*256c0*/  BRA `(.L_x_415) ;  /* 0xfffffdd400487947 */ /* 0x000fea000383ffff */
.L_x_53:
[----:B---3--:R-:W-:-:S07]  /*256d0*/  MOV R3, UR20 ;  /* 0x0000001400037c02 */ /* 0x008fce0008000f00 */
.L_x_416:
[----:B---3--:R3:W4:Y:S02]  /*256e0*/  SYNCS.PHASECHK.TRANS64.TRYWAIT P0, [R3+URZ+0x50058], R6 ;  /* 0x05005806030075a7 */ /* 0x00872400080011ff */
[----:B----4-:R-:W-:Y:S05]  /*256f0*/  @!P0 NANOSLEEP.SYNCS 0x989680 ;  /* 0x009896800000895d */ /* 0x010fea0003900000 */
[----:B------:R-:W4:Y:S02]  /*25700*/  @!P0 SYNCS.PHASECHK.TRANS64 P0, [R3+URZ+0x50058], R6 ;  /* 0x05005806030085a7 */ /* 0x000f2400080010ff */
[----:B----4-:R-:W-:Y:S05]  /*25710*/  @!P0 BRA `(.L_x_416) ;  /* 0xfffffffc00f08947 */ /* 0x010fea000383ffff */
[----:B------:R-:W-:Y:S05]  /*25720*/  BRA `(.L_x_417) ;  /* 0xfffffdd400487947 */ /* 0x000fea000383ffff */
.L_x_57:
[----:B------:R-:W-:Y:S07]  /*25730*/  MOV R4, UR5 ;  /* 0x0000000500047c02 */ /* 0x000fee0008000f00 */
.L_x_418:
[----:B-1----:R1:W2:Y:S02]  /*25740*/  SYNCS.PHASECHK.TRANS64.TRYWAIT P0, [R4+URZ+0x50020], R5 ;  /* 0x05002005040075a7 */ /* 0x0022a400080011ff */
[----:B--2---:R-:W-:Y:S05]  /*25750*/  @!P0 NANOSLEEP.SYNCS 0x989680 ;  /* 0x009896800000895d */ /* 0x004fea0003900000 */
[----:B------:R-:W2:Y:S02]  /*25760*/  @!P0 SYNCS.PHASECHK.TRANS64 P0, [R4+URZ+0x50020], R5 ;  /* 0x05002005040085a7 */ /* 0x000ea400080010ff */
[----:B--2---:R-:W-:Y:S05]  /*25770*/  @!P0 BRA `(.L_x_418) ;  /* 0xfffffffc00f08947 */ /* 0x004fea000383ffff */
[----:B------:R-:W-:Y:S05]  /*25780*/  BRA `(.L_x_419) ;  /* 0xfffffdd800cc7947 */ /* 0x000fea000383ffff */
.L_x_60:
[----:B------:R-:W-:Y:S07]  /*25790*/  MOV R2, UR38 ;  /* 0x0000002600027c02 */ /* 0x000fee0008000f00 */
.L_x_420:
[----:B-1----:R1:W3:Y:S02]  /*257a0*/  SYNCS.PHASECHK.TRANS64.TRYWAIT P0, [R2+URZ+0x500a8], R3 ;  /* 0x0500a803020075a7 */ /* 0x0022e400080011ff */
[----:B---3--:R-:W-:Y:S05]  /*257b0*/  @!P0 NANOSLEEP.SYNCS 0x989680 ;  /* 0x009896800000895d */ /* 0x008fea0003900000 */
[----:B------:R-:W3:Y:S02]  /*257c0*/  @!P0 SYNCS.PHASECHK.TRANS64 P0, [R2+URZ+0x500a8], R3 ;  /* 0x0500a803020085a7 */ /* 0x000ee400080010ff */
[----:B---3--:R-:W-:Y:S05]  /*257d0*/  @!P0 BRA `(.L_x_420) ;  /* 0xfffffffc00f08947 */ /* 0x008fea000383ffff */
[----:B------:R-:W-:Y:S05]  /*257e0*/  BRA `(.L_x_421) ;  /* 0xfffffde000e87947 */ /* 0x000fea000383ffff */
.L_x_62:
[----:B------:R-:W-:Y:S07]  /*257f0*/  MOV R3, UR38 ;  /* 0x0000002600037c02 */ /* 0x000fee0008000f00 */
.L_x_422:
[----:B-1----:R1:W3:Y:S02]  /*25800*/  SYNCS.PHASECHK.TRANS64.TRYWAIT P0, [R3+URZ+0x50068], R12 ;  /* 0x0500680c030075a7 */ /* 0x0022e400080011ff */
[----:B---3--:R-:W-:Y:S05]  /*25810*/  @!P0 NANOSLEEP.SYNCS 0x989680 ;  /* 0x009896800000895d */ /* 0x008fea0003900000 */
[----:B------:R-:W3:Y:S02]  /*25820*/  @!P0 SYNCS.PHASECHK.TRANS64 P0, [R3+URZ+0x50068], R12 ;  /* 0x0500680c030085a7 */ /* 0x000ee400080010ff */
[----:B---3--:R-:W-:Y:S05]  /*25830*/  @!P0 BRA `(.L_x_422) ;  /* 0xfffffffc00f08947 */ /* 0x008fea000383ffff */
[----:B------:R-:W-:Y:S05]  /*25840*/  BRA `(.L_x_423) ;  /* 0xfffffde000ec7947 */ /* 0x000fea000383ffff */
.L_x_68:
[----:B------:R-:W-:Y:S07]  /*25850*/  MOV R2, UR4 ;  /* 0x0000000400027c02 */ /* 0x000fee0008000f00 */
.L_x_424:
[----:B--2---:R2:W3:Y:S02]  /*25860*/  SYNCS.PHASECHK.TRANS64.TRYWAIT P0, [R2+URZ+0x50020], R3 ;  /* 0x05002003020075a7 */ /* 0x0044e400080011ff */
[----:B---3--:R-:W-:Y:S05]  /*25870*/  @!P0 NANOSLEEP.SYNCS 0x989680 ;  /* 0x009896800000895d */ /* 0x008fea0003900000 */
[----:B------:R-:W3:Y:S02]  /*25880*/  @!P0 SYNCS.PHASECHK.TRANS64 P0, [R2+URZ+0x50020], R3 ;  /* 0x05002003020085a7 */ /* 0x000ee400080010ff */
[----:B---3--:R-:W-:Y:S05]  /*25890*/  @!P0 BRA `(.L_x_424) ;  /* 0xfffffffc00f08947 */ /* 0x008fea000383ffff */
[----:B------:R-:W-:Y:S05]  /*258a0*/  BRA `(.L_x_425) ;  /* 0xfffffdf000407947 */ /* 0x000fea000383ffff */
.L_x_70:
[----:B------:R-:W-:Y:S07]  /*258b0*/  MOV R2, UR38 ;  /* 0x0000002600027c02 */ /* 0x000fee0008000f00 */
.L_x_426:
[----:B--2---:R2:W3:Y:S02]  /*258c0*/  SYNCS.PHASECHK.TRANS64.TRYWAIT P0, [R2+URZ+0x500a0], R3 ;  /* 0x0500a003020075a7 */ /* 0x0044e400080011ff */
[----:B---3--:R-:W-:Y:S05]  /*258d0*/  @!P0 NANOSLEEP.SYNCS 0x989680 ;  /* 0x009896800000895d */ /* 0x008fea0003900000 */
[----:B------:R-:W3:Y:S02]  /*258e0*/  @!P0 SYNCS.PHASECHK.TRANS64 P0, [R2+URZ+0x500a0], R3 ;  /* 0x0500a003020085a7 */ /* 0x000ee400080010ff */
[----:B---3--:R-:W-:Y:S05]  /*258f0*/  @!P0 BRA `(.L_x_426) ;  /* 0xfffffffc00f08947 */ /* 0x008fea000383ffff */
[----:B------:R-:W-:Y:S05]  /*25900*/  BRA `(.L_x_427) ;  /* 0xfffffdf0003c7947 */ /* 0x000fea000383ffff */
.L_x_72:
[----:B------:R-:W-:Y:S07]  /*25910*/  MOV R3, UR38 ;  /* 0x0000002600037c02 */ /* 0x000fee0008000f00 */
.L_x_428:
[----:B--2---:R2:W3:Y:S02]  /*25920*/  SYNCS.PHASECHK.TRANS64.TRYWAIT P0, [R3+URZ+0x50058], R4 ;  /* 0x05005804030075a7 */ /* 0x0044e400080011ff */
[----:B---3--:R-:W-:Y:S05]  /*25930*/  @!P0 NANOSLEEP.SYNCS 0x989680 ;  /* 0x009896800000895d */ /* 0x008fea0003900000 */
[----:B------:R-:W3:Y:S02]  /*25940*/  @!P0 SYNCS.PHASECHK.TRANS64 P0, [R3+URZ+0x50058], R4 ;  /* 0x05005804030085a7 */ /* 0x000ee400080010ff */
[----:B---3--:R-:W-:Y:S05]  /*25950*/  @!P0 BRA `(.L_x_428) ;  /* 0xfffffffc00f08947 */ /* 0x008fea000383ffff */
[----:B------:R-:W-:Y:S05]  /*25960*/  BRA `(.L_x_429) ;  /* 0xfffffdf000407947 */ /* 0x000fea000383ffff */
.L_x_80:
[----:B------:R-:W-:-:S07]  /*25970*/  MOV R2, UR21 ;  /* 0x0000001500027c02 */ /* 0x000fce0008000f00 */
.L_x_430:
[----:B-1----:R1:W2:Y:S02]  /*25980*/  SYNCS.PHASECHK.TRANS64.TRYWAIT P0, [R2+URZ+0x500a8], R3 ;  /* 0x0500a803020075a7 */ /* 0x0022a400080011ff */
[----:B--2---:R-:W-:Y:S05]  /*25990*/  @!P0 NANOSLEEP.SYNCS 0x989680 ;  /* 0x009896800000895d */ /* 0x004fea0003900000 */
[----:B------:R-:W2:Y:S02]  /*259a0*/  @!P0 SYNCS.PHASECHK.TRANS64 P0, [R2+URZ+0x500a8], R3 ;  /* 0x0500a803020085a7 */ /* 0x000ea400080010ff */
[----:B--2---:R-:W-:Y:S05]  /*259b0*/  @!P0 BRA `(.L_x_430) ;  /* 0xfffffffc00f08947 */ /* 0x004fea000383ffff */
[----:B------:R-:W-:Y:S05]  /*259c0*/  BRA `(.L_x_431) ;  /* 0xfffffdf400e87947 */ /* 0x000fea000383ffff */
.L_x_82:
[----:B-1----:R-:W-:-:S07]  /*259d0*/  MOV R2, UR21 ;  /* 0x0000001500027c02 */ /* 0x002fce0008000f00 */
.L_x_432:
[----:B-1----:R1:W2:Y:S02]  /*259e0*/  SYNCS.PHASECHK.TRANS64.TRYWAIT P0, [R2+URZ+0x50068], R7 ;  /* 0x05006807020075a7 */ /* 0x0022a400080011ff */
[----:B--2---:R-:W-:Y:S05]  /*259f0*/  @!P0 NANOSLEEP.SYNCS 0x989680 ;  /* 0x009896800000895d */ /* 0x004fea0003900000 */
[----:B------:R-:W2:Y:S02]  /*25a00*/  @!P0 SYNCS.PHASECHK.TRANS64 P0, [R2+URZ+0x50068], R7 ;  /* 0x05006807020085a7 */ /* 0x000ea400080010ff */
[----:B--2---:R-:W-:Y:S05]  /*25a10*/  @!P0 BRA `(.L_x_432) ;  /* 0xfffffffc00f08947 */ /* 0x004fea000383ffff */
[----:B------:R-:W-:Y:S05]  /*25a20*/  BRA `(.L_x_433) ;  /* 0xfffffdf400ec7947 */ /* 0x000fea000383ffff */
.L_x_89:
[----:B-1----:R1:W2:Y:S02]  /*25a30*/  SYNCS.PHASECHK.TRANS64.TRYWAIT P0, [R17+URZ+0x500c0], R2 ;  /* 0x0500c002110075a7 */ /* 0x0022a400080011ff */
[----:B--2---:R-:W-:Y:S05]  /*25a40*/  @!P0 NANOSLEEP.SYNCS 0x989680 ;  /* 0x009896800000895d */ /* 0x004fea0003900000 */
[----:B------:R-:W2:Y:S02]  /*25a50*/  @!P0 SYNCS.PHASECHK.TRANS64 P0, [R17+URZ+0x500c0], R2 ;  /* 0x0500c002110085a7 */ /* 0x000ea400080010ff */
[----:B--2---:R-:W-:Y:S05]  /*25a60*/  @!P0 BRA `(.L_x_89) ;  /* 0xfffffffc00f08947 */ /* 0x004fea000383ffff */
[----:B------:R-:W-:Y:S05]  /*25a70*/  BRA `(.L_x_434) ;  /* 0xfffffdfc00907947 */ /* 0x000fea000383ffff */
.L_x_155:
[----:B--2---:R2:W3:Y:S02]  /*25a80*/  SYNCS.PHASECHK.TRANS64.TRYWAIT P0, [R17+URZ+0x500c8], R4 ;  /* 0x0500c804110075a7 */ /* 0x0044e400080011ff */
[----:B---3--:R-:W-:Y:S05]  /*25a90*/  @!P0 NANOSLEEP.SYNCS 0x989680 ;  /* 0x009896800000895d */ /* 0x008fea0003900000 */
[----:B------:R-:W3:Y:S02]  /*25aa0*/  @!P0 SYNCS.PHASECHK.TRANS64 P0, [R17+URZ+0x500c8], R4 ;  /* 0x0500c804110085a7 */ /* 0x000ee400080010ff */
[----:B---3--:R-:W-:Y:S05]  /*25ab0*/  @!P0 BRA `(.L_x_155) ;  /* 0xfffffffc00f08947 */ /* 0x008fea000383ffff */
[----:B------:R-:W-:Y:S05]  /*25ac0*/  BRA `(.L_x_435) ;  /* 0xfffffe7800407947 */ /* 0x000fea000383ffff */
.L_x_160:
[----:B-1----:R-:W-:-:S04]  /*25ad0*/  MOV R0, UR36 ;  /* 0x0000002400007c02 */ /* 0x002fc80008000f00 */
[----:B------:R1:W2:Y:S03]  /*25ae0*/  SYNCS.PHASECHK.TRANS64.TRYWAIT P0, [R0+URZ+0x50070], R3 ;  /* 0x05007003000075a7 */ /* 0x0002a600080011ff */
[----:B--2---:R-:W-:Y:S05]  /*25af0*/  @!P0 NANOSLEEP.SYNCS 0x989680 ;  /* 0x009896800000895d */ /* 0x004fea0003900000 */
[----:B------:R-:W2:Y:S02]  /*25b00*/  @!P0 SYNCS.PHASECHK.TRANS64 P0, [R0+URZ+0x50070], R3 ;  /* 0x05007003000085a7 */ /* 0x000ea400080010ff */
[----:B--2---:R-:W-:Y:S05]  /*25b10*/  @!P0 BRA `(.L_x_160) ;  /* 0xfffffffc00ec8947 */ /* 0x004fea000383ffff */
[----:B------:R-:W-:Y:S05]  /*25b20*/  BRA `(.L_x_436) ;  /* 0xfffffe7c00187947 */ /* 0x000fea000383ffff */
.L_x_163:
[----:B-1----:R-:W-:-:S04]  /*25b30*/  MOV R0, UR36 ;  /* 0x0000002400007c02 */ /* 0x002fc80008000f00 */
[----:B------:R1:W2:Y:S03]  /*25b40*/  SYNCS.PHASECHK.TRANS64.TRYWAIT P0, [R0+URZ+0x50080], R3 ;  /* 0x05008003000075a7 */ /* 0x0002a600080011ff */
[----:B--2---:R-:W-:Y:S05]  /*25b50*/  @!P0 NANOSLEEP.SYNCS 0x989680 ;  /* 0x009896800000895d */ /* 0x004fea0003900000 */
[----:B------:R-:W2:Y:S02]  /*25b60*/  @!P0 SYNCS.PHASECHK.TRANS64 P0, [R0+URZ+0x50080], R3 ;  /* 0x05008003000085a7 */ /* 0x000ea400080010ff */
[----:B--2---:R-:W-:Y:S05]  /*25b70*/  @!P0 BRA `(.L_x_163) ;  /* 0xfffffffc00ec8947 */ /* 0x004fea000383ffff */
[----:B------:R-:W-:Y:S05]  /*25b80*/  BRA `(.L_x_437) ;  /* 0xfffffe7c00307947 */ /* 0x000fea000383ffff */
.L_x_166:
[----:B-1----:R-:W-:-:S04]  /*25b90*/  MOV R0, UR36 ;  /* 0x0000002400007c02 */ /* 0x002fc80008000f00 */
[----:B------:R1:W2:Y:S03]  /*25ba0*/  SYNCS.PHASECHK.TRANS64.TRYWAIT P0, [R0+URZ+0x50070], R3 ;  /* 0x05007003000075a7 */ /* 0x0002a600080011ff */
[----:B--2---:R-:W-:Y:S05]  /*25bb0*/  @!P0 NANOSLEEP.SYNCS 0x989680 ;  /* 0x009896800000895d */ /* 0x004fea0003900000 */
[----:B------:R-:W2:Y:S02]  /*25bc0*/  @!P0 SYNCS.PHASECHK.TRANS64 P0, [R0+URZ+0x50070], R3 ;  /* 0x05007003000085a7 */ /* 0x000ea400080010ff */
[----:B--2---:R-:W-:Y:S05]  /*25bd0*/  @!P0 BRA `(.L_x_166) ;  /* 0xfffffffc00ec8947 */ /* 0x004fea000383ffff */
[----:B------:R-:W-:Y:S05]  /*25be0*/  BRA `(.L_x_438) ;  /* 0xfffffe7c00f07947 */ /* 0x000fea000383ffff */
.L_x_168:
[----:B-1----:R-:W-:-:S04]  /*25bf0*/  MOV R0, UR36 ;  /* 0x0000002400007c02 */ /* 0x002fc80008000f00 */
[----:B------:R1:W2:Y:S03]  /*25c00*/  SYNCS.PHASECHK.TRANS64.TRYWAIT P0, [R0+URZ+0x50090], R3 ;  /* 0x05009003000075a7 */ /* 0x0002a600080011ff */
[----:B--2---:R-:W-:Y:S05]  /*25c10*/  @!P0 NANOSLEEP.SYNCS 0x989680 ;  /* 0x009896800000895d */ /* 0x004fea0003900000 */
[----:B------:R-:W2:Y:S02]  /*25c20*/  @!P0 SYNCS.PHASECHK.TRANS64 P0, [R0+URZ+0x50090], R3 ;  /* 0x05009003000085a7 */ /* 0x000ea400080010ff */
[----:B--2---:R-:W-:Y:S05]  /*25c30*/  @!P0 BRA `(.L_x_168) ;  /* 0xfffffffc00ec8947 */ /* 0x004fea000383ffff */
[----:B------:R-:W-:Y:S05]  /*25c40*/  BRA `(.L_x_439) ;  /* 0xfffffe8000307947 */ /* 0x000fea000383ffff */
.L_x_205:
[----:B-1----:R-:W-:-:S04]  /*25c50*/  MOV R0, UR36 ;  /* 0x0000002400007c02 */ /* 0x002fc80008000f00 */
[----:B------:R1:W3:Y:S03]  /*25c60*/  SYNCS.PHASECHK.TRANS64.TRYWAIT P1, [R0+URZ+0x50080], R3 ;  /* 0x05008003000075a7 */ /* 0x0002e600080211ff */
[----:B---3--:R-:W-:Y:S05]  /*25c70*/  @!P1 NANOSLEEP.SYNCS 0x989680 ;  /* 0x009896800000995d */ /* 0x008fea0003900000 */
[----:B------:R-:W3:Y:S02]  /*25c80*/  @!P1 SYNCS.PHASECHK.TRANS64 P1, [R0+URZ+0x50080], R3 ;  /* 0x05008003000095a7 */ /* 0x000ee400080210ff */
[----:B---3--:R-:W-:Y:S05]  /*25c90*/  @!P1 BRA `(.L_x_205) ;  /* 0xfffffffc00ec9947 */ /* 0x008fea000383ffff */
[----:B------:R-:W-:Y:S05]  /*25ca0*/  BRA `(.L_x_440) ;  /* 0xfffffeb0000c7947 */ /* 0x000fea000383ffff */
.L_x_208:
[----:B-1----:R-:W-:-:S04]  /*25cb0*/  MOV R0, UR36 ;  /* 0x0000002400007c02 */ /* 0x002fc80008000f00 */
[----:B------:R1:W3:Y:S03]  /*25cc0*/  SYNCS.PHASECHK.TRANS64.TRYWAIT P0, [R0+URZ+0x50098], R3 ;  /* 0x05009803000075a7 */ /* 0x0002e600080011ff */
[----:B---3--:R-:W-:Y:S05]  /*25cd0*/  @!P0 NANOSLEEP.SYNCS 0x989680 ;  /* 0x009896800000895d */ /* 0x008fea0003900000 */
[----:B------:R-:W3:Y:S02]  /*25ce0*/  @!P0 SYNCS.PHASECHK.TRANS64 P0, [R0+URZ+0x50098], R3 ;  /* 0x05009803000085a7 */ /* 0x000ee400080010ff */
[----:B---3--:R-:W-:Y:S05]  /*25cf0*/  @!P0 BRA `(.L_x_208) ;  /* 0xfffffffc00ec8947 */ /* 0x008fea000383ffff */
[----:B------:R-:W-:Y:S05]  /*25d00*/  BRA `(.L_x_441) ;  /* 0xfffffeb000947947 */ /* 0x000fea000383ffff */
.L_x_247:
[----:B-1----:R1:W2:Y:S02]  /*25d10*/  SYNCS.PHASECHK.TRANS64.TRYWAIT P0, [R23+URZ+0x50070], R0 ;  /* 0x05007000170075a7 */ /* 0x0022a400080011ff */
[----:B--2---:R-:W-:Y:S05]  /*25d20*/  @!P0 NANOSLEEP.SYNCS 0x989680 ;  /* 0x009896800000895d */ /* 0x004fea0003900000 */
[----:B------:R-:W2:Y:S02]  /*25d30*/  @!P0 SYNCS.PHASECHK.TRANS64 P0, [R23+URZ+0x50070], R0 ;  /* 0x05007000170085a7 */ /* 0x000ea400080010ff */
[----:B--2---:R-:W-:Y:S05]  /*25d40*/  @!P0 BRA `(.L_x_247) ;  /* 0xfffffffc00f08947 */ /* 0x004fea000383ffff */
[----:B------:R-:W-:Y:S05]  /*25d50*/  BRA `(.L_x_442) ;  /* 0xfffffee000947947 */ /* 0x000fea000383ffff */
.L_x_250:
[----:B-1----:R1:W2:Y:S02]  /*25d60*/  SYNCS.PHASECHK.TRANS64.TRYWAIT P0, [R23+URZ+0x50090], R0 ;  /* 0x05009000170075a7 */ /* 0x0022a400080011ff */
[----:B--2---:R-:W-:Y:S05]  /*25d70*/  @!P0 NANOSLEEP.SYNCS 0x989680 ;  /* 0x009896800000895d */ /* 0x004fea0003900000 */
[----:B------:R-:W2:Y:S02]  /*25d80*/  @!P0 SYNCS.PHASECHK.TRANS64 P0, [R23+URZ+0x50090], R0 ;  /* 0x05009000170085a7 */ /* 0x000ea400080010ff */
[----:B--2---:R-:W-:Y:S05]  /*25d90*/  @!P0 BRA `(.L_x_250) ;  /* 0xfffffffc00f08947 */ /* 0x004fea000383ffff */
[----:B------:R-:W-:Y:S05]  /*25da0*/  BRA `(.L_x_443) ;  /* 0xfffffee000b47947 */ /* 0x000fea000383ffff */
.L_x_252:
[----:B-1----:R1:W2:Y:S02]  /*25db0*/  SYNCS.PHASECHK.TRANS64.TRYWAIT P0, [R23+URZ+0x500c0], R0 ;  /* 0x0500c000170075a7 */ /* 0x0022a400080011ff */
[----:B--2---:R-:W-:Y:S05]  /*25dc0*/  @!P0 NANOSLEEP.SYNCS 0x989680 ;  /* 0x009896800000895d */ /* 0x004fea0003900000 */
[----:B------:R-:W2:Y:S02]  /*25dd0*/  @!P0 SYNCS.PHASECHK.TRANS64 P0, [R23+URZ+0x500c0], R0 ;  /* 0x0500c000170085a7 */ /* 0x000ea400080010ff */
[----:B--2---:R-:W-:Y:S05]  /*25de0*/  @!P0 BRA `(.L_x_252) ;  /* 0xfffffffc00f08947 */ /* 0x004fea000383ffff */
[----:B------:R-:W-:Y:S05]  /*25df0*/  BRA `(.L_x_444) ;  /* 0xfffffee000c07947 */ /* 0x000fea000383ffff */
.L_x_276:
[----:B------:R1:W1:Y:S02]  /*25e00*/  SYNCS.PHASECHK.TRANS64.TRYWAIT P1, [R23+URZ+0x50080], R0 ;  /* 0x05008000170075a7 */ /* 0x00026400080211ff */
[----:B-1----:R-:W-:Y:S05]  /*25e10*/  @!P1 NANOSLEEP.SYNCS 0x989680 ;  /* 0x009896800000995d */ /* 0x002fea0003900000 */
[----:B------:R-:W1:Y:S02]  /*25e20*/  @!P1 SYNCS.PHASECHK.TRANS64 P1, [R23+URZ+0x50080], R0 ;  /* 0x05008000170095a7 */ /* 0x000e6400080210ff */
[----:B-1----:R-:W-:Y:S05]  /*25e30*/  @!P1 BRA `(.L_x_276) ;  /* 0xfffffffc00f09947 */ /* 0x002fea000383ffff */
[----:B------:R-:W-:Y:S05]  /*25e40*/  BRA `(.L_x_445) ;  /* 0xffffff1800d87947 */ /* 0x000fea000383ffff */
.L_x_280:
[----:B--2---:R2:W1:Y:S02]  /*25e50*/  SYNCS.PHASECHK.TRANS64.TRYWAIT P0, [R23+URZ+0x50098], R0 ;  /* 0x05009800170075a7 */ /* 0x00446400080011ff */
[----:B-1----:R-:W-:Y:S05]  /*25e60*/  @!P0 NANOSLEEP.SYNCS 0x989680 ;  /* 0x009896800000895d */ /* 0x002fea0003900000 */
[----:B------:R-:W1:Y:S02]  /*25e70*/  @!P0 SYNCS.PHASECHK.TRANS64 P0, [R23+URZ+0x50098], R0 ;  /* 0x05009800170085a7 */ /* 0x000e6400080010ff */
[----:B-1----:R-:W-:Y:S05]  /*25e80*/  @!P0 BRA `(.L_x_280) ;  /* 0xfffffffc00f08947 */ /* 0x002fea000383ffff */
[----:B------:R-:W-:Y:S05]  /*25e90*/  BRA `(.L_x_446) ;  /* 0xffffff1c00447947 */ /* 0x000fea000383ffff */
.L_x_282:
[----:B-1----:R1:W2:Y:S02]  /*25ea0*/  SYNCS.PHASECHK.TRANS64.TRYWAIT P0, [R23+URZ+0x500c8], R0 ;  /* 0x0500c800170075a7 */ /* 0x0022a400080011ff */
[----:B--2---:R-:W-:Y:S05]  /*25eb0*/  @!P0 NANOSLEEP.SYNCS 0x989680 ;  /* 0x009896800000895d */ /* 0x004fea0003900000 */
[----:B------:R-:W2:Y:S02]  /*25ec0*/  @!P0 SYNCS.PHASECHK.TRANS64 P0, [R23+URZ+0x500c8], R0 ;  /* 0x0500c800170085a7 */ /* 0x000ea400080010ff */
[----:B--2---:R-:W-:Y:S05]  /*25ed0*/  @!P0 BRA `(.L_x_282) ;  /* 0xfffffffc00f08947 */ /* 0x004fea000383ffff */
[----:B------:R-:W-:Y:S05]  /*25ee0*/  BRA `(.L_x_447) ;  /* 0xffffff1c00507947 */ /* 0x000fea000383ffff */
.L_x_306:
[----:B------:R-:W-:-:S07]  /*25ef0*/  MOV R0, UR5 ;  /* 0x0000000500007c02 */ /* 0x000fce0008000f00 */
.L_x_448:
[----:B-1----:R1:W2:Y:S02]  /*25f00*/  SYNCS.PHASECHK.TRANS64.TRYWAIT P0, [R0+URZ], R3 ;  /* 0x00000003000075a7 */ /* 0x0022a400080011ff */
[----:B--2---:R-:W-:Y:S05]  /*25f10*/  @!P0 NANOSLEEP.SYNCS 0x989680 ;  /* 0x009896800000895d */ /* 0x004fea0003900000 */
[----:B------:R-:W2:Y:S02]  /*25f20*/  @!P0 SYNCS.PHASECHK.TRANS64 P0, [R0+URZ], R3 ;  /* 0x00000003000085a7 */ /* 0x000ea400080010ff */
[----:B--2---:R-:W-:Y:S05]  /*25f30*/  @!P0 BRA `(.L_x_448) ;  /* 0xfffffffc00f08947 */ /* 0x004fea000383ffff */
[----:B------:R-:W-:Y:S05]  /*25f40*/  BRA `(.L_x_449) ;  /* 0xffffff5400307947 */ /* 0x000fea000383ffff */
.L_x_309:
[----:B------:R-:W-:-:S07]  /*25f50*/  MOV R0, UR4 ;  /* 0x0000000400007c02 */ /* 0x000fce0008000f00 */
.L_x_450:
[----:B-1----:R1:W3:Y:S02]  /*25f60*/  SYNCS.PHASECHK.TRANS64.TRYWAIT P1, [R0+URZ], R3 ;  /* 0x00000003000075a7 */ /* 0x0022e400080211ff */
[----:B---3--:R-:W-:Y:S05]  /*25f70*/  @!P1 NANOSLEEP.SYNCS 0x989680 ;  /* 0x009896800000995d */ /* 0x008fea0003900000 */
[----:B------:R-:W3:Y:S02]  /*25f80*/  @!P1 SYNCS.PHASECHK.TRANS64 P1, [R0+URZ], R3 ;  /* 0x00000003000095a7 */ /* 0x000ee400080210ff */
[----:B---3--:R-:W-:Y:S05]  /*25f90*/  @!P1 BRA `(.L_x_450) ;  /* 0xfffffffc00f09947 */ /* 0x008fea000383ffff */
[----:B------:R-:W-:Y:S05]  /*25fa0*/  BRA `(.L_x_451) ;  /* 0xffffff5400dc7947 */ /* 0x000fea000383ffff */
.L_x_316:
[----:B-1----:R-:W-:-:S04]  /*25fb0*/  MOV R4, UR49 ;  /* 0x0000003100047c02 */ /* 0x002fc80008000f00 */
[----:B------:R1:W2:Y:S03]  /*25fc0*/  SYNCS.PHASECHK.TRANS64.TRYWAIT P5, [R4+URZ], R3 ;  /* 0x00000003040075a7 */ /* 0x0002a600080a11ff */
[----:B--2---:R-:W-:Y:S05]  /*25fd0*/  @!P5 NANOSLEEP.SYNCS 0x989680 ;  /* 0x009896800000d95d */ /* 0x004fea0003900000 */
[----:B------:R-:W2:Y:S02]  /*25fe0*/  @!P5 SYNCS.PHASECHK.TRANS64 P5, [R4+URZ], R3 ;  /* 0x000000030400d5a7 */ /* 0x000ea400080a10ff */
[----:B--2---:R-:W-:Y:S05]  /*25ff0*/  @!P5 BRA `(.L_x_316) ;  /* 0xfffffffc00ecd947 */ /* 0x004fea000383ffff */
[----:B------:R-:W-:Y:S05]  /*26000*/  BRA `(.L_x_452) ;  /* 0xffffff6400147947 */ /* 0x000fea000383ffff */
.L_x_321:
[----:B------:R-:W-:-:S07]  /*26010*/  MOV R5, UR4 ;  /* 0x0000000400057c02 */ /* 0x000fce0008000f00 */
.L_x_453:
[----:B---3--:R3:W4:Y:S02]  /*26020*/  SYNCS.PHASECHK.TRANS64.TRYWAIT P2, [R5+URZ], R0 ;  /* 0x00000000050075a7 */ /* 0x00872400080411ff */
[----:B----4-:R-:W-:Y:S05]  /*26030*/  @!P2 NANOSLEEP.SYNCS 0x989680 ;  /* 0x009896800000a95d */ /* 0x010fea0003900000 */
[----:B------:R-:W4:Y:S02]  /*26040*/  @!P2 SYNCS.PHASECHK.TRANS64 P2, [R5+URZ], R0 ;  /* 0x000000000500a5a7 */ /* 0x000f2400080410ff */
[----:B----4-:R-:W-:Y:S05]  /*26050*/  @!P2 BRA `(.L_x_453) ;  /* 0xfffffffc00f0a947 */ /* 0x010fea000383ffff */
[----:B------:R-:W-:Y:S05]  /*26060*/  BRA `(.L_x_454) ;  /* 0xffffff9000a87947 */ /* 0x000fea000383ffff */
.L_x_326:
[----:B------:R-:W-:-:S07]  /*26070*/  MOV R3, UR4 ;  /* 0x0000000400037c02 */ /* 0x000fce0008000f00 */
.L_x_455:
[----:B-1----:R1:W2:Y:S02]  /*26080*/  SYNCS.PHASECHK.TRANS64.TRYWAIT P1, [R3+URZ], R0 ;  /* 0x00000000030075a7 */ /* 0x0022a400080211ff */
[----:B--2---:R-:W-:Y:S05]  /*26090*/  @!P1 NANOSLEEP.SYNCS 0x989680 ;  /* 0x009896800000995d */ /* 0x004fea0003900000 */
[----:B------:R-:W2:Y:S02]  /*260a0*/  @!P1 SYNCS.PHASECHK.TRANS64 P1, [R3+URZ], R0 ;  /* 0x00000000030095a7 */ /* 0x000ea400080210ff */
[----:B--2---:R-:W-:Y:S05]  /*260b0*/  @!P1 BRA `(.L_x_455) ;  /* 0xfffffffc00f09947 */ /* 0x004fea000383ffff */
[----:B------:R-:W-:Y:S05]  /*260c0*/  BRA `(.L_x_456) ;  /* 0xffffff9800087947 */ /* 0x000fea000383ffff */
.L_x_331:
[----:B------:R-:W-:-:S07]  /*260d0*/  MOV R0, UR4 ;  /* 0x0000000400007c02 */ /* 0x000fce0008000f00 */
.L_x_457:
[----:B-1----:R1:W3:Y:S02]  /*260e0*/  SYNCS.PHASECHK.TRANS64.TRYWAIT P0, [R0+URZ], R3 ;  /* 0x00000003000075a7 */ /* 0x0022e400080011ff */
[----:B---3--:R-:W-:Y:S05]  /*260f0*/  @!P0 NANOSLEEP.SYNCS 0x989680 ;  /* 0x009896800000895d */ /* 0x008fea0003900000 */
[----:B------:R-:W3:Y:S02]  /*26100*/  @!P0 SYNCS.PHASECHK.TRANS64 P0, [R0+URZ], R3 ;  /* 0x00000003000085a7 */ /* 0x000ee400080010ff */
[----:B---3--:R-:W-:Y:S05]  /*26110*/  @!P0 BRA `(.L_x_457) ;  /* 0xfffffffc00f08947 */ /* 0x008fea000383ffff */
[----:B------:R-:W-:Y:S05]  /*26120*/  BRA `(.L_x_458) ;  /* 0xffffff9800bc7947 */ /* 0x000fea000383ffff */
.L_x_335:
[----:B------:R-:W-:-:S07]  /*26130*/  MOV R0, UR8 ;  /* 0x0000000800007c02 */ /* 0x000fce0008000f00 */
.L_x_459:
[----:B-1----:R1:W2:Y:S02]  /*26140*/  SYNCS.PHASECHK.TRANS64.TRYWAIT P1, [R0+URZ+0x50010], R3 ;  /* 0x05001003000075a7 */ /* 0x0022a400080211ff */
[----:B--2---:R-:W-:Y:S05]  /*26150*/  @!P1 NANOSLEEP.SYNCS 0x989680 ;  /* 0x009896800000995d */ /* 0x004fea0003900000 */
[----:B------:R-:W2:Y:S02]  /*26160*/  @!P1 SYNCS.PHASECHK.TRANS64 P1, [R0+URZ+0x50010], R3 ;  /* 0x05001003000095a7 */ /* 0x000ea400080210ff */
[----:B--2---:R-:W-:Y:S05]  /*26170*/  @!P1 BRA `(.L_x_459) ;  /* 0xfffffffc00f09947 */ /* 0x004fea000383ffff */
[----:B------:R-:W-:Y:S05]  /*26180*/  BRA `(.L_x_460) ;  /* 0xffffff9c00b87947 */ /* 0x000fea000383ffff */
.L_x_341:
[----:B-1----:R-:W-:-:S07]  /*26190*/  MOV R0, UR8 ;  /* 0x0000000800007c02 */ /* 0x002fce0008000f00 */
.L_x_461:
[----:B-1----:R1:W2:Y:S02]  /*261a0*/  SYNCS.PHASECHK.TRANS64.TRYWAIT P1, [R0+URZ+0x50038], R3 ;  /* 0x05003803000075a7 */ /* 0x0022a400080211ff */
[----:B--2---:R-:W-:Y:S05]  /*261b0*/  @!P1 NANOSLEEP.SYNCS 0x989680 ;  /* 0x009896800000995d */ /* 0x004fea0003900000 */
[----:B------:R-:W2:Y:S02]  /*261c0*/  @!P1 SYNCS.PHASECHK.TRANS64 P1, [R0+URZ+0x50038], R3 ;  /* 0x05003803000095a7 */ /* 0x000ea400080210ff */
[----:B--2---:R-:W-:Y:S05]  /*261d0*/  @!P1 BRA `(.L_x_461) ;  /* 0xfffffffc00f09947 */ /* 0x004fea000383ffff */
[----:B------:R-:W-:Y:S05]  /*261e0*/  BRA `(.L_x_462) ;  /* 0xffffffa0006c7947 */ /* 0x000fea000383ffff */
.L_x_347:
[----:B-1----:R-:W-:-:S07]  /*261f0*/  MOV R0, UR8 ;  /* 0x0000000800007c02 */ /* 0x002fce0008000f00 */
.L_x_463:
[----:B-1----:R1:W2:Y:S02]  /*26200*/  SYNCS.PHASECHK.TRANS64.TRYWAIT P1, [R0+URZ+0x50018], R3 ;  /* 0x05001803000075a7 */ /* 0x0022a400080211ff */
[----:B--2---:R-:W-:Y:S05]  /*26210*/  @!P1 NANOSLEEP.SYNCS 0x989680 ;  /* 0x009896800000995d */ /* 0x004fea0003900000 */
[----:B------:R-:W2:Y:S02]  /*26220*/  @!P1 SYNCS.PHASECHK.TRANS64 P1, [R0+URZ+0x50018], R3 ;  /* 0x05001803000095a7 */ /* 0x000ea400080210ff */
[----:B--2---:R-:W-:Y:S05]  /*26230*/  @!P1 BRA `(.L_x_463) ;  /* 0xfffffffc00f09947 */ /* 0x004fea000383ffff */
[----:B------:R-:W-:Y:S05]  /*26240*/  BRA `(.L_x_464) ;  /* 0xffffffa400147947 */ /* 0x000fea000383ffff */
.L_x_353:
[----:B-1----:R-:W-:-:S07]  /*26250*/  MOV R0, UR8 ;  /* 0x0000000800007c02 */ /* 0x002fce0008000f00 */
.L_x_465:
[----:B-1----:R1:W2:Y:S02]  /*26260*/  SYNCS.PHASECHK.TRANS64.TRYWAIT P1, [R0+URZ+0x50040], R3 ;  /* 0x05004003000075a7 */ /* 0x0022a400080211ff */
[----:B--2---:R-:W-:Y:S05]  /*26270*/  @!P1 NANOSLEEP.SYNCS 0x989680 ;  /* 0x009896800000995d */ /* 0x004fea0003900000 */
[----:B------:R-:W2:Y:S02]  /*26280*/  @!P1 SYNCS.PHASECHK.TRANS64 P1, [R0+URZ+0x50040], R3 ;  /* 0x05004003000095a7 */ /* 0x000ea400080210ff */
[----:B--2---:R-:W-:Y:S05]  /*26290*/  @!P1 BRA `(.L_x_465) ;  /* 0xfffffffc00f09947 */ /* 0x004fea000383ffff */
[----:B------:R-:W-:Y:S05]  /*262a0*/  BRA `(.L_x_466) ;  /* 0xffffffa400cc7947 */ /* 0x000fea000383ffff */
.L_x_359:
[----:B------:R-:W-:-:S07]  /*262b0*/  MOV R0, UR49 ;  /* 0x0000003100007c02 */ /* 0x000fce0008000f00 */
.L_x_467:
[----:B-1----:R1:W2:Y:S02]  /*262c0*/  SYNCS.PHASECHK.TRANS64.TRYWAIT P1, [R0+URZ+0x50038], R3 ;  /* 0x05003803000075a7 */ /* 0x0022a400080211ff */
[----:B--2---:R-:W-:Y:S05]  /*262d0*/  @!P1 NANOSLEEP.SYNCS 0x989680 ;  /* 0x009896800000995d */ /* 0x004fea0003900000 */
[----:B------:R-:W2:Y:S02]  /*262e0*/  @!P1 SYNCS.PHASECHK.TRANS64 P1, [R0+URZ+0x50038], R3 ;  /* 0x05003803000095a7 */ /* 0x000ea400080210ff */
[----:B--2---:R-:W-:Y:S05]  /*262f0*/  @!P1 BRA `(.L_x_467) ;  /* 0xfffffffc00f09947 */ /* 0x004fea000383ffff */
[----:B------:R-:W-:Y:S05]  /*26300*/  BRA `(.L_x_468) ;  /* 0xffffffa800d07947 */ /* 0x000fea000383ffff */
.L_x_364:
[----:B------:R-:W-:-:S07]  /*26310*/  MOV R0, UR49 ;  /* 0x0000003100007c02 */ /* 0x000fce0008000f00 */
.L_x_469:
[----:B-1----:R1:W2:Y:S02]  /*26320*/  SYNCS.PHASECHK.TRANS64.TRYWAIT P1, [R0+URZ+0x50038], R3 ;  /* 0x05003803000075a7 */ /* 0x0022a400080211ff */
[----:B--2---:R-:W-:Y:S05]  /*26330*/  @!P1 NANOSLEEP.SYNCS 0x989680 ;  /* 0x009896800000995d */ /* 0x004fea0003900000 */
[----:B------:R-:W2:Y:S02]  /*26340*/  @!P1 SYNCS.PHASECHK.TRANS64 P1, [R0+URZ+0x50038], R3 ;  /* 0x05003803000095a7 */ /* 0x000ea400080210ff */
[----:B--2---:R-:W-:Y:S05]  /*26350*/  @!P1 BRA `(.L_x_469) ;  /* 0xfffffffc00f09947 */ /* 0x004fea000383ffff */
[----:B------:R-:W-:Y:S05]  /*26360*/  BRA `(.L_x_470) ;  /* 0xffffffac00847947 */ /* 0x000fea000383ffff */
.L_x_369:
[----:B------:R-:W-:-:S07]  /*26370*/  MOV R0, UR41 ;  /* 0x0000002900007c02 */ /* 0x000fce0008000f00 */
.L_x_471:
[----:B-1----:R1:W2:Y:S02]  /*26380*/  SYNCS.PHASECHK.TRANS64.TRYWAIT P1, [R0+URZ+0x50038], R3 ;  /* 0x05003803000075a7 */ /* 0x0022a400080211ff */
[----:B--2---:R-:W-:Y:S05]  /*26390*/  @!P1 NANOSLEEP.SYNCS 0x989680 ;  /* 0x009896800000995d */ /* 0x004fea0003900000 */
[----:B------:R-:W2:Y:S02]  /*263a0*/  @!P1 SYNCS.PHASECHK.TRANS64 P1, [R0+URZ+0x50038], R3 ;  /* 0x05003803000095a7 */ /* 0x000ea400080210ff */
[----:B--2---:R-:W-:Y:S05]  /*263b0*/  @!P1 BRA `(.L_x_471) ;  /* 0xfffffffc00f09947 */ /* 0x004fea000383ffff */
[----:B------:R-:W-:Y:S05]  /*263c0*/  BRA `(.L_x_472) ;  /* 0xffffffb000387947 */ /* 0x000fea000383ffff */
.L_x_374:
[----:B------:R-:W-:-:S07]  /*263d0*/  MOV R0, UR41 ;  /* 0x0000002900007c02 */ /* 0x000fce0008000f00 */
.L_x_473:
[----:B-1----:R1:W2:Y:S02]  /*263e0*/  SYNCS.PHASECHK.TRANS64.TRYWAIT P1, [R0+URZ+0x50038], R3 ;  /* 0x05003803000075a7 */ /* 0x0022a400080211ff */
[----:B--2---:R-:W-:Y:S05]  /*263f0*/  @!P1 NANOSLEEP.SYNCS 0x989680 ;  /* 0x009896800000995d */ /* 0x004fea0003900000 */
[----:B------:R-:W2:Y:S02]  /*26400*/  @!P1 SYNCS.PHASECHK.TRANS64 P1, [R0+URZ+0x50038], R3 ;  /* 0x05003803000095a7 */ /* 0x000ea400080210ff */
[----:B--2---:R-:W-:Y:S05]  /*26410*/  @!P1 BRA `(.L_x_473) ;  /* 0xfffffffc00f09947 */ /* 0x004fea000383ffff */
[----:B------:R-:W-:Y:S05]  /*26420*/  BRA `(.L_x_474) ;  /* 0xffffffb000f07947 */ /* 0x000fea000383ffff */
.L_x_380:
[----:B------:R-:W-:-:S07]  /*26430*/  MOV R0, UR41 ;  /* 0x0000002900007c02 */ /* 0x000fce0008000f00 */
.L_x_475:
[----:B-1----:R1:W2:Y:S02]  /*26440*/  SYNCS.PHASECHK.TRANS64.TRYWAIT P1, [R0+URZ+0x50038], R3 ;  /* 0x05003803000075a7 */ /* 0x0022a400080211ff */
[----:B--2---:R-:W-:Y:S05]  /*26450*/  @!P1 NANOSLEEP.SYNCS 0x989680 ;  /* 0x009896800000995d */ /* 0x004fea0003900000 */
[----:B------:R-:W2:Y:S02]  /*26460*/  @!P1 SYNCS.PHASECHK.TRANS64 P1, [R0+URZ+0x50038], R3 ;  /* 0x05003803000095a7 */ /* 0x000ea400080210ff */
[----:B--2---:R-:W-:Y:S05]  /*26470*/  @!P1 BRA `(.L_x_475) ;  /* 0xfffffffc00f09947 */ /* 0x004fea000383ffff */
[----:B------:R-:W-:Y:S05]  /*26480*/  BRA `(.L_x_476) ;  /* 0xffffffb400cc7947 */ /* 0x000fea000383ffff */
.L_x_385:
[----:B------:R-:W-:-:S07]  /*26490*/  MOV R0, UR33 ;  /* 0x0000002100007c02 */ /* 0x000fce0008000f00 */
.L_x_477:
[----:B-1----:R1:W2:Y:S02]  /*264a0*/  SYNCS.PHASECHK.TRANS64.TRYWAIT P1, [R0+URZ+0x50038], R3 ;  /* 0x05003803000075a7 */ /* 0x0022a400080211ff */
[----:B--2---:R-:W-:Y:S05]  /*264b0*/  @!P1 NANOSLEEP.SYNCS 0x989680 ;  /* 0x009896800000995d */ /* 0x004fea0003900000 */
[----:B------:R-:W2:Y:S02]  /*264c0*/  @!P1 SYNCS.PHASECHK.TRANS64 P1, [R0+URZ+0x50038], R3 ;  /* 0x05003803000095a7 */ /* 0x000ea400080210ff */
[----:B--2---:R-:W-:Y:S05]  /*264d0*/  @!P1 BRA `(.L_x_477) ;  /* 0xfffffffc00f09947 */ /* 0x004fea000383ffff */
[----:B------:R-:W-:Y:S05]  /*264e0*/  BRA `(.L_x_478) ;  /* 0xffffffb800847947 */ /* 0x000fea000383ffff */
.L_x_390:
[----:B------:R-:W-:-:S07]  /*264f0*/  MOV R3, UR40 ;  /* 0x0000002800037c02 */ /* 0x000fce0008000f00 */
.L_x_479:
[----:B-1----:R1:W2:Y:S02]  /*26500*/  SYNCS.PHASECHK.TRANS64.TRYWAIT P0, [R3+URZ+0x500b0], R0 ;  /* 0x0500b000030075a7 */ /* 0x0022a400080011ff */
[----:B--2---:R-:W-:Y:S05]  /*26510*/  @!P0 NANOSLEEP.SYNCS 0x989680 ;  /* 0x009896800000895d */ /* 0x004fea0003900000 */
[----:B------:R-:W2:Y:S02]  /*26520*/  @!P0 SYNCS.PHASECHK.TRANS64 P0, [R3+URZ+0x500b0], R0 ;  /* 0x0500b000030085a7 */ /* 0x000ea400080010ff */
[----:B--2---:R-:W-:Y:S05]  /*26530*/  @!P0 BRA `(.L_x_479) ;  /* 0xfffffffc00f08947 */ /* 0x004fea000383ffff */
[----:B------:R-:W-:Y:S05]  /*26540*/  BRA `(.L_x_480) ;  /* 0xffffffbc00c07947 */ /* 0x000fea000383ffff */
.L_x_394:
[----:B-1----:R-:W-:-:S07]  /*26550*/  MOV R3, UR40 ;  /* 0x0000002800037c02 */ /* 0x002fce0008000f00 */
.L_x_481:
[----:B-1----:R1:W2:Y:S02]  /*26560*/  SYNCS.PHASECHK.TRANS64.TRYWAIT P0, [R3+URZ+0x500b8], R0 ;  /* 0x0500b800030075a7 */ /* 0x0022a400080011ff */
[----:B--2---:R-:W-:Y:S05]  /*26570*/  @!P0 NANOSLEEP.SYNCS 0x989680 ;  /* 0x009896800000895d */ /* 0x004fea0003900000 */
[----:B------:R-:W2:Y:S02]  /*26580*/  @!P0 SYNCS.PHASECHK.TRANS64 P0, [R3+URZ+0x500b8], R0 ;  /* 0x0500b800030085a7 */ /* 0x000ea400080010ff */
[----:B--2---:R-:W-:Y:S05]  /*26590*/  @!P0 BRA `(.L_x_481) ;  /* 0xfffffffc00f08947 */ /* 0x004fea000383ffff */
[----:B------:R-:W-:Y:S05]  /*265a0*/  BRA `(.L_x_482) ;  /* 0xffffffd000607947 */ /* 0x000fea000383ffff */
        .weak           $__internal_0_$__cuda_sm10x_tcgen05_guardrail_trap_col_being_dealloced_not_returned_by_alloc
        .type           $__internal_0_$__cuda_sm10x_tcgen05_guardrail_trap_col_being_dealloced_not_returned_by_alloc,@function
        .size           $__internal_0_$__cuda_sm10x_tcgen05_guardrail_trap_col_being_dealloced_not_returned_by_alloc,($__internal_1_$__cuda_sm10x_tcgen05_guardrail_trap_phase_invalid_during_alloc - $__internal_0_$__cuda_sm10x_tcgen05_guardrail_trap_col_being_dealloced_not_returned_by_alloc)
$__internal_0_$__cuda_sm10x_tcgen05_guardrail_trap_col_being_dealloced_not_returned_by_alloc:
[----:B------:R-:W-:Y:S05]  /*265b0*/  BPT.TRAP 0x1 ;  /* 0x000000040000795c */ /* 0x000fea0000300000 */
[----:B------:R-:W-:-:S04]  /*265c0*/  HFMA2 R3, -RZ, RZ, 0, 0 ;  /* 0x00000000ff037431 */ /* 0x000fc800000001ff */
[----:B------:R-:W-:Y:S05]  /*265d0*/  RET.REL.NODEC R2 `(_ZN7cutlass13device_kernelINS_4fmha6kernel36Sm100FmhaFwdKernelTmaWarpspecializedIN4cute5tupleIJiiiNS5_IJNS5_IJiiEEEiEEEEEENS1_10collective38Sm100FmhaFwdMainloopTmaWarpspecializedINS_10bfloat16_tEffNS5_IJNS4_1CILi256EEENSC_ILi128EEESD_EEENS5_IJiNSC_ILi1EEES7_EEENS5_IJiSG_NS5_IJNS5_IJNSC_ILi0EEEiEEEiEEEEEESL_NS9_6NoMaskENS5_IJNSC_ILi2EEESG_SG_EEENSC_ILb0EEEEENS9_38Sm100FmhaFwdEpilogueTmaWarpspecializedINS_6half_tEfNS5_IJSE_SD_SE_EEESH_NS5_IJSG_S7_EEESP_EENS2_23IndividualTileSchedulerENS2_41Sm100FmhaCtxKernelWarpspecializedScheduleEEEEEvNT_6ParamsE) ;  /* 0xfffffd9802887950 */ /* 0x000fea0003c3ffff */
        .weak           $__internal_1_$__cuda_sm10x_tcgen05_guardrail_trap_phase_invalid_during_alloc
        .type           $__internal_1_$__cuda_sm10x_tcgen05_guardrail_trap_phase_invalid_during_alloc,@function
        .size           $__internal_1_$__cuda_sm10x_tcgen05_guardrail_trap_phase_invalid_during_alloc,($__internal_2_$__cuda_sm10x_tcgen05_guardrail_trap_unallocated_columns_being_dealloced - $__internal_1_$__cuda_sm10x_tcgen05_guardrail_trap_phase_invalid_during_alloc)
$__internal_1_$__cuda_sm10x_tcgen05_guardrail_trap_phase_invalid_during_alloc:
[----:B------:R-:W-:Y:S05]  /*265e0*/  BPT.TRAP 0x1 ;  /* 0x000000040000795c */ /* 0x000fea0000300000 */
[----:B------:R-:W-:-:S04]  /*265f0*/  MOV R3, 0x0 ;  /* 0x0000000000037802 */ /* 0x000fc80000000f00 */
[----:B------:R-:W-:Y:S05]  /*26600*/  RET.REL.NODEC R2 `(_ZN7cutlass13device_kernelINS_4fmha6kernel36Sm100FmhaFwdKernelTmaWarpspecializedIN4cute5tupleIJiiiNS5_IJNS5_IJiiEEEiEEEEEENS1_10collective38Sm100FmhaFwdMainloopTmaWarpspecializedINS_10bfloat16_tEffNS5_IJNS4_1CILi256EEENSC_ILi128EEESD_EEENS5_IJiNSC_ILi1EEES7_EEENS5_IJiSG_NS5_IJNS5_IJNSC_ILi0EEEiEEEiEEEEEESL_NS9_6NoMaskENS5_IJNSC_ILi2EEESG_SG_EEENSC_ILb0EEEEENS9_38Sm100FmhaFwdEpilogueTmaWarpspecializedINS_6half_tEfNS5_IJSE_SD_SE_EEESH_NS5_IJSG_S7_EEESP_EENS2_23IndividualTileSchedulerENS2_41Sm100FmhaCtxKernelWarpspecializedScheduleEEEEEvNT_6ParamsE) ;  /* 0xfffffd98027c7950 */ /* 0x000fea0003c3ffff */
        .weak           $__internal_2_$__cuda_sm10x_tcgen05_guardrail_trap_unallocated_columns_being_dealloced
        .type           $__internal_2_$__cuda_sm10x_tcgen05_guardrail_trap_unallocated_columns_being_dealloced,@function
        .size           $__internal_2_$__cuda_sm10x_tcgen05_guardrail_trap_unallocated_columns_being_dealloced,($__internal_3_$__cuda_sm3x_div_rn_noftz_f32_slowpath - $__internal_2_$__cuda_sm10x_tcgen05_guardrail_trap_unallocated_columns_being_dealloced)
$__internal_2_$__cuda_sm10x_tcgen05_guardrail_trap_unallocated_columns_being_dealloced:
[----:B------:R-:W-:Y:S05]  /*26610*/  BPT.TRAP 0x1 ;  /* 0x000000040000795c */ /* 0x000fea0000300000 */
[----:B------:R-:W-:-:S04]  /*26620*/  HFMA2 R3, -RZ, RZ, 0, 0 ;  /* 0x00000000ff037431 */ /* 0x000fc800000001ff */
[----:B------:R-:W-:Y:S05]  /*26630*/  RET.REL.NODEC R2 `(_ZN7cutlass13device_kernelINS_4fmha6kernel36Sm100FmhaFwdKernelTmaWarpspecializedIN4cute5tupleIJiiiNS5_IJNS5_IJiiEEEiEEEEEENS1_10collective38Sm100FmhaFwdMainloopTmaWarpspecializedINS_10bfloat16_tEffNS5_IJNS4_1CILi256EEENSC_ILi128EEESD_EEENS5_IJiNSC_ILi1EEES7_EEENS5_IJiSG_NS5_IJNS5_IJNSC_ILi0EEEiEEEiEEEEEESL_NS9_6NoMaskENS5_IJNSC_ILi2EEESG_SG_EEENSC_ILb0EEEEENS9_38Sm100FmhaFwdEpilogueTmaWarpspecializedINS_6half_tEfNS5_IJSE_SD_SE_EEESH_NS5_IJSG_S7_EEESP_EENS2_23IndividualTileSchedulerENS2_41Sm100FmhaCtxKernelWarpspecializedScheduleEEEEEvNT_6ParamsE) ;  /* 0xfffffd9802707950 */ /* 0x000fea0003c3ffff */
        .weak           $__internal_3_$__cuda_sm3x_div_rn_noftz_f32_slowpath
        .type           $__internal_3_$__cuda_sm3x_div_rn_noftz_f32_slowpath,@function
        .size           $__internal_3_$__cuda_sm3x_div_rn_noftz_f32_slowpath,(.L_x_499 - $__internal_3_$__cuda_sm3x_div_rn_noftz_f32_slowpath)
$__internal_3_$__cuda_sm3x_div_rn_noftz_f32_slowpath:
[--C-:B------:R-:W-:Y:S01]  /*26640*/  SHF.R.U32.HI R3, RZ, 0x17, R24.reuse ;  /* 0x00000017ff037819 */ /* 0x100fe20000011618 */
[----:B------:R-:W-:Y:S01]  /*26650*/  BSSY.RECONVERGENT B1, `(.L_x_483) ;  /* 0x0000065000017945 */ /* 0x000fe20003800200 */
[--C-:B------:R-:W-:Y:S01]  /*26660*/  SHF.R.U32.HI R8, RZ, 0x17, R35.reuse ;  /* 0x00000017ff087819 */ /* 0x100fe20000011623 */
[----:B------:R-:W-:Y:S01]  /*26670*/  IMAD.MOV.U32 R7, RZ, RZ, R35 ;  /* 0x000000ffff077224 */ /* 0x000fe200078e0023 */
[----:B------:R-:W-:Y:S01]  /*26680*/  LOP3.LUT R3, R3, 0xff, RZ, 0xc0, !PT ;  /* 0x000000ff03037812 */ /* 0x000fe200078ec0ff */
[----:B------:R-:W-:Y:S01]  /*26690*/  IMAD.MOV.U32 R6, RZ, RZ, R24 ;  /* 0x000000ffff067224 */ /* 0x000fe200078e0018 */
[----:B------:R-:W-:-:S03]  /*266a0*/  LOP3.LUT R8, R8, 0xff, RZ, 0xc0, !PT ;  /* 0x000000ff08087812 */ /* 0x000fc600078ec0ff */
[----:B------:R-:W-:Y:S02]  /*266b0*/  VIADD R0, R3, 0xffffffff ;  /* 0xffffffff03007836 */ /* 0x000fe40000000000 */
[----:B------:R-:W-:-:S03]  /*266c0*/  VIADD R5, R8, 0xffffffff ;  /* 0xffffffff08057836 */ /* 0x000fc60000000000 */
[----:B------:R-:W-:-:S04]  /*266d0*/  ISETP.GT.U32.AND P0, PT, R0, 0xfd, PT ;  /* 0x000000fd0000780c */ /* 0x000fc80003f04070 */
[----:B------:R-:W-:-:S13]  /*266e0*/  ISETP.GT.U32.OR P0, PT, R5, 0xfd, P0 ;  /* 0x000000fd0500780c */ /* 0x000fda0000704470 */
[----:B------:R-:W-:Y:S01]  /*266f0*/  @!P0 IMAD.MOV.U32 R10, RZ, RZ, RZ ;  /* 0x000000ffff0a8224 */ /* 0x000fe200078e00ff */
[----:B------:R-:W-:Y:S06]  /*26700*/  @!P0 BRA `(.L_x_484) ;  /* 0x00000000005c8947 */ /* 0x000fec0003800000 */
[----:B------:R-:W-:Y:S02]  /*26710*/  FSETP.GTU.FTZ.AND P2, PT, |R35|, +INF , PT ;  /* 0x7f8000002300780b */ /* 0x000fe40003f5c200 */
[----:B------:R-:W-:-:S04]  /*26720*/  FSETP.GTU.FTZ.AND P0, PT, |R24|, +INF , PT ;  /* 0x7f8000001800780b */ /* 0x000fc80003f1c200 */
[----:B------:R-:W-:-:S13]  /*26730*/  PLOP3.LUT P0, PT, P2, P0, PT, 0xf8, 0x8f ;  /* 0x00000000008f781c */ /* 0x000fda0001701f70 */
[----:B------:R-:W-:Y:S05]  /*26740*/  @P0 BRA `(.L_x_485) ;  /* 0x0000000400500947 */ /* 0x000fea0003800000 */
[----:B------:R-:W-:-:S13]  /*26750*/  LOP3.LUT P0, RZ, R6, 0x7fffffff, R7, 0xc8, !PT ;  /* 0x7fffffff06ff7812 */ /* 0x000fda000780c807 */
[----:B------:R-:W-:Y:S05]  /*26760*/  @!P0 BRA `(.L_x_486) ;  /* 0x0000000400408947 */ /* 0x000fea0003800000 */
[C---:B------:R-:W-:Y:S02]  /*26770*/  FSETP.NEU.FTZ.AND P0, PT, |R35|.reuse, +INF , PT ;  /* 0x7f8000002300780b */ /* 0x040fe40003f1d200 */
[----:B------:R-:W-:Y:S02]  /*26780*/  FSETP.NEU.FTZ.AND P2, PT, |R24|, +INF , PT ;  /* 0x7f8000001800780b */ /* 0x000fe40003f5d200 */
[----:B------:R-:W-:-:S11]  /*26790*/  FSETP.NEU.FTZ.AND P3, PT, |R35|, +INF , PT ;  /* 0x7f8000002300780b */ /* 0x000fd60003f7d200 */
[----:B------:R-:W-:Y:S05]  /*267a0*/  @!P2 BRA !P0, `(.L_x_486) ;  /* 0x000000040030a947 */ /* 0x000fea0004000000 */
[----:B------:R-:W-:-:S04]  /*267b0*/  LOP3.LUT P0, RZ, R7, 0x7fffffff, RZ, 0xc0, !PT ;  /* 0x7fffffff07ff7812 */ /* 0x000fc8000780c0ff */
[----:B------:R-:W-:-:S13]  /*267c0*/  PLOP3.LUT P0, PT, P2, P0, PT, 0x2f, 0xf2 ;  /* 0x0000000000f2781c */ /* 0x000fda0001700577 */
[----:B------:R-:W-:Y:S05]  /*267d0*/  @P0 BRA `(.L_x_487) ;  /* 0x00000004001c0947 */ /* 0x000fea0003800000 */
[----:B------:R-:W-:-:S04]  /*267e0*/  LOP3.LUT P0, RZ, R6, 0x7fffffff, RZ, 0xc0, !PT ;  /* 0x7fffffff06ff7812 */ /* 0x000fc8000780c0ff */
[----:B------:R-:W-:-:S13]  /*267f0*/  PLOP3.LUT P0, PT, P3, P0, PT, 0x2f, 0xf2 ;  /* 0x0000000000f2781c */ /* 0x000fda0001f00577 */
[----:B------:R-:W-:Y:S05]  /*26800*/  @P0 BRA `(.L_x_488) ;  /* 0x0000000400040947 */ /* 0x000fea0003800000 */
[----:B------:R-:W-:Y:S02]  /*26810*/  ISETP.GE.AND P2, PT, R5, RZ, PT ;  /* 0x000000ff0500720c */ /* 0x000fe40003f46270 */
[----:B------:R-:W-:-:S11]  /*26820*/  ISETP.GE.AND P0, PT, R0, RZ, PT ;  /* 0x000000ff0000720c */ /* 0x000fd60003f06270 */
[----:B------:R-:W-:Y:S01]  /*26830*/  @P2 MOV R10, RZ ;  /* 0x000000ff000a2202 */ /* 0x000fe20000000f00 */
[----:B------:R-:W-:Y:S01]  /*26840*/  @!P2 FFMA R7, R35, 1.84467440737095516160e+19, RZ ;  /* 0x5f8000002307a823 */ /* 0x000fe200000000ff */
[----:B------:R-:W-:Y:S01]  /*26850*/  @!P2 MOV R10, 0xffffffc0 ;  /* 0xffffffc0000aa802 */ /* 0x000fe20000000f00 */
[----:B------:R-:W-:-:S03]  /*26860*/  @!P0 FFMA R6, R24, 1.84467440737095516160e+19, RZ ;  /* 0x5f80000018068823 */ /* 0x000fc600000000ff */
[----:B------:R-:W-:-:S07]  /*26870*/  @!P0 IADD3 R10, PT, PT, R10, 0x40, RZ ;  /* 0x000000400a0a8810 */ /* 0x000fce0007ffe0ff */
.L_x_484:
[----:B------:R-:W-:Y:S01]  /*26880*/  LEA R11, R3, 0xc0800000, 0x17 ;  /* 0xc0800000030b7811 */ /* 0x000fe200078eb8ff */
[----:B------:R-:W-:Y:S01]  /*26890*/  BSSY.RECONVERGENT B0, `(.L_x_489) ;  /* 0x0000036000007945 */ /* 0x000fe20003800200 */
[----:B------:R-:W-:Y:S02]  /*268a0*/  IADD3 R8, PT, PT, R8, -0x7f, RZ ;  /* 0xffffff8108087810 */ /* 0x000fe40007ffe0ff */
[----:B------:R-:W-:-:S03]  /*268b0*/  IADD3 R11, PT, PT, -R11, R6, RZ ;  /* 0x000000060b0b7210 */ /* 0x000fc60007ffe1ff */
[----:B------:R-:W-:Y:S01]  /*268c0*/  IMAD R9, R8, -0x800000, R7 ;  /* 0xff80000008097824 */ /* 0x000fe200078e0207 */
[----:B------:R-:W1:Y:S01]  /*268d0*/  MUFU.RCP R5, R11 ;  /* 0x0000000b00057308 */ /* 0x000e620000001000 */
[----:B------:R-:W-:-:S04]  /*268e0*/  FADD.FTZ R6, -R11, -RZ ;  /* 0x800000ff0b067221 */ /* 0x000fc80000010100 */
[----:B-1----:R-:W-:-:S04]  /*268f0*/  FFMA R0, R5, R6, 1 ;  /* 0x3f80000005007423 */ /* 0x002fc80000000006 */
[----:B------:R-:W-:-:S04]  /*26900*/  FFMA R0, R5, R0, R5 ;  /* 0x0000000005007223 */ /* 0x000fc80000000005 */
[----:B------:R-:W-:-:S04]  /*26910*/  FFMA R7, R9, R0, RZ ;  /* 0x0000000009077223 */ /* 0x000fc800000000ff */
[----:B------:R-:W-:-:S04]  /*26920*/  FFMA R5, R6, R7, R9 ;  /* 0x0000000706057223 */ /* 0x000fc80000000009 */
[----:B------:R-:W-:-:S04]  /*26930*/  FFMA R5, R0, R5, R7 ;  /* 0x0000000500057223 */ /* 0x000fc80000000007 */
[----:B------:R-:W-:Y:S01]  /*26940*/  FFMA R6, R6, R5, R9 ;  /* 0x0000000506067223 */ /* 0x000fe20000000009 */
[----:B------:R-:W-:-:S03]  /*26950*/  IADD3 R9, PT, PT, R8, 0x7f, -R3 ;  /* 0x0000007f08097810 */ /* 0x000fc60007ffe803 */
[----:B------:R-:W-:Y:S01]  /*26960*/  FFMA R7, R0, R6, R5 ;  /* 0x0000000600077223 */ /* 0x000fe20000000005 */
[----:B------:R-:W-:-:S04]  /*26970*/  IADD3 R10, PT, PT, R9, R10, RZ ;  /* 0x0000000a090a7210 */ /* 0x000fc80007ffe0ff */
[----:B------:R-:W-:-:S04]  /*26980*/  SHF.R.U32.HI R3, RZ, 0x17, R7 ;  /* 0x00000017ff037819 */ /* 0x000fc80000011607 */
[----:B------:R-:W-:-:S04]  /*26990*/  LOP3.LUT R3, R3, 0xff, RZ, 0xc0, !PT ;  /* 0x000000ff03037812 */ /* 0x000fc800078ec0ff */
[----:B------:R-:W-:-:S04]  /*269a0*/  IADD3 R3, PT, PT, R3, R10, RZ ;  /* 0x0000000a03037210 */ /* 0x000fc80007ffe0ff */
[----:B------:R-:W-:-:S04]  /*269b0*/  IADD3 R8, PT, PT, R3, -0x1, RZ ;  /* 0xffffffff03087810 */ /* 0x000fc80007ffe0ff */
[----:B------:R-:W-:-:S13]  /*269c0*/  ISETP.GE.U32.AND P0, PT, R8, 0xfe, PT ;  /* 0x000000fe0800780c */ /* 0x000fda0003f06070 */
[----:B------:R-:W-:Y:S05]  /*269d0*/  @!P0 BRA `(.L_x_490) ;  /* 0x0000000000808947 */ /* 0x000fea0003800000 */
[----:B------:R-:W-:-:S13]  /*269e0*/  ISETP.GT.AND P0, PT, R3, 0xfe, PT ;  /* 0x000000fe0300780c */ /* 0x000fda0003f04270 */
[----:B------:R-:W-:Y:S05]  /*269f0*/  @P0 BRA `(.L_x_491) ;  /* 0x00000000006c0947 */ /* 0x000fea0003800000 */
[----:B------:R-:W-:-:S13]  /*26a00*/  ISETP.GE.AND P0, PT, R3, 0x1, PT ;  /* 0x000000010300780c */ /* 0x000fda0003f06270 */
[----:B------:R-:W-:Y:S05]  /*26a10*/  @P0 BRA `(.L_x_492) ;  /* 0x0000000000740947 */ /* 0x000fea0003800000 */
[----:B------:R-:W-:Y:S02]  /*26a20*/  ISETP.GE.AND P0, PT, R3, -0x18, PT ;  /* 0xffffffe80300780c */ /* 0x000fe40003f06270 */
[----:B------:R-:W-:-:S11]  /*26a30*/  LOP3.LUT R7, R7, 0x80000000, RZ, 0xc0, !PT ;  /* 0x8000000007077812 */ /* 0x000fd600078ec0ff */
[----:B------:R-:W-:Y:S05]  /*26a40*/  @!P0 BRA `(.L_x_492) ;  /* 0x0000000000688947 */ /* 0x000fea0003800000 */
[CCC-:B------:R-:W-:Y:S01]  /*26a50*/  FFMA.RZ R8, R0.reuse, R6.reuse, R5.reuse ;  /* 0x0000000600087223 */ /* 0x1c0fe2000000c005 */
[CCC-:B------:R-:W-:Y:S01]  /*26a60*/  FFMA.RP R9, R0.reuse, R6.reuse, R5.reuse ;  /* 0x0000000600097223 */ /* 0x1c0fe20000008005 */
[----:B------:R-:W-:Y:S01]  /*26a70*/  FFMA.RM R6, R0, R6, R5 ;  /* 0x0000000600067223 */ /* 0x000fe20000004005 */
[C---:B------:R-:W-:Y:S01]  /*26a80*/  VIADD R0, R3.reuse, 0x20 ;  /* 0x0000002003007836 */ /* 0x040fe20000000000 */
[C---:B------:R-:W-:Y:S02]  /*26a90*/  ISETP.NE.AND P0, PT, R3.reuse, RZ, PT ;  /* 0x000000ff0300720c */ /* 0x040fe40003f05270 */
[----:B------:R-:W-:Y:S02]  /*26aa0*/  LOP3.LUT R8, R8, 0x7fffff, RZ, 0xc0, !PT ;  /* 0x007fffff08087812 */ /* 0x000fe400078ec0ff */
[----:B------:R-:W-:Y:S01]  /*26ab0*/  ISETP.NE.AND P2, PT, R3, RZ, PT ;  /* 0x000000ff0300720c */ /* 0x000fe20003f45270 */
[----:B------:R-:W-:Y:S01]  /*26ac0*/  IMAD.MOV R3, RZ, RZ, -R3 ;  /* 0x000000ffff037224 */ /* 0x000fe200078e0a03 */
[----:B------:R-:W-:-:S02]  /*26ad0*/  LOP3.LUT R5, R8, 0x800000, RZ, 0xfc, !PT ;  /* 0x0080000008057812 */ /* 0x000fc400078efcff */
[----:B------:R-:W-:Y:S02]  /*26ae0*/  FSETP.NEU.FTZ.AND P3, PT, R9, R6, PT ;  /* 0x000000060900720b */ /* 0x000fe40003f7d000 */
[----:B------:R-:W-:Y:S02]  /*26af0*/  SHF.L.U32 R0, R5, R0, RZ ;  /* 0x0000000005007219 */ /* 0x000fe400000006ff */
[----:B------:R-:W-:Y:S02]  /*26b00*/  SEL R6, R3, RZ, P0 ;  /* 0x000000ff03067207 */ /* 0x000fe40000000000 */
[----:B------:R-:W-:Y:S02]  /*26b10*/  ISETP.NE.AND P2, PT, R0, RZ, P2 ;  /* 0x000000ff0000720c */ /* 0x000fe40001745270 */
[----:B------:R-:W-:Y:S02]  /*26b20*/  SHF.R.U32.HI R5, RZ, R6, R5 ;  /* 0x00000006ff057219 */ /* 0x000fe40000011605 */
[----:B------:R-:W-:-:S02]  /*26b30*/  PLOP3.LUT P2, PT, P3, P2, PT, 0xf8, 0x8f ;  /* 0x00000000008f781c */ /* 0x000fc40001f45f70 */
[----:B------:R-:W-:Y:S02]  /*26b40*/  SHF.R.U32.HI R3, RZ, 0x1, R5 ;  /* 0x00000001ff037819 */ /* 0x000fe40000011605 */
[----:B------:R-:W-:-:S04]  /*26b50*/  SEL R0, RZ, 0x1, !P2 ;  /* 0x00000001ff007807 */ /* 0x000fc80005000000 */
[----:B------:R-:W-:-:S04]  /*26b60*/  LOP3.LUT R0, R0, 0x1, R3, 0xf8, !PT ;  /* 0x0000000100007812 */ /* 0x000fc800078ef803 */
[----:B------:R-:W-:-:S05]  /*26b70*/  LOP3.LUT R0, R0, R5, RZ, 0xc0, !PT ;  /* 0x0000000500007212 */ /* 0x000fca00078ec0ff */
[----:B------:R-:W-:-:S05]  /*26b80*/  IMAD.IADD R0, R3, 0x1, R0 ;  /* 0x0000000103007824 */ /* 0x000fca00078e0200 */
[----:B------:R-:W-:Y:S01]  /*26b90*/  LOP3.LUT R7, R0, R7, RZ, 0xfc, !PT ;  /* 0x0000000700077212 */ /* 0x000fe200078efcff */
[----:B------:R-:W-:Y:S05]  /*26ba0*/  BRA `(.L_x_492) ;  /* 0x0000000000107947 */ /* 0x000fea0003800000 */
.L_x_491:
[----:B------:R-:W-:-:S04]  /*26bb0*/  LOP3.LUT R7, R7, 0x80000000, RZ, 0xc0, !PT ;  /* 0x8000000007077812 */ /* 0x000fc800078ec0ff */
[----:B------:R-:W-:Y:S01]  /*26bc0*/  LOP3.LUT R7, R7, 0x7f800000, RZ, 0xfc, !PT ;  /* 0x7f80000007077812 */ /* 0x000fe200078efcff */
[----:B------:R-:W-:Y:S05]  /*26bd0*/  BRA `(.L_x_492) ;  /* 0x0000000000047947 */ /* 0x000fea0003800000 */
.L_x_490:
[----:B------:R-:W-:Y:S02]  /*26be0*/  LEA R7, R10, R7, 0x17 ;  /* 0x000000070a077211 */ /* 0x000fe400078eb8ff */
.L_x_492:
[----:B------:R-:W-:Y:S05]  /*26bf0*/  BSYNC.RECONVERGENT B0 ;  /* 0x0000000000007941 */ /* 0x000fea0003800200 */
.L_x_489:
[----:B------:R-:W-:Y:S01]  /*26c00*/  MOV R34, R7 ;  /* 0x0000000700227202 */ /* 0x000fe20000000f00 */
[----:B------:R-:W-:Y:S05]  /*26c10*/  BRA `(.L_x_493) ;  /* 0x0000000000207947 */ /* 0x000fea0003800000 */
.L_x_488:
[----:B------:R-:W-:-:S04]  /*26c20*/  LOP3.LUT R6, R6, 0x80000000, R7, 0x48, !PT ;  /* 0x8000000006067812 */ /* 0x000fc800078e4807 */
[----:B------:R-:W-:Y:S01]  /*26c30*/  LOP3.LUT R34, R6, 0x7f800000, RZ, 0xfc, !PT ;  /* 0x7f80000006227812 */ /* 0x000fe200078efcff */
[----:B------:R-:W-:Y:S05]  /*26c40*/  BRA `(.L_x_493) ;  /* 0x0000000000147947 */ /* 0x000fea0003800000 */
.L_x_487:
[----:B------:R-:W-:Y:S01]  /*26c50*/  LOP3.LUT R34, R6, 0x80000000, R7, 0x48, !PT ;  /* 0x8000000006227812 */ /* 0x000fe200078e4807 */
[----:B------:R-:W-:Y:S05]  /*26c60*/  BRA `(.L_x_493) ;  /* 0x00000000000c7947 */ /* 0x000fea0003800000 */
.L_x_486:
[----:B------:R-:W1:Y:S01]  /*26c70*/  MUFU.RSQ R34, -QNAN ;  /* 0xffc0000000227908 */ /* 0x000e620000001400 */
[----:B------:R-:W-:Y:S05]  /*26c80*/  BRA `(.L_x_493) ;  /* 0x0000000000047947 */ /* 0x000fea0003800000 */
.L_x_485:
[----:B------:R-:W-:-:S07]  /*26c90*/  FADD.FTZ R34, R35, R24 ;  /* 0x0000001823227221 */ /* 0x000fce0000010000 */
.L_x_493:
[----:B------:R-:W-:Y:S05]  /*26ca0*/  BSYNC.RECONVERGENT B1 ;  /* 0x0000000000017941 */ /* 0x000fea0003800200 */
.L_x_483:
[----:B------:R-:W-:-:S04]  /*26cb0*/  HFMA2 R5, -RZ, RZ, 0, 0 ;  /* 0x00000000ff057431 */ /* 0x000fc800000001ff */
[----:B-1----:R-:W-:Y:S05]  /*26cc0*/  RET.REL.NODEC R4 `(_ZN7cutlass13device_kernelINS_4fmha6kernel36Sm100FmhaFwdKernelTmaWarpspecializedIN4cute5tupleIJiiiNS5_IJNS5_IJiiEEEiEEEEEENS1_10collective38Sm100FmhaFwdMainloopTmaWarpspecializedINS_10bfloat16_tEffNS5_IJNS4_1CILi256EEENSC_ILi128EEESD_EEENS5_IJiNSC_ILi1EEES7_EEENS5_IJiSG_NS5_IJNS5_IJNSC_ILi0EEEiEEEiEEEEEESL_NS9_6NoMaskENS5_IJNSC_ILi2EEESG_SG_EEENSC_ILb0EEEEENS9_38Sm100FmhaFwdEpilogueTmaWarpspecializedINS_6half_tEfNS5_IJSE_SD_SE_EEESH_NS5_IJSG_S7_EEESP_EENS2_23IndividualTileSchedulerENS2_41Sm100FmhaCtxKernelWarpspecializedScheduleEEEEEvNT_6ParamsE) ;  /* 0xfffffd9004cc7950 */ /* 0x002fea0003c3ffff */
.L_x_494:
[----:B------:R-:W-:-:S00]  /*26cd0*/  BRA `(.L_x_494) ;  /* 0xfffffffc00fc7947 */ /* 0x000fc0000383ffff */
[----:B------:R-:W-:-:S00]  /*26ce0*/  NOP ;  /* 0x0000000000007918 */ /* 0x000fc00000000000 */
        /* <DEDUP_REMOVED lines=9> */
.L_x_499:


//--------------------- .nv.global.init           --------------------------
	.section	.nv.global.init,"aw",@progbits
.nv.global.init:
	.type		$str$23,@object
	.size		$str$23,($str$37 - $str$23)
$str$23:
        /*0000*/ 	.byte	0x0a, 0x00
	.type		$str$37,@object
	.size		$str$37,($str$32 - $str$37)
$str$37:
        /*0002*/ 	.byte	0x3a, 0x00
	.type		$str$32,@object
	.size		$str$32,($str$29 - $str$32)
$str$32:
        /*0004*/ 	.byte	0x5f, 0x00
	.type		$str$29,@object
	.size		$str$29,($str$28 - $str$29)
$str$29:
        /*0006*/ 	.byte	0x25, 0x64, 0x00
	.type		$str$28,@object
	.size		$str$28,($str$30 - $str$28)
$str$28:
        /*0009*/ 	.byte	0x25, 0x63, 0x00
	.type		$str$30,@object
	.size		$str$30,($str$31 - $str$30)
$str$30:
        /*000c*/ 	.byte	0x25, 0x73, 0x00
	.type		$str$31,@object
	.size		$str$31,($str$35 - $str$31)
$str$31:
        /*000f*/ 	.byte	0x20, 0x6f, 0x20, 0x00
	.type		$str$35,@object
	.size		$str$35,($str$22 - $str$35)
$str$35:
        /*0013*/ 	.byte	0x70, 0x74, 0x72, 0x5b, 0x00
	.type		$str$22,@object
	.size		$str$22,($str$34 - $str$22)
$str$22:
        /*0018*/ 	.byte	0x73, 0x4f, 0x3a, 0x20, 0x00
	.type		$str$34,@object
	.size		$str$34,($str$36 - $str$34)
$str$34:
        /*001d*/ 	.byte	0x73, 0x6d, 0x65, 0x6d, 0x5f, 0x00
	.type		$str$36,@object
	.size		$str$36,($str$33 - $str$36)
$str$36:
        /*0023*/ 	.byte	0x62, 0x5d, 0x28, 0x25, 0x70, 0x29, 0x00
	.type		$str$33,@object
	.size		$str$33,($str$27 - $str$33)
$str$33:
        /*002a*/ 	.byte	0x53, 0x77, 0x3c, 0x25, 0x64, 0x2c, 0x25, 0x64, 0x2c, 0x25, 0x64, 0x3e, 0x00
	.type		$str$27,@object
	.size		$str$27,($str$26 - $str$27)
$str$27:
        /*0037*/ 	.byte	0x2f, 0x74, 0x6d, 0x70, 0x2f, 0x63, 0x75, 0x74, 0x6c, 0x61, 0x73, 0x73, 0x5f, 0x73, 0x77, 0x65
        /*0047*/ 	.byte	0x65, 0x70, 0x5f, 0x73, 0x72, 0x63, 0x2f, 0x69, 0x6e, 0x63, 0x6c, 0x75, 0x64, 0x65, 0x2f, 0x63
        /*0057*/ 	.byte	0x75, 0x74, 0x65, 0x2f, 0x61, 0x74, 0x6f, 0x6d, 0x2f, 0x63, 0x6f, 0x70, 0x79, 0x5f, 0x74, 0x72
        /*0067*/ 	.byte	0x61, 0x69, 0x74, 0x73, 0x5f, 0x73, 0x6d, 0x31, 0x30, 0x30, 0x2e, 0x68, 0x70, 0x70, 0x00
	.type		$str$26,@object
	.size		$str$26,(__unnamed_4 - $str$26)
$str$26:
        /*0076*/ 	.byte	0x28, 0x28, 0x75, 0x69, 0x6e, 0x74, 0x33, 0x32, 0x5f, 0x74, 0x28, 0x74, 0x68, 0x72, 0x65, 0x61
        /*0086*/ 	.byte	0x64, 0x49, 0x64, 0x78, 0x2e, 0x78, 0x29, 0x20, 0x2f, 0x20, 0x33, 0x32, 0x29, 0x20, 0x25, 0x20
        /*0096*/ 	.byte	0x34, 0x29, 0x20, 0x3d, 0x3d, 0x20, 0x28, 0x28, 0x28, 0x74, 0x6d, 0x65, 0x6d, 0x5f, 0x61, 0x64
        /*00a6*/ 	.byte	0x64, 0x72, 0x20, 0x3e, 0x3e, 0x20, 0x31, 0x36, 0x29, 0x20, 0x2f, 0x20, 0x33, 0x32, 0x29, 0x20
        /*00b6*/ 	.byte	0x25, 0x20, 0x34, 0x29, 0x00
	.type		__unnamed_4,@object
	.size		__unnamed_4,(__unnamed_1 - __unnamed_4)
__unnamed_4:
        /* <DEDUP_REMOVED lines=37> */
        /*030b*/ 	.byte	0x30, 0x3e, 0x3e, 0x3e, 0x3e, 0x5d, 0x00
	.type		__unnamed_1,@object
	.size		__unnamed_1,(__unnamed_5 - __unnamed_1)
__unnamed_1:
        /* <DEDUP_REMOVED lines=37> */
        /*0562*/ 	.byte	0x3a, 0x43, 0x3c, 0x30, 0x3e, 0x3e, 0x3e, 0x3e, 0x5d, 0x00
	.type		__unnamed_5,@object
	.size		__unnamed_5,(__unnamed_6 - __unnamed_5)
__unnamed_5:
        /* <DEDUP_REMOVED lines=38> */
	.type		__unnamed_6,@object
	.size		__unnamed_6,(__unnamed_7 - __unnamed_6)
__unnamed_6:
        /* <DEDUP_REMOVED lines=37> */
        /*0a16*/ 	.byte	0x74, 0x65, 0x3a, 0x3a, 0x43, 0x3c, 0x30, 0x3e, 0x3e, 0x3e, 0x3e, 0x5d, 0x00
	.type		__unnamed_7,@object
	.size		__unnamed_7,(__unnamed_2 - __unnamed_7)
__unnamed_7:
        /* <DEDUP_REMOVED lines=37> */
        /*0c73*/ 	.byte	0x63, 0x75, 0x74, 0x65, 0x3a, 0x3a, 0x43, 0x3c, 0x30, 0x3e, 0x3e, 0x3e, 0x3e, 0x5d, 0x00
	.type		__unnamed_2,@object
	.size		__unnamed_2,(__unnamed_3 - __unnamed_2)
__unnamed_2:
        /* <DEDUP_REMOVED lines=38> */
	.type		__unnamed_3,@object
	.size		__unnamed_3,(.L_3 - __unnamed_3)
__unnamed_3:
        /* <DEDUP_REMOVED lines=38> */
        /*1142*/ 	.byte	0x3e, 0x3e, 0x5d, 0x00
.L_3:


//--------------------- .nv.shared._ZN7cutlass13device_kernelINS_4fmha6kernel36Sm100FmhaFwdKernelTmaWarpspecializedIN4cute5tupleIJiiiNS5_IJNS5_IJiiEEEiEEEEEENS1_10collective38Sm100FmhaFwdMainloopTmaWarpspecializedINS_10bfloat16_tEffNS5_IJNS4_1CILi256EEENSC_ILi128EEESD_EEENS5_IJiNSC_ILi1EEES7_EEENS5_IJiSG_NS5_IJNS5_IJNSC_ILi0EEEiEEEiEEEEEESL_NS9_6NoMaskENS5_IJNSC_ILi2EEESG_SG_EEENSC_ILb0EEEEENS9_38Sm100FmhaFwdEpilogueTmaWarpspecializedINS_6half_tEfNS5_IJSE_SD_SE_EEESH_NS5_IJSG_S7_EEESP_EENS2_23IndividualTileSchedulerENS2_41Sm100FmhaCtxKernelWarpspecializedScheduleEEEEEvNT_6ParamsE --------------------------
	.section	.nv.shared._ZN7cutlass13device_kernelINS_4fmha6kernel36Sm100FmhaFwdKernelTmaWarpspecializedIN4cute5tupleIJiiiNS5_IJNS5_IJiiEEEiEEEEEENS1_10collective38Sm100FmhaFwdMainloopTmaWarpspecializedINS_10bfloat16_tEffNS5_IJNS4_1CILi256EEENSC_ILi128EEESD_EEENS5_IJiNSC_ILi1EEES7_EEENS5_IJiSG_NS5_IJNS5_IJNSC_ILi0EEEiEEEiEEEEEESL_NS9_6NoMaskENS5_IJNSC_ILi2EEESG_SG_EEENSC_ILb0EEEEENS9_38Sm100FmhaFwdEpilogueTmaWarpspecializedINS_6half_tEfNS5_IJSE_SD_SE_EEESH_NS5_IJSG_S7_EEESP_EENS2_23IndividualTileSchedulerENS2_41Sm100FmhaCtxKernelWarpspecializedScheduleEEEEEvNT_6ParamsE,"aw",@nobits
	.sectionflags	@""
	.align	16
	.zero		1024


//--------------------- .nv.shared.reserved.0     --------------------------
	.section	.nv.shared.reserved.0,"aw",@nobits
	.weak		__nv_reservedSMEM_offset_0_alias
	.size		__nv_reservedSMEM_offset_0_alias, 0, 64
	.other		__nv_reservedSMEM_offset_0_alias,@"STO_CUDA_RESERVED_SHARED STV_DEFAULT"
__nv_reservedSMEM_offset_0_alias:
	.zero		0
.nv.shared.reserved.0:
	.zero		64
	.weak		__nv_reservedSMEM_tcgen05_partition
	.type		__nv_reservedSMEM_tcgen05_partition,@object
	.size		__nv_reservedSMEM_tcgen05_partition,(.L_0 - __nv_reservedSMEM_tcgen05_partition)
__nv_reservedSMEM_tcgen05_partition:
	.zero		32
.L_0:


//--------------------- .nv.global                --------------------------
	.section	.nv.global,"aw",@nobits
.nv.global:
	.type		_ZN39_INTERNAL_db9a1bc4_4_k_cu_3c7c4809_33394cute1_E,@object
	.size		_ZN39_INTERNAL_db9a1bc4_4_k_cu_3c7c4809_33394cute1_E,(_ZN39_INTERNAL_db9a1bc4_4_k_cu_3c7c4809_33394cuda3std3__45__cpo6cbeginE - _ZN39_INTERNAL_db9a1bc4_4_k_cu_3c7c4809_33394cute1_E)
_ZN39_INTERNAL_db9a1bc4_4_k_cu_3c7c4809_33394cute1_E:
	.zero		1
	.type		_ZN39_INTERNAL_db9a1bc4_4_k_cu_3c7c4809_33394cuda3std3__45__cpo6cbeginE,@object
	.size		_ZN39_INTERNAL_db9a1bc4_4_k_cu_3c7c4809_33394cuda3std3__45__cpo6cbeginE,(_ZN39_INTERNAL_db9a1bc4_4_k_cu_3c7c4809_33394cuda3std3__48in_placeE - _ZN39_INTERNAL_db9a1bc4_4_k_cu_3c7c4809_33394cuda3std3__45__cpo6cbeginE)
_ZN39_INTERNAL_db9a1bc4_4_k_cu_3c7c4809_33394cuda3std3__45__cpo6cbeginE:
	.zero		1
	.type		_ZN39_INTERNAL_db9a1bc4_4_k_cu_3c7c4809_33394cuda3std3__48in_placeE,@object
	.size		_ZN39_INTERNAL_db9a1bc4_4_k_cu_3c7c4809_33394cuda3std3__48in_placeE,(_ZN39_INTERNAL_db9a1bc4_4_k_cu_3c7c4809_33394cuda3std6ranges3__45__cpo9iter_moveE - _ZN39_INTERNAL_db9a1bc4_4_k_cu_3c7c4809_33394cuda3std3__48in_placeE)
_ZN39_INTERNAL_db9a1bc4_4_k_cu_3c7c4809_33394cuda3std3__48in_placeE:
	.zero		1
	.type		_ZN39_INTERNAL_db9a1bc4_4_k_cu_3c7c4809_33394cuda3std6ranges3__45__cpo9iter_moveE,@object
	.size		_ZN39_INTERNAL_db9a1bc4_4_k_cu_3c7c4809_33394cuda3std6ranges3__45__cpo9iter_moveE,(_ZN39_INTERNAL_db9a1bc4_4_k_cu_3c7c4809_33394cuda3std3__45__cpo5beginE - _ZN39_INTERNAL_db9a1bc4_4_k_cu_3c7c4809_33394cuda3std6ranges3__45__cpo9iter_moveE)
_ZN39_INTERNAL_db9a1bc4_4_k_cu_3c7c4809_33394cuda3std6ranges3__45__cpo9iter_moveE:
	.zero		1
	.type		_ZN39_INTERNAL_db9a1bc4_4_k_cu_3c7c4809_33394cuda3std3__45__cpo5beginE,@object
	.size		_ZN39_INTERNAL_db9a1bc4_4_k_cu_3c7c4809_33394cuda3std3__45__cpo5beginE,(_ZN39_INTERNAL_db9a1bc4_4_k_cu_3c7c4809_33394cuda3std3__441_GLOBAL__N__db9a1bc4_4_k_cu_3c7c4809_33396ignoreE - _ZN39_INTERNAL_db9a1bc4_4_k_cu_3c7c4809_33394cuda3std3__45__cpo5beginE)
_ZN39_INTERNAL_db9a1bc4_4_k_cu_3c7c4809_33394cuda3std3__45__cpo5beginE:
	.zero		1
	.type		_ZN39_INTERNAL_db9a1bc4_4_k_cu_3c7c4809_33394cuda3std3__441_GLOBAL__N__db9a1bc4_4_k_cu_3c7c4809_33396ignoreE,@object
	.size		_ZN39_INTERNAL_db9a1bc4_4_k_cu_3c7c4809_33394cuda3std3__441_GLOBAL__N__db9a1bc4_4_k_cu_3c7c4809_33396ignoreE,(_ZN39_INTERNAL_db9a1bc4_4_k_cu_3c7c4809_33394cute7productE - _ZN39_INTERNAL_db9a1bc4_4_k_cu_3c7c4809_33394cuda3std3__441_GLOBAL__N__db9a1bc4_4_k_cu_3c7c4809_33396ignoreE)
_ZN39_INTERNAL_db9a1bc4_4_k_cu_3c7c4809_33394cuda3std3__441_GLOBAL__N__db9a1bc4_4_k_cu_3c7c4809_33396ignoreE:
	.zero		1
	.type		_ZN39_INTERNAL_db9a1bc4_4_k_cu_3c7c4809_33394cute7productE,@object
	.size		_ZN39_INTERNAL_db9a1bc4_4_k_cu_3c7c4809_33394cute7productE,(_ZN39_INTERNAL_db9a1bc4_4_k_cu_3c7c4809_33394cuda3std3__45__cpo3endE - _ZN39_INTERNAL_db9a1bc4_4_k_cu_3c7c4809_33394cute7productE)
_ZN39_INTERNAL_db9a1bc4_4_k_cu_3c7c4809_33394cute7productE:
	.zero		1
	.type		_ZN39_INTERNAL_db9a1bc4_4_k_cu_3c7c4809_33394cuda3std3__45__cpo3endE,@object
	.size		_ZN39_INTERNAL_db9a1bc4_4_k_cu_3c7c4809_33394cuda3std3__45__cpo3endE,(_ZN39_INTERNAL_db9a1bc4_4_k_cu_3c7c4809_33394cuda3std3__419piecewise_constructE - _ZN39_INTERNAL_db9a1bc4_4_k_cu_3c7c4809_33394cuda3std3__45__cpo3endE)
_ZN39_INTERNAL_db9a1bc4_4_k_cu_3c7c4809_33394cuda3std3__45__cpo3endE:
	.zero		1
	.type		_ZN39_INTERNAL_db9a1bc4_4_k_cu_3c7c4809_33394cuda3std3__419piecewise_constructE,@object
	.size		_ZN39_INTERNAL_db9a1bc4_4_k_cu_3c7c4809_33394cuda3std3__419piecewise_constructE,(_ZN39_INTERNAL_db9a1bc4_4_k_cu_3c7c4809_33394cuda3std3__45__cpo4cendE - _ZN39_INTERNAL_db9a1bc4_4_k_cu_3c7c4809_33394cuda3std3__419piecewise_constructE)
_ZN39_INTERNAL_db9a1bc4_4_k_cu_3c7c4809_33394cuda3std3__419piecewise_constructE:
	.zero		1
	.type		_ZN39_INTERNAL_db9a1bc4_4_k_cu_3c7c4809_33394cuda3std3__45__cpo4cendE,@object
	.size		_ZN39_INTERNAL_db9a1bc4_4_k_cu_3c7c4809_33394cuda3std3__45__cpo4cendE,(_ZN39_INTERNAL_db9a1bc4_4_k_cu_3c7c4809_33394cuda3std6ranges3__45__cpo4swapE - _ZN39_INTERNAL_db9a1bc4_4_k_cu_3c7c4809_33394cuda3std3__45__cpo4cendE)
_ZN39_INTERNAL_db9a1bc4_4_k_cu_3c7c4809_33394cuda3std3__45__cpo4cendE:
	.zero		1
	.type		_ZN39_INTERNAL_db9a1bc4_4_k_cu_3c7c4809_33394cuda3std6ranges3__45__cpo4swapE,@object
	.size		_ZN39_INTERNAL_db9a1bc4_4_k_cu_3c7c4809_33394cuda3std6ranges3__45__cpo4swapE,(.L_15 - _ZN39_INTERNAL_db9a1bc4_4_k_cu_3c7c4809_33394cuda3std6ranges3__45__cpo4swapE)
_ZN39_INTERNAL_db9a1bc4_4_k_cu_3c7c4809_33394cuda3std6ranges3__45__cpo4swapE:
	.zero		1
.L_15:


//--------------------- .nv.constant0._ZN7cutlass13device_kernelINS_4fmha6kernel36Sm100FmhaFwdKernelTmaWarpspecializedIN4cute5tupleIJiiiNS5_IJNS5_IJiiEEEiEEEEEENS1_10collective38Sm100FmhaFwdMainloopTmaWarpspecializedINS_10bfloat16_tEffNS5_IJNS4_1CILi256EEENSC_ILi128EEESD_EEENS5_IJiNSC_ILi1EEES7_EEENS5_IJiSG_NS5_IJNS5_IJNSC_ILi0EEEiEEEiEEEEEESL_NS9_6NoMaskENS5_IJNSC_ILi2EEESG_SG_EEENSC_ILb0EEEEENS9_38Sm100FmhaFwdEpilogueTmaWarpspecializedINS_6half_tEfNS5_IJSE_SD_SE_EEESH_NS5_IJSG_S7_EEESP_EENS2_23IndividualTileSchedulerENS2_41Sm100FmhaCtxKernelWarpspecializedScheduleEEEEEvNT_6ParamsE --------------------------
	.section	.nv.constant0._ZN7cutlass13device_kernelINS_4fmha6kernel36Sm100FmhaFwdKernelTmaWarpspecializedIN4cute5tupleIJiiiNS5_IJNS5_IJiiEEEiEEEEEENS1_10collective38Sm100FmhaFwdMainloopTmaWarpspecializedINS_10bfloat16_tEffNS5_IJNS4_1CILi256EEENSC_ILi128EEESD_EEENS5_IJiNSC_ILi1EEES7_EEENS5_IJiSG_NS5_IJNS5_IJNSC_ILi0EEEiEEEiEEEEEESL_NS9_6NoMaskENS5_IJNSC_ILi2EEESG_SG_EEENSC_ILb0EEEEENS9_38Sm100FmhaFwdEpilogueTmaWarpspecializedINS_6half_tEfNS5_IJSE_SD_SE_EEESH_NS5_IJSG_S7_EEESP_EENS2_23IndividualTileSchedulerENS2_41Sm100FmhaCtxKernelWarpspecializedScheduleEEEEEvNT_6ParamsE,"a",@progbits
	.sectionflags	@""
	.align	4
.nv.constant0._ZN7cutlass13device_kernelINS_4fmha6kernel36Sm100FmhaFwdKernelTmaWarpspecializedIN4cute5tupleIJiiiNS5_IJNS5_IJiiEEEiEEEEEENS1_10collective38Sm100FmhaFwdMainloopTmaWarpspecializedINS_10bfloat16_tEffNS5_IJNS4_1CILi256EEENSC_ILi128EEESD_EEENS5_IJiNSC_ILi1EEES7_EEENS5_IJiSG_NS5_IJNS5_IJNSC_ILi0EEEiEEEiEEEEEESL_NS9_6NoMaskENS5_IJNSC_ILi2EEESG_SG_EEENSC_ILb0EEEEENS9_38Sm100FmhaFwdEpilogueTmaWarpspecializedINS_6half_tEfNS5_IJSE_SD_SE_EEESH_NS5_IJSG_S7_EEESP_EENS2_23IndividualTileSchedulerENS2_41Sm100FmhaCtxKernelWarpspecializedScheduleEEEEEvNT_6ParamsE:
	.zero		2432


//--------------------- SYMBOLS --------------------------

	.type		.nv.reservedSmem.offset0,@object
	.size		.nv.reservedSmem.offset0,0x4
	.type		.nv.reservedSmem.cap,@object
	.size		.nv.reservedSmem.cap,0x4
	.type		vprintf,@function
	.type		__assertfail,@function
